	.target	sm_90a

	.elftype	@"ET_EXEC"


//--------------------- .note.nv.tkinfo           --------------------------
	.section	.note.nv.tkinfo,"",@"SHT_NOTE"
	.sectionflags	@"SHF_NOTE_NV_TKINFO"
	.tkinfo
        /*0018*/ 	.word	0x00000002
        /*0030*/ 	.string	""
        /*0030*/ 	.string	"ptxas"
        /*0030*/ 	.string	"Cuda compilation tools, release 13.0, V13.0.88"
        /*0030*/ 	.string	"Build cuda_13.0.r13.0/compiler.36424714_0"
        /*0030*/ 	.string	"-v  -suppress-debug-info  -lineinfo  -arch sm_90a "



//--------------------- .note.nv.cuinfo           --------------------------
	.section	.note.nv.cuinfo,"",@"SHT_NOTE"
	.sectionflags	@"SHF_NOTE_NV_CUINFO"
        /*0018*/ 	.short	0x0002
        /*001a*/ 	.short	0x005a
        /*001c*/ 	.short	0x0082
	.zero		2


//--------------------- .nv.info                  --------------------------
	.section	.nv.info,"",@"SHT_CUDA_INFO"
	.align	4


	//----- nvinfo : EIATTR_REGCOUNT
	.align		4
        /*0000*/ 	.byte	0x04, 0x2f
        /*0002*/ 	.short	(.L_1 - .L_0)
	.align		4
.L_0:
        /*0004*/ 	.word	index@(matmul_kernel)
        /*0008*/ 	.word	0x00000020


	//----- nvinfo : EIATTR_FRAME_SIZE
	.align		4
.L_1:
        /*000c*/ 	.byte	0x04, 0x11
        /*000e*/ 	.short	(.L_3 - .L_2)
	.align		4
.L_2:
        /*0010*/ 	.word	index@(matmul_kernel)
        /*0014*/ 	.word	0x00001cb0


	//----- nvinfo : EIATTR_MIN_STACK_SIZE
	.align		4
.L_3:
        /*0018*/ 	.byte	0x04, 0x12
        /*001a*/ 	.short	(.L_5 - .L_4)
	.align		4
.L_4:
        /*001c*/ 	.word	index@(matmul_kernel)
        /*0020*/ 	.word	0x00001cb0
.L_5:


//--------------------- .nv.compat                --------------------------
	.section	.nv.compat,"",@"SHT_CUDA_COMPAT_INFO"
	.align	4
        /*0000*/ 	.byte	0x02, 0x09, 0x01, 0x00, 0x02, 0x02, 0x01, 0x00, 0x02, 0x05, 0x05, 0x00, 0x03, 0x07, 0x01, 0x01
        /*0010*/ 	.byte	0x02, 0x03, 0x00, 0x00, 0x02, 0x06, 0x01, 0x00, 0x04, 0x0b, 0x08, 0x00, 0x00, 0x00, 0x00, 0x00
        /*0020*/ 	.byte	0x00, 0x00, 0x00, 0x00


//--------------------- .nv.info.matmul_kernel    --------------------------
	.section	.nv.info.matmul_kernel,"",@"SHT_CUDA_INFO"
	.sectionflags	@""
	.align	4


	//----- nvinfo : EIATTR_CUDA_API_VERSION
	.align		4
        /*0000*/ 	.byte	0x04, 0x37
        /*0002*/ 	.short	(.L_7 - .L_6)
.L_6:
        /*0004*/ 	.word	0x00000082


	//----- nvinfo : EIATTR_KPARAM_INFO
	.align		4
.L_7:
        /*0008*/ 	.byte	0x04, 0x17
        /*000a*/ 	.short	(.L_9 - .L_8)
.L_8:
        /*000c*/ 	.word	0x00000000
        /*0010*/ 	.short	0x000d
        /*0012*/ 	.short	0x0048
        /*0014*/ 	.byte	0x00, 0xf4, 0x21, 0x00


	//----- nvinfo : EIATTR_KPARAM_INFO
	.align		4
.L_9:
        /*0018*/ 	.byte	0x04, 0x17
        /*001a*/ 	.short	(.L_11 - .L_10)
.L_10:
        /*001c*/ 	.word	0x00000000
        /*0020*/ 	.short	0x000c
        /*0022*/ 	.short	0x0040
        /*0024*/ 	.byte	0x00, 0xf4, 0x21, 0x00


	//----- nvinfo : EIATTR_KPARAM_INFO
	.align		4
.L_11:
        /*0028*/ 	.byte	0x04, 0x17
        /*002a*/ 	.short	(.L_13 - .L_12)
.L_12:
        /*002c*/ 	.word	0x00000000
        /*0030*/ 	.short	0x000b
        /*0032*/ 	.short	0x0038
        /*0034*/ 	.byte	0x00, 0xf0, 0x11, 0x00


	//----- nvinfo : EIATTR_KPARAM_INFO
	.align		4
.L_13:
        /*0038*/ 	.byte	0x04, 0x17
        /*003a*/ 	.short	(.L_15 - .L_14)
.L_14:
        /*003c*/ 	.word	0x00000000
        /*0040*/ 	.short	0x000a
        /*0042*/ 	.short	0x0034
        /*0044*/ 	.byte	0x00, 0xf0, 0x11, 0x00


	//----- nvinfo : EIATTR_KPARAM_INFO
	.align		4
.L_15:
        /*0048*/ 	.byte	0x04, 0x17
        /*004a*/ 	.short	(.L_17 - .L_16)
.L_16:
        /*004c*/ 	.word	0x00000000
        /*0050*/ 	.short	0x0009
        /*0052*/ 	.short	0x0030
        /*0054*/ 	.byte	0x00, 0xf0, 0x11, 0x00


	//----- nvinfo : EIATTR_KPARAM_INFO
	.align		4
.L_17:
        /*0058*/ 	.byte	0x04, 0x17
        /*005a*/ 	.short	(.L_19 - .L_18)
.L_18:
        /*005c*/ 	.word	0x00000000
        /*0060*/ 	.short	0x0008
        /*0062*/ 	.short	0x002c
        /*0064*/ 	.byte	0x00, 0xf0, 0x11, 0x00


	//----- nvinfo : EIATTR_KPARAM_INFO
	.align		4
.L_19:
        /*0068*/ 	.byte	0x04, 0x17
        /*006a*/ 	.short	(.L_21 - .L_20)
.L_20:
        /*006c*/ 	.word	0x00000000
        /*0070*/ 	.short	0x0007
        /*0072*/ 	.short	0x0028
        /*0074*/ 	.byte	0x00, 0xf0, 0x11, 0x00


	//----- nvinfo : EIATTR_KPARAM_INFO
	.align		4
.L_21:
        /*0078*/ 	.byte	0x04, 0x17
        /*007a*/ 	.short	(.L_23 - .L_22)
.L_22:
        /*007c*/ 	.word	0x00000000
        /*0080*/ 	.short	0x0006
        /*0082*/ 	.short	0x0024
        /*0084*/ 	.byte	0x00, 0xf0, 0x11, 0x00


	//----- nvinfo : EIATTR_KPARAM_INFO
	.align		4
.L_23:
        /*0088*/ 	.byte	0x04, 0x17
        /*008a*/ 	.short	(.L_25 - .L_24)
.L_24:
        /*008c*/ 	.word	0x00000000
        /*0090*/ 	.short	0x0005
        /*0092*/ 	.short	0x0020
        /*0094*/ 	.byte	0x00, 0xf0, 0x11, 0x00


	//----- nvinfo : EIATTR_KPARAM_INFO
	.align		4
.L_25:
        /*0098*/ 	.byte	0x04, 0x17
        /*009a*/ 	.short	(.L_27 - .L_26)
.L_26:
        /*009c*/ 	.word	0x00000000
        /*00a0*/ 	.short	0x0004
        /*00a2*/ 	.short	0x001c
        /*00a4*/ 	.byte	0x00, 0xf0, 0x11, 0x00


	//----- nvinfo : EIATTR_KPARAM_INFO
	.align		4
.L_27:
        /*00a8*/ 	.byte	0x04, 0x17
        /*00aa*/ 	.short	(.L_29 - .L_28)
.L_28:
        /*00ac*/ 	.word	0x00000000
        /*00b0*/ 	.short	0x0003
        /*00b2*/ 	.short	0x0018
        /*00b4*/ 	.byte	0x00, 0xf0, 0x11, 0x00


	//----- nvinfo : EIATTR_KPARAM_INFO
	.align		4
.L_29:
        /*00b8*/ 	.byte	0x04, 0x17
        /*00ba*/ 	.short	(.L_31 - .L_30)
.L_30:
        /*00bc*/ 	.word	0x00000000
        /*00c0*/ 	.short	0x0002
        /*00c2*/ 	.short	0x0010
        /*00c4*/ 	.byte	0x00, 0xf4, 0x21, 0x00


	//----- nvinfo : EIATTR_KPARAM_INFO
	.align		4
.L_31:
        /*00c8*/ 	.byte	0x04, 0x17
        /*00ca*/ 	.short	(.L_33 - .L_32)
.L_32:
        /*00cc*/ 	.word	0x00000000
        /*00d0*/ 	.short	0x0001
        /*00d2*/ 	.short	0x0008
        /*00d4*/ 	.byte	0x00, 0xf4, 0x21, 0x00


	//----- nvinfo : EIATTR_KPARAM_INFO
	.align		4
.L_33:
        /*00d8*/ 	.byte	0x04, 0x17
        /*00da*/ 	.short	(.L_35 - .L_34)
.L_34:
        /*00dc*/ 	.word	0x00000000
        /*00e0*/ 	.short	0x0000
        /*00e2*/ 	.short	0x0000
        /*00e4*/ 	.byte	0x00, 0xf4, 0x21, 0x00


	//----- nvinfo : EIATTR_SPARSE_MMA_MASK
	.align		4
.L_35:
        /*00e8*/ 	.byte	0x03, 0x50
        /*00ea*/ 	.short	0x0000


	//----- nvinfo : EIATTR_MAXREG_COUNT
	.align		4
        /*00ec*/ 	.byte	0x03, 0x1b
        /*00ee*/ 	.short	0x00ff


	//----- nvinfo : EIATTR_NUM_BARRIERS
	.align		4
        /*00f0*/ 	.byte	0x02, 0x4c
        /*00f2*/ 	.byte	0x01
	.zero		1


	//----- nvinfo : EIATTR_ANNOTATIONS
	.align		4
        /*00f4*/ 	.byte	0x04, 0x55
        /*00f6*/ 	.short	(.L_37 - .L_36)


	//   ....[0]....
.L_36:
        /*00f8*/ 	.word	0x00000001
        /*00fc*/ 	.byte	0x40, 0x05, 0x00, 0x00, 0x01, 0x00, 0x00, 0x00, 0x70, 0x05, 0x00, 0x00, 0x01, 0x00, 0x00, 0x00
        /* <DEDUP_REMOVED lines=3438> */
        /*d7ec*/ 	.byte	0x00, 0x4f, 0x03, 0x00, 0x01, 0x00, 0x00, 0x00, 0x30, 0x4f, 0x03, 0x00


	//----- nvinfo : EIATTR_MERCURY_ISA_VERSION
	.align		4
.L_37:
        /*d7f8*/ 	.byte	0x03, 0x5f
        /*d7fa*/ 	.short	0x0101


	//----- nvinfo : EIATTR_EXIT_INSTR_OFFSETS
	.align		4
        /*d7fc*/ 	.byte	0x04, 0x1c
        /*d7fe*/ 	.short	(.L_39 - .L_38)


	//   ....[0]....
.L_38:
        /*d800*/ 	.word	0x00035300


	//   ....[1]....
        /*d804*/ 	.word	0x00035330


	//----- nvinfo : EIATTR_REQNTID
	.align		4
.L_39:
        /*d808*/ 	.byte	0x04, 0x10
        /*d80a*/ 	.short	(.L_41 - .L_40)
.L_40:
        /*d80c*/ 	.word	0x00000040
        /*d810*/ 	.word	0x00000001
        /*d814*/ 	.word	0x00000001


	//----- nvinfo : EIATTR_CBANK_PARAM_SIZE
	.align		4
.L_41:
        /*d818*/ 	.byte	0x03, 0x19
        /*d81a*/ 	.short	0x0050


	//----- nvinfo : EIATTR_PARAM_CBANK
	.align		4
        /*d81c*/ 	.byte	0x04, 0x0a
        /*d81e*/ 	.short	(.L_43 - .L_42)
	.align		4
.L_42:
        /*d820*/ 	.word	index@(.nv.constant0.matmul_kernel)
        /*d824*/ 	.short	0x0210
        /*d826*/ 	.short	0x0050


	//----- nvinfo : EIATTR_SW_WAR
	.align		4
.L_43:
        /*d828*/ 	.byte	0x04, 0x36
        /*d82a*/ 	.short	(.L_45 - .L_44)
.L_44:
        /*d82c*/ 	.word	0x00000008
.L_45:


//--------------------- .nv.callgraph             --------------------------
	.section	.nv.callgraph,"",@"SHT_CUDA_CALLGRAPH"
	.align	4
	.sectionentsize	8
	.align		4
        /*0000*/ 	.word	0x00000000
	.align		4
        /*0004*/ 	.word	0xffffffff
	.align		4
        /*0008*/ 	.word	0x00000000
	.align		4
        /*000c*/ 	.word	0xfffffffe
	.align		4
        /*0010*/ 	.word	0x00000000
	.align		4
        /*0014*/ 	.word	0xfffffffd
	.align		4
        /*0018*/ 	.word	0x00000000
	.align		4
        /*001c*/ 	.word	0xfffffffc


//--------------------- .text.matmul_kernel       --------------------------
	.section	.text.matmul_kernel,"ax",@progbits
	.align	128
        .global         matmul_kernel
        .type           matmul_kernel,@function
        .size           matmul_kernel,(.L_x_4 - matmul_kernel)
        .other          matmul_kernel,@"STO_CUDA_ENTRY STV_DEFAULT"
matmul_kernel:
.text.matmul_kernel:
[----:B------:R-:W0:Y:S08]  /*0000*/  LDC R1, c[0x0][0x28] ;  /* 0x00000a00ff017b82 */ /* 0x000e300000000800 */
[----:B------:R-:W1:Y:S01]  /*0010*/  LDC.64 R4, c[0x0][0x228] ;  /* 0x00008a00ff047b82 */ /* 0x000e620000000a00 */
[----:B------:R-:W2:Y:S01]  /*0020*/  S2R R14, SR_TID.X ;  /* 0x00000000000e7919 */ /* 0x000ea20000002100 */
[----:B0-----:R-:W-:Y:S01]  /*0030*/  VIADD R1, R1, 0xffffe350 ;  /* 0xffffe35001017836 */ /* 0x001fe20000000000 */
[----:B------:R-:W-:Y:S01]  /*0040*/  UMOV UR4, 0x400 ;  /* 0x0000040000047882 */ /* 0x000fe20000000000 */
[----:B------:R-:W-:-:S04]  /*0050*/  ULDC.64 UR8, c[0x0][0x208] ;  /* 0x0000820000087ab9 */ /* 0x000fc80000000a00 */
[----:B------:R-:W0:Y:S01]  /*0060*/  S2UR UR5, SR_CgaCtaId ;  /* 0x00000000000579c3 */ /* 0x000e220000008800 */
[----:B-1----:R-:W-:-:S05]  /*0070*/  VIADD R0, R5, 0x7f ;  /* 0x0000007f05007836 */ /* 0x002fca0000000000 */
[----:B------:R-:W-:Y:S01]  /*0080*/  SHF.R.S32.HI R3, RZ, 0x1f, R0 ;  /* 0x0000001fff037819 */ /* 0x000fe20000011400 */
[----:B0-----:R-:W-:-:S03]  /*0090*/  ULEA UR5, UR5, UR4, 0x18 ;  /* 0x0000000405057291 */ /* 0x001fc6000f8ec03f */
[----:B------:R-:W-:-:S04]  /*00a0*/  LEA.HI R3, R3, R0, RZ, 0x7 ;  /* 0x0000000003037211 */ /* 0x000fc800078f38ff */
[----:B------:R-:W-:Y:S02]  /*00b0*/  SHF.R.S32.HI R0, RZ, 0x7, R3 ;  /* 0x00000007ff007819 */ /* 0x000fe40000011403 */
[----:B------:R-:W0:Y:S03]  /*00c0*/  S2R R3, SR_CTAID.X ;  /* 0x0000000000037919 */ /* 0x000e260000002500 */
[----:B------:R-:W-:-:S05]  /*00d0*/  IMAD.SHL.U32 R0, R0, 0x8, RZ ;  /* 0x0000000800007824 */ /* 0x000fca00078e00ff */
[-C--:B------:R-:W-:Y:S02]  /*00e0*/  IABS R9, R0.reuse ;  /* 0x0000000000097213 */ /* 0x080fe40000000000 */
[----:B------:R-:W-:Y:S02]  /*00f0*/  IABS R12, R0 ;  /* 0x00000000000c7213 */ /* 0x000fe40000000000 */
[----:B------:R-:W1:Y:S08]  /*0100*/  I2F.RP R2, R9 ;  /* 0x0000000900027306 */ /* 0x000e700000209400 */
[----:B-1----:R-:W1:Y:S01]  /*0110*/  MUFU.RCP R2, R2 ;  /* 0x0000000200027308 */ /* 0x002e620000001000 */
[----:B0-----:R-:W-:Y:S01]  /*0120*/  IABS R10, R3 ;  /* 0x00000003000a7213 */ /* 0x001fe20000000000 */
[----:B-1----:R-:W-:-:S02]  /*0130*/  VIADD R6, R2, 0xffffffe ;  /* 0x0ffffffe02067836 */ /* 0x002fc40000000000 */
[----:B------:R-:W-:-:S04]  /*0140*/  IMAD.MOV R2, RZ, RZ, -R12 ;  /* 0x000000ffff027224 */ /* 0x000fc800078e0a0c */
[----:B------:R0:W1:Y:S02]  /*0150*/  F2I.FTZ.U32.TRUNC.NTZ R7, R6 ;  /* 0x0000000600077305 */ /* 0x000064000021f000 */
[----:B0-----:R-:W-:Y:S02]  /*0160*/  IMAD.MOV.U32 R6, RZ, RZ, RZ ;  /* 0x000000ffff067224 */ /* 0x001fe400078e00ff */
[----:B-1----:R-:W-:-:S04]  /*0170*/  IMAD.MOV R8, RZ, RZ, -R7 ;  /* 0x000000ffff087224 */ /* 0x002fc800078e0a07 */
[----:B------:R-:W-:Y:S02]  /*0180*/  IMAD R11, R8, R9, RZ ;  /* 0x00000009080b7224 */ /* 0x000fe400078e02ff */
[----:B------:R-:W-:Y:S02]  /*0190*/  IMAD.MOV.U32 R8, RZ, RZ, R10 ;  /* 0x000000ffff087224 */ /* 0x000fe400078e000a */
[----:B------:R-:W-:-:S06]  /*01a0*/  IMAD.HI.U32 R7, R7, R11, R6 ;  /* 0x0000000b07077227 */ /* 0x000fcc00078e0006 */
[----:B------:R-:W-:-:S04]  /*01b0*/  IMAD.HI.U32 R7, R7, R8, RZ ;  /* 0x0000000807077227 */ /* 0x000fc800078e00ff */
[----:B------:R-:W-:-:S05]  /*01c0*/  IMAD R2, R7, R2, R8 ;  /* 0x0000000207027224 */ /* 0x000fca00078e0208 */
[----:B------:R-:W-:-:S13]  /*01d0*/  ISETP.GT.U32.AND P1, PT, R9, R2, PT ;  /* 0x000000020900720c */ /* 0x000fda0003f24070 */
[----:B------:R-:W-:Y:S02]  /*01e0*/  @!P1 IMAD.IADD R2, R2, 0x1, -R9 ;  /* 0x0000000102029824 */ /* 0x000fe400078e0a09 */
[----:B------:R-:W-:Y:S01]  /*01f0*/  @!P1 VIADD R7, R7, 0x1 ;  /* 0x0000000107079836 */ /* 0x000fe20000000000 */
[----:B------:R-:W-:Y:S02]  /*0200*/  ISETP.NE.AND P1, PT, R0, RZ, PT ;  /* 0x000000ff0000720c */ /* 0x000fe40003f25270 */
[----:B------:R-:W-:Y:S02]  /*0210*/  ISETP.GE.U32.AND P0, PT, R2, R9, PT ;  /* 0x000000090200720c */ /* 0x000fe40003f06070 */
[----:B------:R-:W-:-:S04]  /*0220*/  LOP3.LUT R2, R3, R0, RZ, 0x3c, !PT ;  /* 0x0000000003027212 */ /* 0x000fc800078e3cff */
[----:B------:R-:W-:Y:S01]  /*0230*/  ISETP.GE.AND P2, PT, R2, RZ, PT ;  /* 0x000000ff0200720c */ /* 0x000fe20003f46270 */
[----:B------:R-:W-:-:S06]  /*0240*/  VIADD R2, R4, 0x1f ;  /* 0x0000001f04027836 */ /* 0x000fcc0000000000 */
[----:B------:R-:W-:-:S04]  /*0250*/  @P0 VIADD R7, R7, 0x1 ;  /* 0x0000000107070836 */ /* 0x000fc80000000000 */
[----:B------:R-:W-:Y:S01]  /*0260*/  IMAD.MOV.U32 R6, RZ, RZ, R7 ;  /* 0x000000ffff067224 */ /* 0x000fe200078e0007 */
[----:B------:R-:W-:-:S03]  /*0270*/  SHF.R.S32.HI R7, RZ, 0x1f, R2 ;  /* 0x0000001fff077819 */ /* 0x000fc60000011402 */
[----:B------:R-:W-:Y:S01]  /*0280*/  @!P2 IMAD.MOV R6, RZ, RZ, -R6 ;  /* 0x000000ffff06a224 */ /* 0x000fe200078e0a06 */
[----:B------:R-:W-:Y:S02]  /*0290*/  @!P1 LOP3.LUT R6, RZ, R0, RZ, 0x33, !PT ;  /* 0x00000000ff069212 */ /* 0x000fe400078e33ff */
[----:B------:R-:W-:-:S03]  /*02a0*/  LEA.HI R7, R7, R2, RZ, 0x5 ;  /* 0x0000000207077211 */ /* 0x000fc600078f28ff */
[----:B------:R-:W-:Y:S02]  /*02b0*/  IMAD.SHL.U32 R2, R6, 0x8, RZ ;  /* 0x0000000806027824 */ /* 0x000fe400078e00ff */
[----:B------:R-:W-:-:S03]  /*02c0*/  IMAD.MOV R6, RZ, RZ, -R6 ;  /* 0x000000ffff067224 */ /* 0x000fc600078e0a06 */
[----:B------:R-:W-:Y:S01]  /*02d0*/  LEA.HI.SX32 R7, R7, -R2, 0x1b ;  /* 0x8000000207077211 */ /* 0x000fe200078fdaff */
[----:B------:R-:W-:Y:S02]  /*02e0*/  IMAD R13, R0, R6, R3 ;  /* 0x00000006000d7224 */ /* 0x000fe400078e0203 */
[----:B------:R-:W-:Y:S01]  /*02f0*/  IMAD.MOV.U32 R6, RZ, RZ, RZ ;  /* 0x000000ffff067224 */ /* 0x000fe200078e00ff */
[----:B------:R-:W-:-:S04]  /*0300*/  VIMNMX R8, R7, 0x8, PT ;  /* 0x0000000807087848 */ /* 0x000fc80003fe0100 */
[-C--:B------:R-:W-:Y:S02]  /*0310*/  IABS R10, R8.reuse ;  /* 0x00000008000a7213 */ /* 0x080fe40000000000 */
[----:B------:R-:W-:Y:S02]  /*0320*/  IABS R0, R8 ;  /* 0x0000000800007213 */ /* 0x000fe40000000000 */
[----:B------:R-:W0:Y:S08]  /*0330*/  I2F.RP R9, R10 ;  /* 0x0000000a00097306 */ /* 0x000e300000209400 */
[----:B0-----:R-:W0:Y:S02]  /*0340*/  MUFU.RCP R9, R9 ;  /* 0x0000000900097308 */ /* 0x001e240000001000 */
[----:B0-----:R-:W-:-:S06]  /*0350*/  VIADD R7, R9, 0xffffffe ;  /* 0x0ffffffe09077836 */ /* 0x001fcc0000000000 */
[----:B------:R-:W0:Y:S02]  /*0360*/  F2I.FTZ.U32.TRUNC.NTZ R7, R7 ;  /* 0x0000000700077305 */ /* 0x000e24000021f000 */
[----:B0-----:R-:W-:-:S04]  /*0370*/  IMAD.MOV R11, RZ, RZ, -R7 ;  /* 0x000000ffff0b7224 */ /* 0x001fc800078e0a07 */
[----:B------:R-:W-:Y:S01]  /*0380*/  IMAD.MOV.U32 R3, RZ, RZ, R11 ;  /* 0x000000ffff037224 */ /* 0x000fe200078e000b */
[----:B------:R-:W-:-:S03]  /*0390*/  IABS R11, R13 ;  /* 0x0000000d000b7213 */ /* 0x000fc60000000000 */
[----:B------:R-:W-:-:S04]  /*03a0*/  IMAD R3, R3, R10, RZ ;  /* 0x0000000a03037224 */ /* 0x000fc800078e02ff */
[----:B------:R-:W-:Y:S01]  /*03b0*/  IMAD.HI.U32 R6, R7, R3, R6 ;  /* 0x0000000307067227 */ /* 0x000fe200078e0006 */
[----:B--2---:R-:W-:-:S03]  /*03c0*/  SHF.R.U32.HI R7, RZ, 0x5, R14 ;  /* 0x00000005ff077819 */ /* 0x004fc6000001160e */
[----:B------:R-:W-:Y:S02]  /*03d0*/  IMAD.MOV R3, RZ, RZ, -R0 ;  /* 0x000000ffff037224 */ /* 0x000fe400078e0a00 */
[----:B------:R-:W-:Y:S02]  /*03e0*/  IMAD.HI.U32 R0, R6, R11, RZ ;  /* 0x0000000b06007227 */ /* 0x000fe400078e00ff */
[----:B------:R-:W0:Y:S02]  /*03f0*/  LDC R6, c[0x0][0x230] ;  /* 0x00008c00ff067b82 */ /* 0x000e240000000800 */
[----:B------:R-:W-:-:S05]  /*0400*/  IMAD R3, R0, R3, R11 ;  /* 0x0000000300037224 */ /* 0x000fca00078e020b */
[----:B------:R-:W-:-:S13]  /*0410*/  ISETP.GT.U32.AND P1, PT, R10, R3, PT ;  /* 0x000000030a00720c */ /* 0x000fda0003f24070 */
[----:B------:R-:W-:Y:S02]  /*0420*/  @!P1 IMAD.IADD R3, R3, 0x1, -R10 ;  /* 0x0000000103039824 */ /* 0x000fe400078e0a0a */
[----:B------:R-:W-:Y:S01]  /*0430*/  @!P1 VIADD R0, R0, 0x1 ;  /* 0x0000000100009836 */ /* 0x000fe20000000000 */
[----:B------:R-:W-:Y:S01]  /*0440*/  ISETP.NE.AND P1, PT, R8, RZ, PT ;  /* 0x000000ff0800720c */ /* 0x000fe20003f25270 */
[----:B0-----:R-:W-:Y:S01]  /*0450*/  VIADD R15, R6, 0x7f ;  /* 0x0000007f060f7836 */ /* 0x001fe20000000000 */
[----:B------:R-:W-:Y:S02]  /*0460*/  ISETP.GE.U32.AND P0, PT, R3, R10, PT ;  /* 0x0000000a0300720c */ /* 0x000fe40003f06070 */
[----:B------:R-:W-:-:S04]  /*0470*/  LOP3.LUT R3, R13, R8, RZ, 0x3c, !PT ;  /* 0x000000080d037212 */ /* 0x000fc800078e3cff */
[----:B------:R-:W-:-:S07]  /*0480*/  ISETP.GE.AND P2, PT, R3, RZ, PT ;  /* 0x000000ff0300720c */ /* 0x000fce0003f46270 */
[----:B------:R-:W-:Y:S01]  /*0490*/  @P0 VIADD R0, R0, 0x1 ;  /* 0x0000000100000836 */ /* 0x000fe20000000000 */
[----:B------:R-:W-:-:S05]  /*04a0*/  ISETP.GT.AND P0, PT, R15, 0x7f, PT ;  /* 0x0000007f0f00780c */ /* 0x000fca0003f04270 */
[----:B------:R-:W-:Y:S01]  /*04b0*/  @!P2 IMAD.MOV R0, RZ, RZ, -R0 ;  /* 0x000000ffff00a224 */ /* 0x000fe200078e0a00 */
[----:B------:R-:W-:-:S05]  /*04c0*/  @!P1 LOP3.LUT R0, RZ, R8, RZ, 0x33, !PT ;  /* 0x00000008ff009212 */ /* 0x000fca00078e33ff */
[----:B------:R-:W-:Y:S02]  /*04d0*/  IMAD.MOV R3, RZ, RZ, -R0 ;  /* 0x000000ffff037224 */ /* 0x000fe400078e0a00 */
[----:B------:R-:W-:Y:S02]  /*04e0*/  IMAD.SHL.U32 R0, R0, 0x80, RZ ;  /* 0x0000008000007824 */ /* 0x000fe400078e00ff */
[----:B------:R-:W-:-:S04]  /*04f0*/  IMAD R3, R8, R3, R13 ;  /* 0x0000000308037224 */ /* 0x000fc800078e020d */
[----:B------:R-:W-:Y:S01]  /*0500*/  IMAD.IADD R3, R2, 0x1, R3 ;  /* 0x0000000102037824 */ /* 0x000fe200078e0203 */
[----:B------:R-:W-:-:S05]  /*0510*/  LOP3.LUT R2, R14, 0x1f, RZ, 0xc0, !PT ;  /* 0x0000001f0e027812 */ /* 0x000fca00078ec0ff */
[----:B------:R-:W-:Y:S01]  /*0520*/  IMAD R28, R3, 0x20, R2 ;  /* 0x00000020031c7824 */ /* 0x000fe200078e0202 */
[----:B------:R-:W-:-:S04]  /*0530*/  SGXT.U32 R2, R7, 0x1 ;  /* 0x000000010702781a */ /* 0x000fc80000000000 */
[----:B------:R0:W-:Y:S01]  /*0540*/  STL [R1+0xe30], R28 ;  /* 0x000e301c01007387 */ /* 0x0001e20000100800 */
[C---:B------:R-:W-:Y:S02]  /*0550*/  LOP3.LUT R7, R2.reuse, 0x2, RZ, 0xfc, !PT ;  /* 0x0000000202077812 */ /* 0x040fe400078efcff */
[C---:B------:R-:W-:Y:S01]  /*0560*/  LOP3.LUT R6, R2.reuse, 0x4, RZ, 0xfc, !PT ;  /* 0x0000000402067812 */ /* 0x040fe200078efcff */
[----:B------:R0:W-:Y:S01]  /*0570*/  STL [R1+0x298], R0 ;  /* 0x0002980001007387 */ /* 0x0001e20000100800 */
[C---:B------:R-:W-:Y:S02]  /*0580*/  LOP3.LUT R3, R2.reuse, 0x6, RZ, 0xfc, !PT ;  /* 0x0000000602037812 */ /* 0x040fe400078efcff */
[C---:B------:R-:W-:Y:S02]  /*0590*/  LOP3.LUT R7, R2.reuse, 0x8, RZ, 0xfc, !PT ;  /* 0x0000000802077812 */ /* 0x040fe400078efcff */
[C---:B------:R-:W-:Y:S02]  /*05a0*/  LOP3.LUT R6, R2.reuse, 0xa, RZ, 0xfc, !PT ;  /* 0x0000000a02067812 */ /* 0x040fe400078efcff */
[----:B------:R-:W-:-:S02]  /*05b0*/  LOP3.LUT R3, R2, 0xc, RZ, 0xfc, !PT ;  /* 0x0000000c02037812 */ /* 0x000fc400078efcff */
[C---:B------:R-:W-:Y:S02]  /*05c0*/  LOP3.LUT R7, R2.reuse, 0xe, RZ, 0xfc, !PT ;  /* 0x0000000e02077812 */ /* 0x040fe400078efcff */
[C---:B------:R-:W-:Y:S02]  /*05d0*/  LOP3.LUT R6, R2.reuse, 0x10, RZ, 0xfc, !PT ;  /* 0x0000001002067812 */ /* 0x040fe400078efcff */
        /* <DEDUP_REMOVED lines=54> */
[----:B------:R-:W-:Y:S01]  /*0940*/  LOP3.LUT R3, R2, 0x7e, RZ, 0xfc, !PT ;  /* 0x0000007e02037812 */ /* 0x000fe200078efcff */
[----:B0-----:R-:W-:Y:S06]  /*0950*/  @P0 BRA `(.L_x_0) ;  /* 0x00000000005c0947 */ /* 0x001fec0003800000 */
[----:B------:R-:W-:Y:S01]  /*0960*/  IMAD.SHL.U32 R0, R14, 0x8, RZ ;  /* 0x000000080e007824 */ /* 0x000fe200078e00ff */
[----:B------:R-:W-:Y:S02]  /*0970*/  CS2R R24, SRZ ;  /* 0x0000000000187805 */ /* 0x000fe4000001ff00 */
[----:B------:R-:W-:Y:S02]  /*0980*/  CS2R R26, SRZ ;  /* 0x00000000001a7805 */ /* 0x000fe4000001ff00 */
[----:B------:R-:W-:Y:S02]  /*0990*/  CS2R R20, SRZ ;  /* 0x0000000000147805 */ /* 0x000fe4000001ff00 */
[----:B------:R-:W-:Y:S01]  /*09a0*/  CS2R R22, SRZ ;  /* 0x0000000000167805 */ /* 0x000fe2000001ff00 */
[----:B------:R0:W-:Y:S01]  /*09b0*/  STL [R1+0xe34], R0 ;  /* 0x000e340001007387 */ /* 0x0001e20000100800 */
[----:B------:R-:W-:Y:S02]  /*09c0*/  CS2R R16, SRZ ;  /* 0x0000000000107805 */ /* 0x000fe4000001ff00 */
[----:B------:R-:W-:-:S02]  /*09d0*/  CS2R R18, SRZ ;  /* 0x0000000000127805 */ /* 0x000fc4000001ff00 */
[----:B------:R-:W-:Y:S01]  /*09e0*/  CS2R R12, SRZ ;  /* 0x00000000000c7805 */ /* 0x000fe2000001ff00 */
[----:B------:R0:W-:Y:S01]  /*09f0*/  STL [R1], RZ ;  /* 0x000000ff01007387 */ /* 0x0001e20000100800 */
[----:B------:R-:W-:Y:S02]  /*0a00*/  CS2R R14, SRZ ;  /* 0x00000000000e7805 */ /* 0x000fe4000001ff00 */
[----:B------:R-:W-:Y:S02]  /*0a10*/  CS2R R8, SRZ ;  /* 0x0000000000087805 */ /* 0x000fe4000001ff00 */
[----:B------:R-:W-:Y:S01]  /*0a20*/  CS2R R10, SRZ ;  /* 0x00000000000a7805 */ /* 0x000fe2000001ff00 */
[----:B------:R0:W-:Y:S01]  /*0a30*/  STL [R1+0x4], RZ ;  /* 0x000004ff01007387 */ /* 0x0001e20000100800 */
[----:B------:R-:W-:Y:S02]  /*0a40*/  CS2R R4, SRZ ;  /* 0x0000000000047805 */ /* 0x000fe4000001ff00 */
[----:B------:R-:W-:Y:S01]  /*0a50*/  CS2R R6, SRZ ;  /* 0x0000000000067805 */ /* 0x000fe2000001ff00 */
[----:B------:R0:W-:Y:S04]  /*0a60*/  STL [R1+0x8], RZ ;  /* 0x000008ff01007387 */ /* 0x0001e80000100800 */
[----:B------:R0:W-:Y:S04]  /*0a70*/  STL [R1+0xc], RZ ;  /* 0x00000cff01007387 */ /* 0x0001e80000100800 */
[----:B------:R0:W-:Y:S04]  /*0a80*/  STL [R1+0x10], RZ ;  /* 0x000010ff01007387 */ /* 0x0001e80000100800 */
[----:B------:R0:W-:Y:S04]  /*0a90*/  STL [R1+0x14], RZ ;  /* 0x000014ff01007387 */ /* 0x0001e80000100800 */
[----:B------:R0:W-:Y:S04]  /*0aa0*/  STL [R1+0x18], RZ ;  /* 0x000018ff01007387 */ /* 0x0001e80000100800 */
[----:B------:R0:W-:Y:S01]  /*0ab0*/  STL [R1+0x1c], RZ ;  /* 0x00001cff01007387 */ /* 0x0001e20000100800 */
[----:B------:R-:W-:Y:S05]  /*0ac0*/  BRA `(.L_x_1) ;  /* 0x0000032000307947 */ /* 0x000fea0003800000 */
.L_x_0:
[----:B------:R-:W-:Y:S01]  /*0ad0*/  IABS R3, R4 ;  /* 0x0000000400037213 */ /* 0x000fe20000000000 */
[----:B------:R-:W-:Y:S01]  /*0ae0*/  IMAD.MOV.U32 R2, RZ, RZ, R0 ;  /* 0x000000ffff027224 */ /* 0x000fe200078e0000 */
[----:B------:R-:W-:Y:S01]  /*0af0*/  IABS R10, R5 ;  /* 0x00000005000a7213 */ /* 0x000fe20000000000 */
[----:B------:R-:W-:Y:S01]  /*0b00*/  IMAD.MOV.U32 R6, RZ, RZ, RZ ;  /* 0x000000ffff067224 */ /* 0x000fe200078e00ff */
[----:B------:R-:W0:Y:S01]  /*0b10*/  I2F.RP R0, R3 ;  /* 0x0000000300007306 */ /* 0x000e220000209400 */
[----:B------:R-:W-:Y:S01]  /*0b20*/  IABS R8, R28 ;  /* 0x0000001c00087213 */ /* 0x000fe20000000000 */
[----:B------:R-:W-:Y:S01]  /*0b30*/  VIADD R18, R2, 0x7c ;  /* 0x0000007c02127836 */ /* 0x000fe20000000000 */
[----:B------:R-:W-:Y:S01]  /*0b40*/  IABS R12, R2 ;  /* 0x00000002000c7213 */ /* 0x000fe20000000000 */
[----:B------:R-:W1:Y:S01]  /*0b50*/  S2R R27, SR_TID.X ;  /* 0x00000000001b7919 */ /* 0x000e620000002100 */
[----:B------:R-:W-:Y:S01]  /*0b60*/  ISETP.NE.AND P2, PT, R4, RZ, PT ;  /* 0x000000ff0400720c */ /* 0x000fe20003f45270 */
[----:B------:R-:W-:Y:S01]  /*0b70*/  ULDC UR6, c[0x0][0x238] ;  /* 0x00008e0000067ab9 */ /* 0x000fe20000000800 */
[----:B------:R-:W-:Y:S01]  /*0b80*/  ULDC.64 UR12, c[0x0][0x218] ;  /* 0x00008600000c7ab9 */ /* 0x000fe20000000a00 */
[----:B------:R-:W2:Y:S01]  /*0b90*/  I2F.RP R9, R10 ;  /* 0x0000000a00097306 */ /* 0x000ea20000209400 */
[----:B------:R-:W-:Y:S01]  /*0ba0*/  ULDC UR4, c[0x0][0x234] ;  /* 0x00008d0000047ab9 */ /* 0x000fe20000000800 */
[----:B------:R-:W-:-:S06]  /*0bb0*/  ULDC.64 UR10, c[0x0][0x210] ;  /* 0x00008400000a7ab9 */ /* 0x000fcc0000000a00 */
[----:B0-----:R-:W0:Y:S08]  /*0bc0*/  MUFU.RCP R0, R0 ;  /* 0x0000000000007308 */ /* 0x001e300000001000 */
[----:B--2---:R-:W2:Y:S01]  /*0bd0*/  MUFU.RCP R9, R9 ;  /* 0x0000000900097308 */ /* 0x004ea20000001000 */
[----:B0-----:R-:W-:Y:S01]  /*0be0*/  VIADD R0, R0, 0xffffffe ;  /* 0x0ffffffe00007836 */ /* 0x001fe20000000000 */
[----:B-1----:R-:W-:-:S06]  /*0bf0*/  SHF.R.U32.HI R27, RZ, 0x5, R27 ;  /* 0x00000005ff1b7819 */ /* 0x002fcc000001161b */
[----:B------:R-:W0:Y:S01]  /*0c00*/  F2I.FTZ.U32.TRUNC.NTZ R7, R0 ;  /* 0x0000000000077305 */ /* 0x000e22000021f000 */
[----:B------:R-:W-:Y:S01]  /*0c10*/  SGXT.U32 R27, R27, 0x1 ;  /* 0x000000011b1b781a */ /* 0x000fe20000000000 */
[----:B--2---:R-:W-:-:S03]  /*0c20*/  VIADD R9, R9, 0xffffffe ;  /* 0x0ffffffe09097836 */ /* 0x004fc60000000000 */
[----:B------:R-:W-:-:S03]  /*0c30*/  LOP3.LUT R27, R27, 0x7e, RZ, 0xfc, !PT ;  /* 0x0000007e1b1b7812 */ /* 0x000fc600078efcff */
[----:B------:R-:W1:Y:S01]  /*0c40*/  F2I.FTZ.U32.TRUNC.NTZ R9, R9 ;  /* 0x0000000900097305 */ /* 0x000e62000021f000 */
[----:B0-----:R-:W-:-:S04]  /*0c50*/  IMAD.MOV R0, RZ, RZ, -R7 ;  /* 0x000000ffff007224 */ /* 0x001fc800078e0a07 */
[----:B------:R-:W-:-:S04]  /*0c60*/  IMAD R0, R0, R3, RZ ;  /* 0x0000000300007224 */ /* 0x000fc800078e02ff */
[----:B------:R-:W-:-:S04]  /*0c70*/  IMAD.HI.U32 R0, R7, R0, R6 ;  /* 0x0000000007007227 */ /* 0x000fc800078e0006 */
[----:B-1----:R-:W-:Y:S02]  /*0c80*/  IMAD.MOV R15, RZ, RZ, -R9 ;  /* 0x000000ffff0f7224 */ /* 0x002fe400078e0a09 */
[----:B------:R-:W-:-:S04]  /*0c90*/  IMAD.HI.U32 R0, R0, R8, RZ ;  /* 0x0000000800007227 */ /* 0x000fc800078e00ff */
[----:B------:R-:W-:Y:S02]  /*0ca0*/  IMAD.MOV R0, RZ, RZ, -R0 ;  /* 0x000000ffff007224 */ /* 0x000fe400078e0a00 */
[----:B------:R-:W-:Y:S02]  /*0cb0*/  IMAD R15, R15, R10, RZ ;  /* 0x0000000a0f0f7224 */ /* 0x000fe400078e02ff */
[C---:B------:R-:W-:Y:S02]  /*0cc0*/  IMAD R0, R3.reuse, R0, R8 ;  /* 0x0000000003007224 */ /* 0x040fe400078e0208 */
[----:B------:R-:W-:Y:S02]  /*0cd0*/  IMAD.MOV.U32 R8, RZ, RZ, RZ ;  /* 0x000000ffff087224 */ /* 0x000fe400078e00ff */
[----:B------:R-:W-:Y:S01]  /*0ce0*/  VIADD R7, R2, 0x7f ;  /* 0x0000007f02077836 */ /* 0x000fe20000000000 */
[----:B------:R-:W-:Y:S01]  /*0cf0*/  ISETP.GT.U32.AND P0, PT, R3, R0, PT ;  /* 0x000000000300720c */ /* 0x000fe20003f04070 */
[----:B------:R-:W-:-:S03]  /*0d00*/  IMAD.HI.U32 R15, R9, R15, R8 ;  /* 0x0000000f090f7227 */ /* 0x000fc600078e0008 */
[----:B------:R-:W-:Y:S01]  /*0d10*/  IABS R13, R7 ;  /* 0x00000007000d7213 */ /* 0x000fe20000000000 */
[----:B------:R-:W-:Y:S01]  /*0d20*/  VIADD R6, R2, 0x7e ;  /* 0x0000007e02067836 */ /* 0x000fe20000000000 */
[----:B------:R-:W-:Y:S01]  /*0d30*/  ISETP.GE.AND P1, PT, R7, RZ, PT ;  /* 0x000000ff0700720c */ /* 0x000fe20003f26270 */
[----:B------:R-:W-:-:S03]  /*0d40*/  IMAD.HI.U32 R9, R15, R12, RZ ;  /* 0x0000000c0f097227 */ /* 0x000fc600078e00ff */
[----:B------:R-:W-:Y:S01]  /*0d50*/  IABS R14, R6 ;  /* 0x00000006000e7213 */ /* 0x000fe20000000000 */
[----:B------:R-:W-:Y:S01]  /*0d60*/  IMAD.HI.U32 R8, R15, R13, RZ ;  /* 0x0000000d0f087227 */ /* 0x000fe200078e00ff */
[----:B------:R-:W-:-:S03]  /*0d70*/  ISETP.GE.AND P6, PT, R6, RZ, PT ;  /* 0x000000ff0600720c */ /* 0x000fc60003fc6270 */
[----:B------:R-:W-:Y:S02]  /*0d80*/  @!P0 IMAD.IADD R0, R0, 0x1, -R3 ;  /* 0x0000000100008824 */ /* 0x000fe400078e0a03 */
[----:B------:R-:W-:Y:S02]  /*0d90*/  IMAD.MOV R9, RZ, RZ, -R9 ;  /* 0x000000ffff097224 */ /* 0x000fe400078e0a09 */
[----:B------:R-:W-:Y:S01]  /*0da0*/  IMAD.MOV R8, RZ, RZ, -R8 ;  /* 0x000000ffff087224 */ /* 0x000fe200078e0a08 */
[----:B------:R-:W-:Y:S01]  /*0db0*/  ISETP.GT.U32.AND P0, PT, R3, R0, PT ;  /* 0x000000000300720c */ /* 0x000fe20003f04070 */
[C---:B------:R-:W-:Y:S02]  /*0dc0*/  IMAD R12, R10.reuse, R9, R12 ;  /* 0x000000090a0c7224 */ /* 0x040fe400078e020c */
[C---:B------:R-:W-:Y:S02]  /*0dd0*/  IMAD R13, R10.reuse, R8, R13 ;  /* 0x000000080a0d7224 */ /* 0x040fe400078e020d */
[----:B------:R-:W-:Y:S01]  /*0de0*/  IMAD.HI.U32 R11, R15, R14, RZ ;  /* 0x0000000e0f0b7227 */ /* 0x000fe200078e00ff */
[----:B------:R-:W-:-:S02]  /*0df0*/  ISETP.GT.U32.AND P5, PT, R10, R12, PT ;  /* 0x0000000c0a00720c */ /* 0x000fc40003fa4070 */
[----:B------:R-:W-:Y:S01]  /*0e00*/  ISETP.GT.U32.AND P3, PT, R10, R13, PT ;  /* 0x0000000d0a00720c */ /* 0x000fe20003f64070 */
[----:B------:R-:W-:Y:S02]  /*0e10*/  IMAD.MOV R7, RZ, RZ, -R11 ;  /* 0x000000ffff077224 */ /* 0x000fe400078e0a0b */
[----:B------:R-:W-:Y:S02]  /*0e20*/  VIADD R6, R2, 0x7d ;  /* 0x0000007d02067836 */ /* 0x000fe40000000000 */
[----:B------:R-:W-:Y:S01]  /*0e30*/  @!P0 IMAD.IADD R0, R0, 0x1, -R3 ;  /* 0x0000000100008824 */ /* 0x000fe200078e0a03 */
[----:B------:R-:W-:Y:S01]  /*0e40*/  ISETP.GE.AND P0, PT, R28, RZ, PT ;  /* 0x000000ff1c00720c */ /* 0x000fe20003f06270 */
[----:B------:R-:W-:Y:S01]  /*0e50*/  IMAD R14, R10, R7, R14 ;  /* 0x000000070a0e7224 */ /* 0x000fe200078e020e */
[----:B------:R-:W-:Y:S01]  /*0e60*/  IABS R7, R18 ;  /* 0x0000001200077213 */ /* 0x000fe20000000000 */
[----:B------:R-:W-:Y:S01]  /*0e70*/  VIADD R8, R2, 0x7a ;  /* 0x0000007a02087836 */ /* 0x000fe20000000000 */
[----:B------:R-:W-:Y:S01]  /*0e80*/  ISETP.GE.AND P4, PT, R6, RZ, PT ;  /* 0x000000ff0600720c */ /* 0x000fe20003f86270 */
[--C-:B------:R-:W-:Y:S01]  /*0e90*/  @!P5 IMAD.IADD R12, R12, 0x1, -R10.reuse ;  /* 0x000000010c0cd824 */ /* 0x100fe200078e0a0a */
[----:B------:R-:W-:Y:S01]  /*0ea0*/  IABS R6, R6 ;  /* 0x0000000600067213 */ /* 0x000fe20000000000 */
[----:B------:R-:W-:Y:S01]  /*0eb0*/  @!P3 IMAD.IADD R13, R13, 0x1, -R10 ;  /* 0x000000010d0db824 */ /* 0x000fe200078e0a0a */
[----:B------:R-:W-:Y:S01]  /*0ec0*/  IABS R16, R8 ;  /* 0x0000000800107213 */ /* 0x000fe20000000000 */
[----:B------:R-:W-:Y:S01]  /*0ed0*/  IMAD.HI.U32 R17, R15, R7, RZ ;  /* 0x000000070f117227 */ /* 0x000fe200078e00ff */
[----:B------:R-:W-:-:S02]  /*0ee0*/  ISETP.GT.U32.AND P3, PT, R10, R12, PT ;  /* 0x0000000c0a00720c */ /* 0x000fc40003f64070 */
[C---:B------:R-:W-:Y:S01]  /*0ef0*/  ISETP.GT.U32.AND P5, PT, R10.reuse, R13, PT ;  /* 0x0000000d0a00720c */ /* 0x040fe20003fa4070 */
[----:B------:R-:W-:Y:S02]  /*0f00*/  IMAD.MOV R17, RZ, RZ, -R17 ;  /* 0x000000ffff117224 */ /* 0x000fe400078e0a11 */
[----:B------:R-:W-:Y:S01]  /*0f10*/  @!P0 IMAD.MOV R0, RZ, RZ, -R0 ;  /* 0x000000ffff008224 */ /* 0x000fe200078e0a00 */
[C---:B------:R-:W-:Y:S01]  /*0f20*/  ISETP.GT.U32.AND P0, PT, R10.reuse, R14, PT ;  /* 0x0000000e0a00720c */ /* 0x040fe20003f04070 */
[----:B------:R-:W-:Y:S01]  /*0f30*/  IMAD R7, R10, R17, R7 ;  /* 0x000000110a077224 */ /* 0x000fe200078e0207 */
[----:B------:R-:W-:Y:S01]  /*0f40*/  @!P2 LOP3.LUT R0, RZ, R4, RZ, 0x33, !PT ;  /* 0x00000004ff00a212 */ /* 0x000fe200078e33ff */
[----:B------:R-:W-:-:S04]  /*0f50*/  IMAD.HI.U32 R3, R15, R6, RZ ;  /* 0x000000060f037227 */ /* 0x000fc800078e00ff */
[--C-:B------:R-:W-:Y:S01]  /*0f60*/  @!P3 IMAD.IADD R12, R12, 0x1, -R10.reuse ;  /* 0x000000010c0cb824 */ /* 0x100fe200078e0a0a */
[----:B------:R-:W-:Y:S01]  /*0f70*/  ISETP.GT.U32.AND P3, PT, R10, R7, PT ;  /* 0x000000070a00720c */ /* 0x000fe20003f64070 */
[----:B------:R-:W-:Y:S01]  /*0f80*/  IMAD.MOV R3, RZ, RZ, -R3 ;  /* 0x000000ffff037224 */ /* 0x000fe200078e0a03 */
[----:B------:R0:W-:Y:S01]  /*0f90*/  STL [R1+0xf70], R0 ;  /* 0x000f700001007387 */ /* 0x0001e20000100800 */
[----:B------:R-:W-:Y:S01]  /*0fa0*/  @!P5 IMAD.IADD R13, R13, 0x1, -R10 ;  /* 0x000000010d0dd824 */ /* 0x000fe200078e0a0a */
[C---:B------:R-:W-:Y:S01]  /*0fb0*/  ISETP.GE.AND P5, PT, R2.reuse, RZ, PT ;  /* 0x000000ff0200720c */ /* 0x040fe20003fa6270 */
[----:B------:R-:W-:Y:S02]  /*0fc0*/  VIADD R9, R2, 0x7b ;  /* 0x0000007b02097836 */ /* 0x000fe40000000000 */
[----:B------:R-:W-:Y:S02]  /*0fd0*/  IMAD R3, R10, R3, R6 ;  /* 0x000000030a037224 */ /* 0x000fe400078e0206 */
[----:B------:R-:W-:Y:S01]  /*0fe0*/  @!P0 IMAD.IADD R14, R14, 0x1, -R10 ;  /* 0x000000010e0e8824 */ /* 0x000fe200078e0a0a */
[----:B------:R-:W-:Y:S01]  /*0ff0*/  IABS R11, R9 ;  /* 0x00000009000b7213 */ /* 0x000fe20000000000 */
[----:B------:R-:W-:Y:S01]  /*1000*/  VIADD R6, R2, 0x79 ;  /* 0x0000007902067836 */ /* 0x000fe20000000000 */
[C---:B------:R-:W-:Y:S01]  /*1010*/  ISETP.GT.U32.AND P2, PT, R10.reuse, R3, PT ;  /* 0x000000030a00720c */ /* 0x040fe20003f44070 */
[----:B------:R-:W-:Y:S01]  /*1020*/  IMAD.HI.U32 R17, R15, R16, RZ ;  /* 0x000000100f117227 */ /* 0x000fe200078e00ff */
[----:B------:R-:W-:-:S02]  /*1030*/  ISETP.GT.U32.AND P0, PT, R10, R14, PT ;  /* 0x0000000e0a00720c */ /* 0x000fc40003f04070 */
[----:B------:R-:W-:Y:S01]  /*1040*/  IABS R4, R6 ;  /* 0x0000000600047213 */ /* 0x000fe20000000000 */
[----:B------:R-:W-:Y:S02]  /*1050*/  IMAD.MOV.U32 R20, RZ, RZ, R12 ;  /* 0x000000ffff147224 */ /* 0x000fe400078e000c */
[----:B------:R-:W-:Y:S02]  /*1060*/  @!P3 IMAD.IADD R7, R7, 0x1, -R10 ;  /* 0x000000010707b824 */ /* 0x000fe400078e0a0a */
[----:B------:R-:W-:Y:S02]  /*1070*/  IMAD.MOV R17, RZ, RZ, -R17 ;  /* 0x000000ffff117224 */ /* 0x000fe400078e0a11 */
[----:B------:R-:W-:-:S04]  /*1080*/  IMAD.HI.U32 R19, R15, R11, RZ ;  /* 0x0000000b0f137227 */ /* 0x000fc800078e00ff */
[----:B------:R-:W-:Y:S01]  /*1090*/  @!P5 IMAD.MOV R20, RZ, RZ, -R20 ;  /* 0x000000ffff14d224 */ /* 0x000fe200078e0a14 */
[C---:B------:R-:W-:Y:S01]  /*10a0*/  ISETP.GT.U32.AND P5, PT, R10.reuse, R7, PT ;  /* 0x000000070a00720c */ /* 0x040fe20003fa4070 */
[----:B------:R-:W-:Y:S02]  /*10b0*/  IMAD R12, R10, R17, R16 ;  /* 0x000000110a0c7224 */ /* 0x000fe400078e0210 */
[----:B------:R-:W-:Y:S01]  /*10c0*/  IMAD.MOV R19, RZ, RZ, -R19 ;  /* 0x000000ffff137224 */ /* 0x000fe200078e0a13 */
[----:B------:R-:W-:Y:S01]  /*10d0*/  STL [R1+0x1e0], R20 ;  /* 0x0001e01401007387 */ /* 0x000fe20000100800 */
[----:B------:R-:W-:-:S04]  /*10e0*/  IMAD.HI.U32 R16, R15, R4, RZ ;  /* 0x000000040f107227 */ /* 0x000fc800078e00ff */
[----:B------:R-:W-:Y:S01]  /*10f0*/  @!P1 IMAD.MOV R13, RZ, RZ, -R13 ;  /* 0x000000ffff0d9224 */ /* 0x000fe200078e0a0d */
[----:B------:R-:W-:Y:S01]  /*1100*/  ISETP.GE.AND P1, PT, R9, RZ, PT ;  /* 0x000000ff0900720c */ /* 0x000fe20003f26270 */
[--C-:B------:R-:W-:Y:S01]  /*1110*/  @!P2 IMAD.IADD R3, R3, 0x1, -R10.reuse ;  /* 0x000000010303a824 */ /* 0x100fe200078e0a0a */
[----:B------:R-:W-:Y:S01]  /*1120*/  ISETP.GE.AND P2, PT, R18, RZ, PT ;  /* 0x000000ff1200720c */ /* 0x000fe20003f46270 */
[----:B------:R-:W-:Y:S01]  /*1130*/  IMAD R11, R10, R19, R11 ;  /* 0x000000130a0b7224 */ /* 0x000fe200078e020b */
[----:B------:R1:W-:Y:S01]  /*1140*/  STL [R1+0x1dc], R13 ;  /* 0x0001dc0d01007387 */ /* 0x0003e20000100800 */
[----:B------:R-:W-:Y:S01]  /*1150*/  @!P0 IMAD.IADD R14, R14, 0x1, -R10 ;  /* 0x000000010e0e8824 */ /* 0x000fe200078e0a0a */
[C---:B------:R-:W-:Y:S01]  /*1160*/  ISETP.GT.U32.AND P3, PT, R10.reuse, R3, PT ;  /* 0x000000030a00720c */ /* 0x040fe20003f64070 */
[----:B------:R-:W-:Y:S01]  /*1170*/  IMAD.MOV R16, RZ, RZ, -R16 ;  /* 0x000000ffff107224 */ /* 0x000fe200078e0a10 */
[----:B------:R-:W-:Y:S01]  /*1180*/  ISETP.GT.U32.AND P0, PT, R10, R11, PT ;  /* 0x0000000b0a00720c */ /* 0x000fe20003f04070 */
[----:B0-----:R-:W-:-:S02]  /*1190*/  IMAD.MOV.U32 R0, RZ, RZ, R14 ;  /* 0x000000ffff007224 */ /* 0x001fc400078e000e */
[----:B------:R-:W-:Y:S02]  /*11a0*/  @!P5 IMAD.IADD R7, R7, 0x1, -R10 ;  /* 0x000000010707d824 */ /* 0x000fe400078e0a0a */
[----:B------:R-:W-:Y:S01]  /*11b0*/  @!P6 IMAD.MOV R0, RZ, RZ, -R0 ;  /* 0x000000ffff00e224 */ /* 0x000fe200078e0a00 */
[C---:B------:R-:W-:Y:S01]  /*11c0*/  ISETP.GT.U32.AND P6, PT, R10.reuse, R12, PT ;  /* 0x0000000c0a00720c */ /* 0x040fe20003fc4070 */
[----:B-1----:R-:W-:Y:S02]  /*11d0*/  IMAD R13, R10, R16, R4 ;  /* 0x000000100a0d7224 */ /* 0x002fe400078e0204 */
[----:B------:R-:W-:Y:S01]  /*11e0*/  VIADD R14, R2, 0x78 ;  /* 0x00000078020e7836 */ /* 0x000fe20000000000 */
[----:B------:R0:W-:Y:S01]  /*11f0*/  STL [R1+0x1d8], R0 ;  /* 0x0001d80001007387 */ /* 0x0001e20000100800 */
[--C-:B------:R-:W-:Y:S01]  /*1200*/  @!P3 IMAD.IADD R3, R3, 0x1, -R10.reuse ;  /* 0x000000010303b824 */ /* 0x100fe200078e0a0a */
[----:B------:R-:W-:Y:S01]  /*1210*/  ISETP.GT.U32.AND P5, PT, R10, R13, PT ;  /* 0x0000000d0a00720c */ /* 0x000fe20003fa4070 */
[----:B------:R-:W-:Y:S01]  /*1220*/  VIADD R4, R2, 0x77 ;  /* 0x0000007702047836 */ /* 0x000fe20000000000 */
[----:B------:R-:W-:Y:S01]  /*1230*/  IABS R18, R14 ;  /* 0x0000000e00127213 */ /* 0x000fe20000000000 */
[--C-:B------:R-:W-:Y:S01]  /*1240*/  @!P0 IMAD.IADD R11, R11, 0x1, -R10.reuse ;  /* 0x000000010b0b8824 */ /* 0x100fe200078e0a0a */
[----:B------:R-:W-:Y:S01]  /*1250*/  ISETP.GE.AND P0, PT, R6, RZ, PT ;  /* 0x000000ff0600720c */ /* 0x000fe20003f06270 */
[----:B------:R-:W-:Y:S01]  /*1260*/  VIADD R16, R2, 0x76 ;  /* 0x0000007602107836 */ /* 0x000fe20000000000 */
[----:B------:R-:W-:Y:S01]  /*1270*/  IABS R9, R4 ;  /* 0x0000000400097213 */ /* 0x000fe20000000000 */
[----:B------:R-:W-:Y:S01]  /*1280*/  @!P6 IMAD.IADD R12, R12, 0x1, -R10 ;  /* 0x000000010c0ce824 */ /* 0x000fe200078e0a0a */
[----:B------:R-:W-:Y:S01]  /*1290*/  ISETP.GT.U32.AND P6, PT, R10, R11, PT ;  /* 0x0000000b0a00720c */ /* 0x000fe20003fc4070 */
[----:B0-----:R-:W-:Y:S01]  /*12a0*/  IMAD.MOV.U32 R0, RZ, RZ, R3 ;  /* 0x000000ffff007224 */ /* 0x001fe200078e0003 */
[----:B------:R-:W-:Y:S01]  /*12b0*/  ISETP.GE.AND P3, PT, R8, RZ, PT ;  /* 0x000000ff0800720c */ /* 0x000fe20003f66270 */
[----:B------:R-:W-:Y:S01]  /*12c0*/  IMAD.HI.U32 R6, R15, R18, RZ ;  /* 0x000000120f067227 */ /* 0x000fe200078e00ff */
[----:B------:R-:W-:-:S03]  /*12d0*/  IABS R3, R16 ;  /* 0x0000001000037213 */ /* 0x000fc60000000000 */
[----:B------:R-:W-:Y:S01]  /*12e0*/  @!P5 IMAD.IADD R13, R13, 0x1, -R10 ;  /* 0x000000010d0dd824 */ /* 0x000fe200078e0a0a */
[C---:B------:R-:W-:Y:S01]  /*12f0*/  ISETP.GT.U32.AND P5, PT, R10.reuse, R12, PT ;  /* 0x0000000c0a00720c */ /* 0x040fe20003fa4070 */
[----:B------:R-:W-:Y:S02]  /*1300*/  @!P4 IMAD.MOV R0, RZ, RZ, -R0 ;  /* 0x000000ffff00c224 */ /* 0x000fe400078e0a00 */
[----:B------:R-:W-:Y:S01]  /*1310*/  IMAD.MOV R6, RZ, RZ, -R6 ;  /* 0x000000ffff067224 */ /* 0x000fe200078e0a06 */
[C---:B------:R-:W-:Y:S01]  /*1320*/  ISETP.GT.U32.AND P4, PT, R10.reuse, R13, PT ;  /* 0x0000000d0a00720c */ /* 0x040fe20003f84070 */
[----:B------:R-:W-:Y:S01]  /*1330*/  IMAD.HI.U32 R17, R15, R9, RZ ;  /* 0x000000090f117227 */ /* 0x000fe200078e00ff */
[----:B------:R0:W-:Y:S03]  /*1340*/  STL [R1+0x1d4], R0 ;  /* 0x0001d40001007387 */ /* 0x0001e60000100800 */
[----:B------:R-:W-:-:S02]  /*1350*/  IMAD R6, R10, R6, R18 ;  /* 0x000000060a067224 */ /* 0x000fc400078e0212 */
[----:B------:R-:W-:Y:S02]  /*1360*/  IMAD.MOV R17, RZ, RZ, -R17 ;  /* 0x000000ffff117224 */ /* 0x000fe400078e0a11 */
[--C-:B------:R-:W-:Y:S01]  /*1370*/  @!P6 IMAD.IADD R11, R11, 0x1, -R10.reuse ;  /* 0x000000010b0be824 */ /* 0x100fe200078e0a0a */
[C---:B------:R-:W-:Y:S01]  /*1380*/  ISETP.GT.U32.AND P6, PT, R10.reuse, R6, PT ;  /* 0x000000060a00720c */ /* 0x040fe20003fc4070 */
[----:B------:R-:W-:Y:S02]  /*1390*/  IMAD R9, R10, R17, R9 ;  /* 0x000000110a097224 */ /* 0x000fe400078e0209 */
[----:B------:R-:W-:Y:S02]  /*13a0*/  @!P4 IMAD.IADD R13, R13, 0x1, -R10 ;  /* 0x000000010d0dc824 */ /* 0x000fe400078e0a0a */
[----:B------:R-:W-:Y:S01]  /*13b0*/  VIADD R8, R2, 0x75 ;  /* 0x0000007502087836 */ /* 0x000fe20000000000 */
[----:B------:R-:W-:Y:S01]  /*13c0*/  ISETP.GT.U32.AND P4, PT, R10, R9, PT ;  /* 0x000000090a00720c */ /* 0x000fe20003f84070 */
[----:B------:R-:W-:-:S03]  /*13d0*/  IMAD.HI.U32 R17, R15, R3, RZ ;  /* 0x000000030f117227 */ /* 0x000fc600078e00ff */
[----:B------:R-:W-:Y:S01]  /*13e0*/  IABS R20, R8 ;  /* 0x0000000800147213 */ /* 0x000fe20000000000 */
[--C-:B------:R-:W-:Y:S01]  /*13f0*/  @!P5 IMAD.IADD R12, R12, 0x1, -R10.reuse ;  /* 0x000000010c0cd824 */ /* 0x100fe200078e0a0a */
[----:B------:R-:W-:Y:S01]  /*1400*/  ISETP.GE.AND P5, PT, R14, RZ, PT ;  /* 0x000000ff0e00720c */ /* 0x000fe20003fa6270 */
[----:B------:R-:W-:Y:S01]  /*1410*/  @!P6 IMAD.IADD R6, R6, 0x1, -R10 ;  /* 0x000000010606e824 */ /* 0x000fe200078e0a0a */
[----:B------:R-:W-:Y:S01]  /*1420*/  ISETP.GE.AND P6, PT, R4, RZ, PT ;  /* 0x000000ff0400720c */ /* 0x000fe20003fc6270 */
[----:B------:R-:W-:Y:S02]  /*1430*/  IMAD.MOV R17, RZ, RZ, -R17 ;  /* 0x000000ffff117224 */ /* 0x000fe400078e0a11 */
[----:B------:R-:W-:-:S04]  /*1440*/  IMAD.HI.U32 R18, R15, R20, RZ ;  /* 0x000000140f127227 */ /* 0x000fc800078e00ff */
[----:B------:R-:W-:Y:S02]  /*1450*/  VIADD R14, R2, 0x74 ;  /* 0x00000074020e7836 */ /* 0x000fe40000000000 */
[----:B------:R-:W-:Y:S01]  /*1460*/  @!P4 IMAD.IADD R9, R9, 0x1, -R10 ;  /* 0x000000010909c824 */ /* 0x000fe200078e0a0a */
[C---:B------:R-:W-:Y:S01]  /*1470*/  ISETP.GT.U32.AND P4, PT, R10.reuse, R6, PT ;  /* 0x000000060a00720c */ /* 0x040fe20003f84070 */
[----:B0-----:R-:W-:Y:S02]  /*1480*/  IMAD.MOV.U32 R0, RZ, RZ, R11 ;  /* 0x000000ffff007224 */ /* 0x001fe400078e000b */
[----:B------:R-:W-:Y:S01]  /*1490*/  IMAD R3, R10, R17, R3 ;  /* 0x000000110a037224 */ /* 0x000fe200078e0203 */
[----:B------:R-:W-:Y:S01]  /*14a0*/  IABS R17, R14 ;  /* 0x0000000e00117213 */ /* 0x000fe20000000000 */
[----:B------:R-:W-:Y:S02]  /*14b0*/  IMAD.MOV R18, RZ, RZ, -R18 ;  /* 0x000000ffff127224 */ /* 0x000fe400078e0a12 */
[----:B------:R-:W-:-:S02]  /*14c0*/  VIADD R4, R2, 0x73 ;  /* 0x0000007302047836 */ /* 0x000fc40000000000 */
[----:B------:R-:W-:Y:S01]  /*14d0*/  @!P2 IMAD.MOV R7, RZ, RZ, -R7 ;  /* 0x000000ffff07a224 */ /* 0x000fe200078e0a07 */
[C---:B------:R-:W-:Y:S01]  /*14e0*/  ISETP.GT.U32.AND P2, PT, R10.reuse, R3, PT ;  /* 0x000000030a00720c */ /* 0x040fe20003f44070 */
[----:B------:R-:W-:Y:S01]  /*14f0*/  @!P1 IMAD.MOV R0, RZ, RZ, -R0 ;  /* 0x000000ffff009224 */ /* 0x000fe200078e0a00 */
[C---:B------:R-:W-:Y:S01]  /*1500*/  ISETP.GT.U32.AND P1, PT, R10.reuse, R9, PT ;  /* 0x000000090a00720c */ /* 0x040fe20003f24070 */
[C---:B------:R-:W-:Y:S01]  /*1510*/  IMAD R20, R10.reuse, R18, R20 ;  /* 0x000000120a147224 */ /* 0x040fe200078e0214 */
[----:B------:R-:W-:Y:S01]  /*1520*/  IABS R18, R4 ;  /* 0x0000000400127213 */ /* 0x000fe20000000000 */
[----:B------:R0:W-:Y:S01]  /*1530*/  STL [R1+0x1d0], R7 ;  /* 0x0001d00701007387 */ /* 0x0001e20000100800 */
[----:B------:R-:W-:Y:S02]  /*1540*/  @!P3 IMAD.MOV R12, RZ, RZ, -R12 ;  /* 0x000000ffff0cb224 */ /* 0x000fe400078e0a0c */
[----:B------:R-:W-:Y:S01]  /*1550*/  ISETP.GT.U32.AND P3, PT, R10, R20, PT ;  /* 0x000000140a00720c */ /* 0x000fe20003f64070 */
[----:B------:R1:W-:Y:S01]  /*1560*/  STL [R1+0x1cc], R0 ;  /* 0x0001cc0001007387 */ /* 0x0003e20000100800 */
[----:B------:R-:W-:-:S03]  /*1570*/  IMAD.HI.U32 R11, R15, R18, RZ ;  /* 0x000000120f0b7227 */ /* 0x000fc600078e00ff */
[----:B------:R-:W-:Y:S01]  /*1580*/  STL [R1+0x1c8], R12 ;  /* 0x0001c80c01007387 */ /* 0x000fe20000100800 */
[----:B------:R-:W-:Y:S01]  /*1590*/  @!P4 IMAD.IADD R6, R6, 0x1, -R10 ;  /* 0x000000010606c824 */ /* 0x000fe200078e0a0a */
[----:B------:R-:W-:Y:S01]  /*15a0*/  ISETP.GE.AND P4, PT, R8, RZ, PT ;  /* 0x000000ff0800720c */ /* 0x000fe20003f86270 */
[----:B0-----:R-:W-:-:S04]  /*15b0*/  IMAD.HI.U32 R7, R15, R17, RZ ;  /* 0x000000110f077227 */ /* 0x001fc800078e00ff */
[----:B-1----:R-:W-:Y:S02]  /*15c0*/  IMAD.MOV.U32 R0, RZ, RZ, R13 ;  /* 0x000000ffff007224 */ /* 0x002fe400078e000d */
[----:B------:R-:W-:Y:S02]  /*15d0*/  IMAD.MOV R7, RZ, RZ, -R7 ;  /* 0x000000ffff077224 */ /* 0x000fe400078e0a07 */
[----:B------:R-:W-:Y:S01]  /*15e0*/  @!P0 IMAD.MOV R0, RZ, RZ, -R0 ;  /* 0x000000ffff008224 */ /* 0x000fe200078e0a00 */
[----:B------:R-:W-:Y:S01]  /*15f0*/  ISETP.GE.AND P0, PT, R16, RZ, PT ;  /* 0x000000ff1000720c */ /* 0x000fe20003f06270 */
[----:B------:R-:W-:Y:S02]  /*1600*/  IMAD.MOV R11, RZ, RZ, -R11 ;  /* 0x000000ffff0b7224 */ /* 0x000fe400078e0a0b */
[----:B------:R-:W-:Y:S01]  /*1610*/  @!P1 IMAD.IADD R9, R9, 0x1, -R10 ;  /* 0x0000000109099824 */ /* 0x000fe200078e0a0a */
[----:B------:R0:W-:Y:S01]  /*1620*/  STL [R1+0x1c4], R0 ;  /* 0x0001c40001007387 */ /* 0x0001e20000100800 */
[----:B------:R-:W-:Y:S01]  /*1630*/  IMAD R7, R10, R7, R17 ;  /* 0x000000070a077224 */ /* 0x000fe200078e0211 */
[----:B------:R-:W-:Y:S01]  /*1640*/  ISETP.GE.AND P1, PT, R14, RZ, PT ;  /* 0x000000ff0e00720c */ /* 0x000fe20003f26270 */
[----:B------:R-:W-:-:S02]  /*1650*/  IMAD.MOV.U32 R19, RZ, RZ, R6 ;  /* 0x000000ffff137224 */ /* 0x000fc400078e0006 */
[----:B------:R-:W-:Y:S02]  /*1660*/  @!P2 IMAD.IADD R3, R3, 0x1, -R10 ;  /* 0x000000010303a824 */ /* 0x000fe400078e0a0a */
[C---:B------:R-:W-:Y:S02]  /*1670*/  IMAD R8, R10.reuse, R11, R18 ;  /* 0x0000000b0a087224 */ /* 0x040fe400078e0212 */
[----:B------:R-:W-:Y:S01]  /*1680*/  @!P5 IMAD.MOV R19, RZ, RZ, -R19 ;  /* 0x000000ffff13d224 */ /* 0x000fe200078e0a13 */
[C---:B------:R-:W-:Y:S01]  /*1690*/  ISETP.GT.U32.AND P5, PT, R10.reuse, R7, PT ;  /* 0x000000070a00720c */ /* 0x040fe20003fa4070 */
[----:B0-----:R-:W-:Y:S01]  /*16a0*/  IMAD.MOV.U32 R0, RZ, RZ, R9 ;  /* 0x000000ffff007224 */ /* 0x001fe200078e0009 */
[----:B------:R-:W-:Y:S01]  /*16b0*/  ISETP.GT.U32.AND P2, PT, R10, R3, PT ;  /* 0x000000030a00720c */ /* 0x000fe20003f44070 */
[----:B------:R-:W-:Y:S01]  /*16c0*/  @!P3 IMAD.IADD R20, R20, 0x1, -R10 ;  /* 0x000000011414b824 */ /* 0x000fe200078e0a0a */
[----:B------:R-:W-:Y:S01]  /*16d0*/  STL [R1+0x1c0], R19 ;  /* 0x0001c01301007387 */ /* 0x000fe20000100800 */
[----:B------:R-:W-:Y:S01]  /*16e0*/  @!P6 IMAD.MOV R0, RZ, RZ, -R0 ;  /* 0x000000ffff00e224 */ /* 0x000fe200078e0a00 */
[----:B------:R-:W-:Y:S01]  /*16f0*/  ISETP.GT.U32.AND P6, PT, R10, R8, PT ;  /* 0x000000080a00720c */ /* 0x000fe20003fc4070 */
[----:B------:R-:W-:Y:S01]  /*1700*/  VIADD R12, R2, 0x72 ;  /* 0x00000072020c7836 */ /* 0x000fe20000000000 */
[----:B------:R-:W-:Y:S01]  /*1710*/  ISETP.GT.U32.AND P3, PT, R10, R20, PT ;  /* 0x000000140a00720c */ /* 0x000fe20003f64070 */
[C---:B------:R-:W-:Y:S01]  /*1720*/  VIADD R11, R2.reuse, 0x71 ;  /* 0x00000071020b7836 */ /* 0x040fe20000000000 */
[----:B------:R0:W-:Y:S01]  /*1730*/  STL [R1+0x1bc], R0 ;  /* 0x0001bc0001007387 */ /* 0x0001e20000100800 */
[----:B------:R-:W-:Y:S01]  /*1740*/  VIADD R16, R2, 0x70 ;  /* 0x0000007002107836 */ /* 0x000fe20000000000 */
[----:B------:R-:W-:Y:S01]  /*1750*/  IABS R13, R12 ;  /* 0x0000000c000d7213 */ /* 0x000fe20000000000 */
[--C-:B------:R-:W-:Y:S01]  /*1760*/  @!P5 IMAD.IADD R7, R7, 0x1, -R10.reuse ;  /* 0x000000010707d824 */ /* 0x100fe200078e0a0a */
[----:B------:R-:W-:Y:S01]  /*1770*/  IABS R6, R11 ;  /* 0x0000000b00067213 */ /* 0x000fe20000000000 */
[--C-:B------:R-:W-:Y:S01]  /*1780*/  @!P2 IMAD.IADD R3, R3, 0x1, -R10.reuse ;  /* 0x000000010303a824 */ /* 0x100fe200078e0a0a */
[----:B------:R-:W-:Y:S01]  /*1790*/  ISETP.GE.AND P2, PT, R4, RZ, PT ;  /* 0x000000ff0400720c */ /* 0x000fe20003f46270 */
[----:B------:R-:W-:Y:S01]  /*17a0*/  IMAD.MOV.U32 R9, RZ, RZ, R13 ;  /* 0x000000ffff097224 */ /* 0x000fe200078e000d */
[----:B------:R-:W-:Y:S01]  /*17b0*/  ISETP.GT.U32.AND P5, PT, R10, R7, PT ;  /* 0x000000070a00720c */ /* 0x000fe20003fa4070 */
[----:B------:R-:W-:Y:S01]  /*17c0*/  @!P6 IMAD.IADD R8, R8, 0x1, -R10 ;  /* 0x000000010808e824 */ /* 0x000fe200078e0a0a */
[----:B------:R-:W-:Y:S01]  /*17d0*/  IABS R14, R16 ;  /* 0x00000010000e7213 */ /* 0x000fe20000000000 */
[----:B------:R-:W-:-:S02]  /*17e0*/  IMAD.MOV.U32 R4, RZ, RZ, R6 ;  /* 0x000000ffff047224 */ /* 0x000fc400078e0006 */
[----:B------:R-:W-:Y:S01]  /*17f0*/  IMAD.HI.U32 R6, R15, R9, RZ ;  /* 0x000000090f067227 */ /* 0x000fe200078e00ff */
[----:B------:R-:W-:-:S03]  /*1800*/  ISETP.GT.U32.AND P6, PT, R10, R8, PT ;  /* 0x000000080a00720c */ /* 0x000fc60003fc4070 */
[----:B------:R-:W-:Y:S01]  /*1810*/  @!P3 IMAD.IADD R20, R20, 0x1, -R10 ;  /* 0x000000011414b824 */ /* 0x000fe200078e0a0a */
[----:B------:R-:W-:Y:S01]  /*1820*/  ISETP.GE.AND P3, PT, R12, RZ, PT ;  /* 0x000000ff0c00720c */ /* 0x000fe20003f66270 */
[----:B------:R-:W-:-:S04]  /*1830*/  IMAD.HI.U32 R12, R15, R4, RZ ;  /* 0x000000040f0c7227 */ /* 0x000fc800078e00ff */
[----:B------:R-:W-:Y:S02]  /*1840*/  IMAD.MOV R6, RZ, RZ, -R6 ;  /* 0x000000ffff067224 */ /* 0x000fe400078e0a06 */
[----:B------:R-:W-:Y:S02]  /*1850*/  IMAD.MOV R12, RZ, RZ, -R12 ;  /* 0x000000ffff0c7224 */ /* 0x000fe400078e0a0c */
[C---:B------:R-:W-:Y:S02]  /*1860*/  IMAD R9, R10.reuse, R6, R9 ;  /* 0x000000060a097224 */ /* 0x040fe400078e0209 */
[C---:B------:R-:W-:Y:S02]  /*1870*/  IMAD R4, R10.reuse, R12, R4 ;  /* 0x0000000c0a047224 */ /* 0x040fe400078e0204 */
[----:B------:R-:W-:Y:S01]  /*1880*/  @!P5 IMAD.IADD R7, R7, 0x1, -R10 ;  /* 0x000000010707d824 */ /* 0x000fe200078e0a0a */
[----:B------:R-:W-:Y:S01]  /*1890*/  ISETP.GT.U32.AND P5, PT, R10, R9, PT ;  /* 0x000000090a00720c */ /* 0x000fe20003fa4070 */
[----:B0-----:R-:W-:-:S02]  /*18a0*/  IMAD.MOV.U32 R0, RZ, RZ, R3 ;  /* 0x000000ffff007224 */ /* 0x001fc400078e0003 */
[----:B------:R-:W-:Y:S01]  /*18b0*/  @!P6 IMAD.IADD R8, R8, 0x1, -R10 ;  /* 0x000000010808e824 */ /* 0x000fe200078e0a0a */
[----:B------:R-:W-:Y:S01]  /*18c0*/  ISETP.GT.U32.AND P6, PT, R10, R4, PT ;  /* 0x000000040a00720c */ /* 0x000fe20003fc4070 */
[----:B------:R-:W-:Y:S01]  /*18d0*/  @!P0 IMAD.MOV R0, RZ, RZ, -R0 ;  /* 0x000000ffff008224 */ /* 0x000fe200078e0a00 */
[----:B------:R-:W-:Y:S01]  /*18e0*/  ISETP.GE.AND P0, PT, R11, RZ, PT ;  /* 0x000000ff0b00720c */ /* 0x000fe20003f06270 */
[----:B------:R-:W-:Y:S02]  /*18f0*/  VIADD R11, R2, 0x6f ;  /* 0x0000006f020b7836 */ /* 0x000fe40000000000 */
[----:B------:R-:W-:Y:S01]  /*1900*/  IMAD.HI.U32 R3, R15, R14, RZ ;  /* 0x0000000e0f037227 */ /* 0x000fe200078e00ff */
[----:B------:R0:W-:Y:S02]  /*1910*/  STL [R1+0x1b8], R0 ;  /* 0x0001b80001007387 */ /* 0x0001e40000100800 */
[----:B------:R-:W-:Y:S01]  /*1920*/  IABS R18, R11 ;  /* 0x0000000b00127213 */ /* 0x000fe20000000000 */
[----:B------:R-:W-:-:S02]  /*1930*/  @!P5 IMAD.IADD R9, R9, 0x1, -R10 ;  /* 0x000000010909d824 */ /* 0x000fc400078e0a0a */
[----:B------:R-:W-:Y:S02]  /*1940*/  IMAD.MOV R3, RZ, RZ, -R3 ;  /* 0x000000ffff037224 */ /* 0x000fe400078e0a03 */
[----:B------:R-:W-:Y:S01]  /*1950*/  @!P6 IMAD.IADD R4, R4, 0x1, -R10 ;  /* 0x000000010404e824 */ /* 0x000fe200078e0a0a */
[----:B------:R-:W-:Y:S01]  /*1960*/  ISETP.GT.U32.AND P6, PT, R10, R9, PT ;  /* 0x000000090a00720c */ /* 0x000fe20003fc4070 */
[----:B------:R-:W-:-:S04]  /*1970*/  IMAD.HI.U32 R21, R15, R18, RZ ;  /* 0x000000120f157227 */ /* 0x000fc800078e00ff */
[----:B------:R-:W-:Y:S02]  /*1980*/  IMAD R14, R10, R3, R14 ;  /* 0x000000030a0e7224 */ /* 0x000fe400078e020e */
[----:B0-----:R-:W-:Y:S02]  /*1990*/  IMAD.MOV.U32 R0, RZ, RZ, R20 ;  /* 0x000000ffff007224 */ /* 0x001fe400078e0014 */
[----:B------:R-:W-:Y:S01]  /*19a0*/  VIADD R3, R2, 0x6c ;  /* 0x0000006c02037836 */ /* 0x000fe20000000000 */
[----:B------:R-:W-:Y:S01]  /*19b0*/  ISETP.GT.U32.AND P5, PT, R10, R14, PT ;  /* 0x0000000e0a00720c */ /* 0x000fe20003fa4070 */
[C---:B------:R-:W-:Y:S02]  /*19c0*/  VIADD R6, R2.reuse, 0x6d ;  /* 0x0000006d02067836 */ /* 0x040fe40000000000 */
[----:B------:R-:W-:Y:S02]  /*19d0*/  IMAD.MOV R21, RZ, RZ, -R21 ;  /* 0x000000ffff157224 */ /* 0x000fe400078e0a15 */
[----:B------:R-:W-:Y:S01]  /*19e0*/  VIADD R12, R2, 0x6e ;  /* 0x0000006e020c7836 */ /* 0x000fe20000000000 */
[----:B------:R-:W-:Y:S01]  /*19f0*/  IABS R13, R6 ;  /* 0x00000006000d7213 */ /* 0x000fe20000000000 */
[----:B------:R-:W-:Y:S01]  /*1a00*/  @!P4 IMAD.MOV R0, RZ, RZ, -R0 ;  /* 0x000000ffff00c224 */ /* 0x000fe200078e0a00 */
[----:B------:R-:W-:Y:S01]  /*1a10*/  ISETP.GE.AND P4, PT, R16, RZ, PT ;  /* 0x000000ff1000720c */ /* 0x000fe20003f86270 */
[C---:B------:R-:W-:Y:S01]  /*1a20*/  IMAD R18, R10.reuse, R21, R18 ;  /* 0x000000150a127224 */ /* 0x040fe200078e0212 */
[----:B------:R-:W-:Y:S01]  /*1a30*/  IABS R16, R3 ;  /* 0x0000000300107213 */ /* 0x000fe20000000000 */
[--C-:B------:R-:W-:Y:S01]  /*1a40*/  @!P6 IMAD.IADD R9, R9, 0x1, -R10.reuse ;  /* 0x000000010909e824 */ /* 0x100fe200078e0a0a */
[----:B------:R-:W-:Y:S01]  /*1a50*/  IABS R19, R12 ;  /* 0x0000000c00137213 */ /* 0x000fe20000000000 */
[----:B------:R0:W-:Y:S01]  /*1a60*/  STL [R1+0x1b4], R0 ;  /* 0x0001b40001007387 */ /* 0x0001e20000100800 */
[----:B------:R-:W-:Y:S01]  /*1a70*/  ISETP.GT.U32.AND P6, PT, R10, R18, PT ;  /* 0x000000120a00720c */ /* 0x000fe20003fc4070 */
[----:B------:R-:W-:-:S02]  /*1a80*/  @!P5 IMAD.IADD R14, R14, 0x1, -R10 ;  /* 0x000000010e0ed824 */ /* 0x000fc400078e0a0a */
[----:B------:R-:W-:-:S03]  /*1a90*/  IMAD.HI.U32 R17, R15, R19, RZ ;  /* 0x000000130f117227 */ /* 0x000fc600078e00ff */
[----:B------:R-:W-:Y:S01]  /*1aa0*/  ISETP.GT.U32.AND P5, PT, R10, R14, PT ;  /* 0x0000000e0a00720c */ /* 0x000fe20003fa4070 */
[----:B------:R-:W-:Y:S02]  /*1ab0*/  IMAD.MOV R17, RZ, RZ, -R17 ;  /* 0x000000ffff117224 */ /* 0x000fe400078e0a11 */
[----:B0-----:R-:W-:Y:S02]  /*1ac0*/  IMAD.MOV.U32 R0, RZ, RZ, R7 ;  /* 0x000000ffff007224 */ /* 0x001fe400078e0007 */
[----:B------:R-:W-:Y:S02]  /*1ad0*/  IMAD.MOV.U32 R7, RZ, RZ, R16 ;  /* 0x000000ffff077224 */ /* 0x000fe400078e0010 */
[----:B------:R-:W-:-:S04]  /*1ae0*/  IMAD.HI.U32 R16, R15, R13, RZ ;  /* 0x0000000d0f107227 */ /* 0x000fc800078e00ff */
[----:B------:R-:W-:Y:S01]  /*1af0*/  @!P1 IMAD.MOV R0, RZ, RZ, -R0 ;  /* 0x000000ffff009224 */ /* 0x000fe200078e0a00 */
[C---:B------:R-:W-:Y:S01]  /*1b00*/  ISETP.GT.U32.AND P1, PT, R10.reuse, R4, PT ;  /* 0x000000040a00720c */ /* 0x040fe20003f24070 */
[----:B------:R-:W-:Y:S02]  /*1b10*/  IMAD.MOV R16, RZ, RZ, -R16 ;  /* 0x000000ffff107224 */ /* 0x000fe400078e0a10 */
[C---:B------:R-:W-:Y:S01]  /*1b20*/  IMAD R19, R10.reuse, R17, R19 ;  /* 0x000000110a137224 */ /* 0x040fe200078e0213 */
[----:B------:R0:W-:Y:S01]  /*1b30*/  STL [R1+0x1b0], R0 ;  /* 0x0001b00001007387 */ /* 0x0001e20000100800 */
[----:B------:R-:W-:Y:S02]  /*1b40*/  IMAD R16, R10, R16, R13 ;  /* 0x000000100a107224 */ /* 0x000fe400078e020d */
[----:B------:R-:W-:Y:S02]  /*1b50*/  IMAD.MOV.U32 R17, RZ, RZ, R8 ;  /* 0x000000ffff117224 */ /* 0x000fe400078e0008 */
[--C-:B------:R-:W-:Y:S01]  /*1b60*/  @!P6 IMAD.IADD R18, R18, 0x1, -R10.reuse ;  /* 0x000000011212e824 */ /* 0x100fe200078e0a0a */
[----:B------:R-:W-:Y:S01]  /*1b70*/  ISETP.GT.U32.AND P6, PT, R10, R16, PT ;  /* 0x000000100a00720c */ /* 0x000fe20003fc4070 */
[----:B------:R-:W-:Y:S01]  /*1b80*/  @!P2 IMAD.MOV R17, RZ, RZ, -R17 ;  /* 0x000000ffff11a224 */ /* 0x000fe200078e0a11 */
[----:B------:R-:W-:Y:S01]  /*1b90*/  ISETP.GE.AND P2, PT, R11, RZ, PT ;  /* 0x000000ff0b00720c */ /* 0x000fe20003f46270 */
[----:B------:R-:W-:Y:S01]  /*1ba0*/  @!P1 IMAD.IADD R4, R4, 0x1, -R10 ;  /* 0x0000000104049824 */ /* 0x000fe200078e0a0a */
[----:B------:R-:W-:Y:S01]  /*1bb0*/  ISETP.GE.AND P1, PT, R12, RZ, PT ;  /* 0x000000ff0c00720c */ /* 0x000fe20003f26270 */
[----:B0-----:R-:W-:Y:S01]  /*1bc0*/  IMAD.MOV.U32 R0, RZ, RZ, R9 ;  /* 0x000000ffff007224 */ /* 0x001fe200078e0009 */
[----:B------:R0:W-:Y:S01]  /*1bd0*/  STL [R1+0x1ac], R17 ;  /* 0x0001ac1101007387 */ /* 0x0001e20000100800 */
[----:B------:R-:W-:-:S04]  /*1be0*/  IMAD.HI.U32 R8, R15, R7, RZ ;  /* 0x000000070f087227 */ /* 0x000fc800078e00ff */
[----:B------:R-:W-:Y:S01]  /*1bf0*/  @!P3 IMAD.MOV R0, RZ, RZ, -R0 ;  /* 0x000000ffff00b224 */ /* 0x000fe200078e0a00 */
[----:B------:R-:W-:Y:S01]  /*1c00*/  ISETP.GT.U32.AND P3, PT, R10, R19, PT ;  /* 0x000000130a00720c */ /* 0x000fe20003f64070 */
[--C-:B------:R-:W-:Y:S02]  /*1c10*/  @!P6 IMAD.IADD R16, R16, 0x1, -R10.reuse ;  /* 0x000000011010e824 */ /* 0x100fe400078e0a0a */
[----:B------:R-:W-:Y:S01]  /*1c20*/  @!P5 IMAD.IADD R14, R14, 0x1, -R10 ;  /* 0x000000010e0ed824 */ /* 0x000fe200078e0a0a */
[----:B------:R1:W-:Y:S01]  /*1c30*/  STL [R1+0x1a8], R0 ;  /* 0x0001a80001007387 */ /* 0x0003e20000100800 */
[----:B0-----:R-:W-:Y:S01]  /*1c40*/  VIADD R17, R2, 0x6b ;  /* 0x0000006b02117836 */ /* 0x001fe20000000000 */
[----:B------:R-:W-:Y:S01]  /*1c50*/  ISETP.GE.AND P5, PT, R6, RZ, PT ;  /* 0x000000ff0600720c */ /* 0x000fe20003fa6270 */
[----:B------:R-:W-:Y:S01]  /*1c60*/  IMAD.MOV R8, RZ, RZ, -R8 ;  /* 0x000000ffff087224 */ /* 0x000fe200078e0a08 */
[----:B------:R-:W-:Y:S01]  /*1c70*/  ISETP.GT.U32.AND P6, PT, R10, R16, PT ;  /* 0x000000100a00720c */ /* 0x000fe20003fc4070 */
[----:B------:R-:W-:-:S02]  /*1c80*/  VIADD R11, R2, 0x69 ;  /* 0x00000069020b7836 */ /* 0x000fc40000000000 */
[----:B------:R-:W-:Y:S02]  /*1c90*/  IMAD R8, R10, R8, R7 ;  /* 0x000000080a087224 */ /* 0x000fe400078e0207 */
[----:B------:R-:W-:Y:S01]  /*1ca0*/  @!P3 IMAD.IADD R19, R19, 0x1, -R10 ;  /* 0x000000011313b824 */ /* 0x000fe200078e0a0a */
[----:B------:R-:W-:Y:S01]  /*1cb0*/  IABS R13, R11 ;  /* 0x0000000b000d7213 */ /* 0x000fe20000000000 */
[----:B-1----:R-:W-:Y:S01]  /*1cc0*/  IMAD.MOV.U32 R0, RZ, RZ, R4 ;  /* 0x000000ffff007224 */ /* 0x002fe200078e0004 */
[----:B------:R-:W-:Y:S01]  /*1cd0*/  IABS R4, R17 ;  /* 0x0000001100047213 */ /* 0x000fe20000000000 */
[----:B------:R-:W-:Y:S01]  /*1ce0*/  VIADD R7, R2, 0x6a ;  /* 0x0000006a02077836 */ /* 0x000fe20000000000 */
[C---:B------:R-:W-:Y:S01]  /*1cf0*/  ISETP.GT.U32.AND P3, PT, R10.reuse, R19, PT ;  /* 0x000000130a00720c */ /* 0x040fe20003f64070 */
[----:B------:R-:W-:Y:S01]  /*1d00*/  @!P0 IMAD.MOV R0, RZ, RZ, -R0 ;  /* 0x000000ffff008224 */ /* 0x000fe200078e0a00 */
[----:B------:R-:W-:Y:S01]  /*1d10*/  ISETP.GT.U32.AND P0, PT, R10, R18, PT ;  /* 0x000000120a00720c */ /* 0x000fe20003f04070 */
[----:B------:R-:W-:Y:S01]  /*1d20*/  IMAD.HI.U32 R6, R15, R4, RZ ;  /* 0x000000040f067227 */ /* 0x000fe200078e00ff */
[----:B------:R-:W-:-:S02]  /*1d30*/  IABS R20, R7 ;  /* 0x0000000700147213 */ /* 0x000fc40000000000 */
[----:B------:R0:W-:Y:S01]  /*1d40*/  STL [R1+0x1a4], R0 ;  /* 0x0001a40001007387 */ /* 0x0001e20000100800 */
[----:B------:R-:W-:Y:S02]  /*1d50*/  IMAD.MOV R6, RZ, RZ, -R6 ;  /* 0x000000ffff067224 */ /* 0x000fe400078e0a06 */
[----:B------:R-:W-:Y:S02]  /*1d60*/  @!P6 IMAD.IADD R16, R16, 0x1, -R10 ;  /* 0x000000011010e824 */ /* 0x000fe400078e0a0a */
[----:B------:R-:W-:Y:S02]  /*1d70*/  IMAD R4, R10, R6, R4 ;  /* 0x000000060a047224 */ /* 0x000fe400078e0204 */
[----:B------:R-:W-:Y:S02]  /*1d80*/  VIADD R12, R2, 0x68 ;  /* 0x00000068020c7836 */ /* 0x000fe40000000000 */
[----:B------:R-:W-:Y:S01]  /*1d90*/  @!P0 IMAD.IADD R18, R18, 0x1, -R10 ;  /* 0x0000000112128824 */ /* 0x000fe200078e0a0a */
[C---:B------:R-:W-:Y:S01]  /*1da0*/  ISETP.GT.U32.AND P0, PT, R10.reuse, R8, PT ;  /* 0x000000080a00720c */ /* 0x040fe20003f04070 */
[----:B------:R-:W-:Y:S01]  /*1db0*/  IMAD.MOV.U32 R22, RZ, RZ, R14 ;  /* 0x000000ffff167224 */ /* 0x000fe200078e000e */
[----:B------:R-:W-:Y:S01]  /*1dc0*/  ISETP.GT.U32.AND P6, PT, R10, R4, PT ;  /* 0x000000040a00720c */ /* 0x000fe20003fc4070 */
[----:B------:R-:W-:Y:S01]  /*1dd0*/  IMAD.HI.U32 R21, R15, R20, RZ ;  /* 0x000000140f157227 */ /* 0x000fe200078e00ff */
[----:B------:R-:W-:-:S03]  /*1de0*/  IABS R9, R12 ;  /* 0x0000000c00097213 */ /* 0x000fc60000000000 */
[----:B0-----:R-:W-:Y:S02]  /*1df0*/  IMAD.MOV.U32 R0, RZ, RZ, R18 ;  /* 0x000000ffff007224 */ /* 0x001fe400078e0012 */
[----:B------:R-:W-:Y:S01]  /*1e00*/  @!P3 IMAD.IADD R19, R19, 0x1, -R10 ;  /* 0x000000011313b824 */ /* 0x000fe200078e0a0a */
[----:B------:R-:W-:Y:S01]  /*1e10*/  ISETP.GE.AND P3, PT, R3, RZ, PT ;  /* 0x000000ff0300720c */ /* 0x000fe20003f66270 */
[----:B------:R-:W-:-:S04]  /*1e20*/  IMAD.HI.U32 R3, R15, R13, RZ ;  /* 0x0000000d0f037227 */ /* 0x000fc800078e00ff */
[--C-:B------:R-:W-:Y:S01]  /*1e30*/  @!P0 IMAD.IADD R8, R8, 0x1, -R10.reuse ;  /* 0x0000000108088824 */ /* 0x100fe200078e0a0a */
[----:B------:R-:W-:Y:S01]  /*1e40*/  ISETP.GE.AND P0, PT, R17, RZ, PT ;  /* 0x000000ff1100720c */ /* 0x000fe20003f06270 */
[----:B------:R-:W-:Y:S02]  /*1e50*/  @!P6 IMAD.IADD R4, R4, 0x1, -R10 ;  /* 0x000000010404e824 */ /* 0x000fe400078e0a0a */
[----:B------:R-:W-:Y:S01]  /*1e60*/  @!P4 IMAD.MOV R22, RZ, RZ, -R22 ;  /* 0x000000ffff16c224 */ /* 0x000fe200078e0a16 */
[C---:B------:R-:W-:Y:S01]  /*1e70*/  ISETP.GT.U32.AND P6, PT, R10.reuse, R8, PT ;  /* 0x000000080a00720c */ /* 0x040fe20003fc4070 */
[----:B------:R-:W-:Y:S02]  /*1e80*/  IMAD.MOV R21, RZ, RZ, -R21 ;  /* 0x000000ffff157224 */ /* 0x000fe400078e0a15 */
[----:B------:R-:W-:Y:S01]  /*1e90*/  @!P2 IMAD.MOV R0, RZ, RZ, -R0 ;  /* 0x000000ffff00a224 */ /* 0x000fe200078e0a00 */
[----:B------:R-:W-:Y:S01]  /*1ea0*/  STL [R1+0x1a0], R22 ;  /* 0x0001a01601007387 */ /* 0x000fe20000100800 */
[----:B------:R-:W-:Y:S01]  /*1eb0*/  IMAD.HI.U32 R6, R15, R9, RZ ;  /* 0x000000090f067227 */ /* 0x000fe200078e00ff */
[----:B------:R-:W-:-:S02]  /*1ec0*/  ISETP.GT.U32.AND P2, PT, R10, R4, PT ;  /* 0x000000040a00720c */ /* 0x000fc40003f44070 */
[----:B------:R0:W-:Y:S01]  /*1ed0*/  STL [R1+0x19c], R0 ;  /* 0x00019c0001007387 */ /* 0x0001e20000100800 */
[----:B------:R-:W-:Y:S02]  /*1ee0*/  IMAD.MOV R3, RZ, RZ, -R3 ;  /* 0x000000ffff037224 */ /* 0x000fe400078e0a03 */
[C---:B------:R-:W-:Y:S02]  /*1ef0*/  IMAD R17, R10.reuse, R21, R20 ;  /* 0x000000150a117224 */ /* 0x040fe400078e0214 */
[----:B------:R-:W-:Y:S02]  /*1f00*/  IMAD.MOV R6, RZ, RZ, -R6 ;  /* 0x000000ffff067224 */ /* 0x000fe400078e0a06 */
[C---:B------:R-:W-:Y:S01]  /*1f10*/  IMAD R13, R10.reuse, R3, R13 ;  /* 0x000000030a0d7224 */ /* 0x040fe200078e020d */
[----:B------:R-:W-:Y:S01]  /*1f20*/  ISETP.GT.U32.AND P4, PT, R10, R17, PT ;  /* 0x000000110a00720c */ /* 0x000fe20003f84070 */
[----:B------:R-:W-:Y:S02]  /*1f30*/  VIADD R3, R2, 0x67 ;  /* 0x0000006702037836 */ /* 0x000fe40000000000 */
[----:B0-----:R-:W-:-:S02]  /*1f40*/  IMAD.MOV.U32 R0, RZ, RZ, R16 ;  /* 0x000000ffff007224 */ /* 0x001fc400078e0010 */
[----:B------:R-:W-:Y:S01]  /*1f50*/  @!P1 IMAD.MOV R19, RZ, RZ, -R19 ;  /* 0x000000ffff139224 */ /* 0x000fe200078e0a13 */
[----:B------:R-:W-:Y:S01]  /*1f60*/  IABS R14, R3 ;  /* 0x00000003000e7213 */ /* 0x000fe20000000000 */
[C---:B------:R-:W-:Y:S01]  /*1f70*/  IMAD R9, R10.reuse, R6, R9 ;  /* 0x000000060a097224 */ /* 0x040fe200078e0209 */
[----:B------:R-:W-:Y:S01]  /*1f80*/  ISETP.GT.U32.AND P1, PT, R10, R13, PT ;  /* 0x0000000d0a00720c */ /* 0x000fe20003f24070 */
[----:B------:R-:W-:Y:S01]  /*1f90*/  @!P5 IMAD.MOV R0, RZ, RZ, -R0 ;  /* 0x000000ffff00d224 */ /* 0x000fe200078e0a00 */
[----:B------:R-:W-:Y:S01]  /*1fa0*/  STL [R1+0x198], R19 ;  /* 0x0001981301007387 */ /* 0x000fe20000100800 */
[----:B------:R-:W-:Y:S01]  /*1fb0*/  @!P6 IMAD.IADD R8, R8, 0x1, -R10 ;  /* 0x000000010808e824 */ /* 0x000fe200078e0a0a */
[----:B------:R-:W-:Y:S01]  /*1fc0*/  ISETP.GT.U32.AND P6, PT, R10, R9, PT ;  /* 0x000000090a00720c */ /* 0x000fe20003fc4070 */
[----:B------:R-:W-:Y:S01]  /*1fd0*/  IMAD.HI.U32 R16, R15, R14, RZ ;  /* 0x0000000e0f107227 */ /* 0x000fe200078e00ff */
[----:B------:R0:W-:Y:S01]  /*1fe0*/  STL [R1+0x194], R0 ;  /* 0x0001940001007387 */ /* 0x0001e20000100800 */
[----:B------:R-:W-:-:S02]  /*1ff0*/  ISETP.GE.AND P5, PT, R7, RZ, PT ;  /* 0x000000ff0700720c */ /* 0x000fc40003fa6270 */
[----:B------:R-:W-:Y:S02]  /*2000*/  IMAD.MOV R16, RZ, RZ, -R16 ;  /* 0x000000ffff107224 */ /* 0x000fe400078e0a10 */
[--C-:B------:R-:W-:Y:S01]  /*2010*/  @!P2 IMAD.IADD R4, R4, 0x1, -R10.reuse ;  /* 0x000000010404a824 */ /* 0x100fe200078e0a0a */
[----:B------:R-:W-:Y:S01]  /*2020*/  ISETP.GE.AND P2, PT, R11, RZ, PT ;  /* 0x000000ff0b00720c */ /* 0x000fe20003f46270 */
[----:B------:R-:W-:Y:S01]  /*2030*/  @!P4 IMAD.IADD R17, R17, 0x1, -R10 ;  /* 0x000000011111c824 */ /* 0x000fe200078e0a0a */
[----:B------:R-:W-:Y:S01]  /*2040*/  ISETP.GE.AND P4, PT, R12, RZ, PT ;  /* 0x000000ff0c00720c */ /* 0x000fe20003f86270 */
[C---:B------:R-:W-:Y:S02]  /*2050*/  IMAD R11, R10.reuse, R16, R14 ;  /* 0x000000100a0b7224 */ /* 0x040fe400078e020e */
[----:B0-----:R-:W-:Y:S02]  /*2060*/  IMAD.MOV.U32 R0, RZ, RZ, R8 ;  /* 0x000000ffff007224 */ /* 0x001fe400078e0008 */
[----:B------:R-:W-:Y:S01]  /*2070*/  @!P1 IMAD.IADD R13, R13, 0x1, -R10 ;  /* 0x000000010d0d9824 */ /* 0x000fe200078e0a0a */
[----:B------:R-:W-:Y:S01]  /*2080*/  ISETP.GT.U32.AND P1, PT, R10, R17, PT ;  /* 0x000000110a00720c */ /* 0x000fe20003f24070 */
[----:B------:R-:W-:-:S02]  /*2090*/  @!P3 IMAD.MOV R0, RZ, RZ, -R0 ;  /* 0x000000ffff00b224 */ /* 0x000fc400078e0a00 */
[----:B------:R-:W-:Y:S02]  /*20a0*/  VIADD R6, R2, 0x66 ;  /* 0x0000006602067836 */ /* 0x000fe40000000000 */
[----:B------:R-:W-:Y:S01]  /*20b0*/  @!P6 IMAD.IADD R9, R9, 0x1, -R10 ;  /* 0x000000010909e824 */ /* 0x000fe200078e0a0a */
[----:B------:R0:W-:Y:S01]  /*20c0*/  STL [R1+0x190], R0 ;  /* 0x0001900001007387 */ /* 0x0001e20000100800 */
[----:B------:R-:W-:Y:S01]  /*20d0*/  ISETP.GT.U32.AND P6, PT, R10, R13, PT ;  /* 0x0000000d0a00720c */ /* 0x000fe20003fc4070 */
[C---:B------:R-:W-:Y:S01]  /*20e0*/  VIADD R14, R2.reuse, 0x65 ;  /* 0x00000065020e7836 */ /* 0x040fe20000000000 */
[----:B------:R-:W-:Y:S01]  /*20f0*/  IABS R18, R6 ;  /* 0x0000000600127213 */ /* 0x000fe20000000000 */
[----:B------:R-:W-:Y:S01]  /*2100*/  VIADD R8, R2, 0x64 ;  /* 0x0000006402087836 */ /* 0x000fe20000000000 */
[----:B------:R-:W-:Y:S01]  /*2110*/  ISETP.GT.U32.AND P3, PT, R10, R9, PT ;  /* 0x000000090a00720c */ /* 0x000fe20003f64070 */
[----:B------:R-:W-:Y:S02]  /*2120*/  VIADD R19, R2, 0x5f ;  /* 0x0000005f02137836 */ /* 0x000fe40000000000 */
[----:B------:R-:W-:-:S02]  /*2130*/  IMAD.MOV.U32 R7, RZ, RZ, R18 ;  /* 0x000000ffff077224 */ /* 0x000fc400078e0012 */
[----:B0-----:R-:W-:Y:S01]  /*2140*/  IMAD.MOV.U32 R0, RZ, RZ, R4 ;  /* 0x000000ffff007224 */ /* 0x001fe200078e0004 */
[----:B------:R-:W-:Y:S01]  /*2150*/  IABS R4, R14 ;  /* 0x0000000e00047213 */ /* 0x000fe20000000000 */
[----:B------:R-:W-:Y:S01]  /*2160*/  @!P1 IMAD.IADD R17, R17, 0x1, -R10 ;  /* 0x0000000111119824 */ /* 0x000fe200078e0a0a */
[----:B------:R-:W-:Y:S01]  /*2170*/  ISETP.GE.AND P1, PT, R3, RZ, PT ;  /* 0x000000ff0300720c */ /* 0x000fe20003f26270 */
[----:B------:R-:W-:Y:S01]  /*2180*/  @!P0 IMAD.MOV R0, RZ, RZ, -R0 ;  /* 0x000000ffff008224 */ /* 0x000fe200078e0a00 */
[----:B------:R-:W-:Y:S01]  /*2190*/  ISETP.GT.U32.AND P0, PT, R10, R11, PT ;  /* 0x0000000b0a00720c */ /* 0x000fe20003f04070 */
[----:B------:R-:W-:Y:S01]  /*21a0*/  IMAD.HI.U32 R12, R15, R7, RZ ;  /* 0x000000070f0c7227 */ /* 0x000fe200078e00ff */
[----:B------:R-:W-:Y:S02]  /*21b0*/  IABS R3, R8 ;  /* 0x0000000800037213 */ /* 0x000fe40000000000 */
[----:B------:R0:W-:Y:S01]  /*21c0*/  STL [R1+0x18c], R0 ;  /* 0x00018c0001007387 */ /* 0x0001e20000100800 */
[----:B------:R-:W-:-:S02]  /*21d0*/  IMAD.MOV R12, RZ, RZ, -R12 ;  /* 0x000000ffff0c7224 */ /* 0x000fc400078e0a0c */
[--C-:B------:R-:W-:Y:S01]  /*21e0*/  @!P3 IMAD.IADD R9, R9, 0x1, -R10.reuse ;  /* 0x000000010909b824 */ /* 0x100fe200078e0a0a */
[----:B------:R-:W-:Y:S01]  /*21f0*/  ISETP.GE.AND P3, PT, R6, RZ, PT ;  /* 0x000000ff0600720c */ /* 0x000fe20003f66270 */
[----:B------:R-:W-:Y:S02]  /*2200*/  VIADD R6, R2, 0x63 ;  /* 0x0000006302067836 */ /* 0x000fe40000000000 */
[----:B------:R-:W-:Y:S02]  /*2210*/  IMAD R7, R10, R12, R7 ;  /* 0x0000000c0a077224 */ /* 0x000fe400078e0207 */
[--C-:B------:R-:W-:Y:S01]  /*2220*/  @!P0 IMAD.IADD R11, R11, 0x1, -R10.reuse ;  /* 0x000000010b0b8824 */ /* 0x100fe200078e0a0a */
[----:B------:R-:W-:Y:S01]  /*2230*/  ISETP.GE.AND P0, PT, R14, RZ, PT ;  /* 0x000000ff0e00720c */ /* 0x000fe20003f06270 */
[----:B0-----:R-:W-:Y:S01]  /*2240*/  IMAD.MOV.U32 R0, RZ, RZ, R17 ;  /* 0x000000ffff007224 */ /* 0x001fe200078e0011 */
[----:B------:R-:W-:Y:S01]  /*2250*/  IABS R14, R6 ;  /* 0x00000006000e7213 */ /* 0x000fe20000000000 */
[----:B------:R-:W-:Y:S01]  /*2260*/  @!P6 IMAD.IADD R13, R13, 0x1, -R10 ;  /* 0x000000010d0de824 */ /* 0x000fe200078e0a0a */
[C---:B------:R-:W-:Y:S01]  /*2270*/  ISETP.GT.U32.AND P6, PT, R10.reuse, R7, PT ;  /* 0x000000070a00720c */ /* 0x040fe20003fc4070 */
[----:B------:R-:W-:Y:S01]  /*2280*/  @!P5 IMAD.MOV R0, RZ, RZ, -R0 ;  /* 0x000000ffff00d224 */ /* 0x000fe200078e0a00 */
[----:B------:R-:W-:Y:S01]  /*2290*/  ISETP.GT.U32.AND P5, PT, R10, R11, PT ;  /* 0x0000000b0a00720c */ /* 0x000fe20003fa4070 */
[----:B------:R-:W-:-:S03]  /*22a0*/  IMAD.HI.U32 R16, R15, R4, RZ ;  /* 0x000000040f107227 */ /* 0x000fc600078e00ff */
[----:B------:R0:W-:Y:S01]  /*22b0*/  STL [R1+0x188], R0 ;  /* 0x0001880001007387 */ /* 0x0001e20000100800 */
[----:B------:R-:W-:-:S04]  /*22c0*/  IMAD.HI.U32 R12, R15, R3, RZ ;  /* 0x000000030f0c7227 */ /* 0x000fc800078e00ff */
[----:B------:R-:W-:Y:S02]  /*22d0*/  IMAD.MOV R16, RZ, RZ, -R16 ;  /* 0x000000ffff107224 */ /* 0x000fe400078e0a10 */
[----:B------:R-:W-:Y:S02]  /*22e0*/  IMAD.MOV R12, RZ, RZ, -R12 ;  /* 0x000000ffff0c7224 */ /* 0x000fe400078e0a0c */
[----:B------:R-:W-:Y:S02]  /*22f0*/  @!P5 IMAD.IADD R11, R11, 0x1, -R10 ;  /* 0x000000010b0bd824 */ /* 0x000fe400078e0a0a */
[----:B0-----:R-:W-:Y:S02]  /*2300*/  IMAD.MOV.U32 R0, RZ, RZ, R9 ;  /* 0x000000ffff007224 */ /* 0x001fe400078e0009 */
[----:B------:R-:W-:-:S04]  /*2310*/  IMAD.HI.U32 R9, R15, R14, RZ ;  /* 0x0000000e0f097227 */ /* 0x000fc800078e00ff */
[----:B------:R-:W-:Y:S01]  /*2320*/  @!P4 IMAD.MOV R0, RZ, RZ, -R0 ;  /* 0x000000ffff00c224 */ /* 0x000fe200078e0a00 */
[----:B------:R-:W-:Y:S01]  /*2330*/  ISETP.GE.AND P4, PT, R8, RZ, PT ;  /* 0x000000ff0800720c */ /* 0x000fe20003f86270 */
[----:B------:R-:W-:Y:S02]  /*2340*/  IMAD.MOV R8, RZ, RZ, -R9 ;  /* 0x000000ffff087224 */ /* 0x000fe400078e0a09 */
[C---:B------:R-:W-:Y:S02]  /*2350*/  IMAD R4, R10.reuse, R16, R4 ;  /* 0x000000100a047224 */ /* 0x040fe400078e0204 */
[C---:B------:R-:W-:Y:S02]  /*2360*/  IMAD R3, R10.reuse, R12, R3 ;  /* 0x0000000c0a037224 */ /* 0x040fe400078e0203 */
[C---:B------:R-:W-:Y:S02]  /*2370*/  IMAD R14, R10.reuse, R8, R14 ;  /* 0x000000080a0e7224 */ /* 0x040fe400078e020e */
[----:B------:R-:W-:Y:S01]  /*2380*/  IMAD.MOV.U32 R12, RZ, RZ, R11 ;  /* 0x000000ffff0c7224 */ /* 0x000fe200078e000b */
[----:B------:R-:W-:Y:S01]  /*2390*/  ISETP.GT.U32.AND P5, PT, R10, R3, PT ;  /* 0x000000030a00720c */ /* 0x000fe20003fa4070 */
[----:B------:R-:W-:-:S02]  /*23a0*/  @!P6 IMAD.IADD R7, R7, 0x1, -R10 ;  /* 0x000000010707e824 */ /* 0x000fc400078e0a0a */
[----:B------:R-:W-:Y:S01]  /*23b0*/  @!P2 IMAD.MOV R13, RZ, RZ, -R13 ;  /* 0x000000ffff0da224 */ /* 0x000fe200078e0a0d */
[C---:B------:R-:W-:Y:S01]  /*23c0*/  ISETP.GT.U32.AND P2, PT, R10.reuse, R4, PT ;  /* 0x000000040a00720c */ /* 0x040fe20003f44070 */
[----:B------:R-:W-:Y:S01]  /*23d0*/  @!P1 IMAD.MOV R12, RZ, RZ, -R12 ;  /* 0x000000ffff0c9224 */ /* 0x000fe200078e0a0c */
[----:B------:R-:W-:Y:S01]  /*23e0*/  ISETP.GT.U32.AND P1, PT, R10, R14, PT ;  /* 0x0000000e0a00720c */ /* 0x000fe20003f24070 */
[----:B------:R-:W-:Y:S01]  /*23f0*/  VIADD R9, R2, 0x61 ;  /* 0x0000006102097836 */ /* 0x000fe20000000000 */
[----:B------:R-:W-:Y:S01]  /*2400*/  ISETP.GT.U32.AND P6, PT, R10, R7, PT ;  /* 0x000000070a00720c */ /* 0x000fe20003fc4070 */
[----:B------:R-:W-:Y:S01]  /*2410*/  STL [R1+0x184], R13 ;  /* 0x0001840d01007387 */ /* 0x000fe20000100800 */
[C---:B------:R-:W-:Y:S02]  /*2420*/  VIADD R8, R2.reuse, 0x60 ;  /* 0x0000006002087836 */ /* 0x040fe40000000000 */
[----:B------:R-:W-:Y:S01]  /*2430*/  IABS R22, R9 ;  /* 0x0000000900167213 */ /* 0x000fe20000000000 */
[----:B------:R-:W-:Y:S01]  /*2440*/  @!P5 IMAD.IADD R3, R3, 0x1, -R10 ;  /* 0x000000010303d824 */ /* 0x000fe200078e0a0a */
[----:B------:R0:W-:Y:S01]  /*2450*/  STL [R1+0x180], R0 ;  /* 0x0001800001007387 */ /* 0x0001e20000100800 */
[----:B------:R-:W-:Y:S01]  /*2460*/  IABS R20, R8 ;  /* 0x0000000800147213 */ /* 0x000fe20000000000 */
[----:B------:R-:W-:-:S02]  /*2470*/  VIADD R16, R2, 0x59 ;  /* 0x0000005902107836 */ /* 0x000fc40000000000 */
[--C-:B------:R-:W-:Y:S01]  /*2480*/  @!P2 IMAD.IADD R4, R4, 0x1, -R10.reuse ;  /* 0x000000010404a824 */ /* 0x100fe200078e0a0a */
[----:B------:R-:W-:Y:S01]  /*2490*/  ISETP.GT.U32.AND P5, PT, R10, R3, PT ;  /* 0x000000030a00720c */ /* 0x000fe20003fa4070 */
[--C-:B------:R-:W-:Y:S01]  /*24a0*/  @!P1 IMAD.IADD R14, R14, 0x1, -R10.reuse ;  /* 0x000000010e0e9824 */ /* 0x100fe200078e0a0a */
[----:B------:R1:W-:Y:S01]  /*24b0*/  STL [R1+0x17c], R12 ;  /* 0x00017c0c01007387 */ /* 0x0003e20000100800 */
[----:B------:R-:W-:Y:S01]  /*24c0*/  @!P6 IMAD.IADD R7, R7, 0x1, -R10 ;  /* 0x000000010707e824 */ /* 0x000fe200078e0a0a */
[----:B------:R-:W-:Y:S01]  /*24d0*/  ISETP.GT.U32.AND P2, PT, R10, R4, PT ;  /* 0x000000040a00720c */ /* 0x000fe20003f44070 */
[----:B------:R-:W-:Y:S01]  /*24e0*/  VIADD R17, R2, 0x58 ;  /* 0x0000005802117836 */ /* 0x000fe20000000000 */
[----:B------:R-:W-:Y:S01]  /*24f0*/  ISETP.GT.U32.AND P1, PT, R10, R14, PT ;  /* 0x0000000e0a00720c */ /* 0x000fe20003f24070 */
[----:B0-----:R-:W-:Y:S01]  /*2500*/  IMAD.MOV.U32 R0, RZ, RZ, R7 ;  /* 0x000000ffff007224 */ /* 0x001fe200078e0007 */
[----:B------:R-:W-:Y:S01]  /*2510*/  ISETP.GE.AND P6, PT, R6, RZ, PT ;  /* 0x000000ff0600720c */ /* 0x000fe20003fc6270 */
[----:B------:R-:W-:-:S04]  /*2520*/  IMAD.HI.U32 R7, R15, R22, RZ ;  /* 0x000000160f077227 */ /* 0x000fc800078e00ff */
[----:B------:R-:W-:Y:S02]  /*2530*/  VIADD R6, R2, 0x62 ;  /* 0x0000006202067836 */ /* 0x000fe40000000000 */
[----:B------:R-:W-:Y:S02]  /*2540*/  IMAD.MOV R7, RZ, RZ, -R7 ;  /* 0x000000ffff077224 */ /* 0x000fe400078e0a07 */
[----:B------:R-:W-:Y:S01]  /*2550*/  @!P3 IMAD.MOV R0, RZ, RZ, -R0 ;  /* 0x000000ffff00b224 */ /* 0x000fe200078e0a00 */
[----:B------:R-:W-:Y:S01]  /*2560*/  IABS R21, R6 ;  /* 0x0000000600157213 */ /* 0x000fe20000000000 */
[----:B------:R-:W-:Y:S01]  /*2570*/  IMAD R22, R10, R7, R22 ;  /* 0x000000070a167224 */ /* 0x000fe200078e0216 */
[----:B------:R-:W-:Y:S01]  /*2580*/  ISETP.GE.AND P3, PT, R6, RZ, PT ;  /* 0x000000ff0600720c */ /* 0x000fe20003f66270 */
[----:B------:R-:W-:Y:S01]  /*2590*/  @!P2 IMAD.IADD R4, R4, 0x1, -R10 ;  /* 0x000000010404a824 */ /* 0x000fe200078e0a0a */
[----:B------:R0:W-:Y:S01]  /*25a0*/  STL [R1+0x178], R0 ;  /* 0x0001780001007387 */ /* 0x0001e20000100800 */
[----:B------:R-:W-:Y:S01]  /*25b0*/  IMAD.HI.U32 R11, R15, R21, RZ ;  /* 0x000000150f0b7227 */ /* 0x000fe200078e00ff */
[----:B------:R-:W-:-:S03]  /*25c0*/  ISETP.GE.AND P2, PT, R9, RZ, PT ;  /* 0x000000ff0900720c */ /* 0x000fc60003f46270 */
[--C-:B------:R-:W-:Y:S01]  /*25d0*/  @!P5 IMAD.IADD R3, R3, 0x1, -R10.reuse ;  /* 0x000000010303d824 */ /* 0x100fe200078e0a0a */
[----:B------:R-:W-:Y:S01]  /*25e0*/  ISETP.GE.AND P5, PT, R8, RZ, PT ;  /* 0x000000ff0800720c */ /* 0x000fe20003fa6270 */
[----:B------:R-:W-:Y:S01]  /*25f0*/  @!P1 IMAD.IADD R14, R14, 0x1, -R10 ;  /* 0x000000010e0e9824 */ /* 0x000fe200078e0a0a */
[----:B------:R-:W-:Y:S01]  /*2600*/  ISETP.GT.U32.AND P1, PT, R10, R22, PT ;  /* 0x000000160a00720c */ /* 0x000fe20003f24070 */
[----:B-1----:R-:W-:Y:S02]  /*2610*/  IMAD.MOV.U32 R12, RZ, RZ, R4 ;  /* 0x000000ffff0c7224 */ /* 0x002fe400078e0004 */
[----:B------:R-:W-:Y:S02]  /*2620*/  IMAD.MOV R9, RZ, RZ, -R11 ;  /* 0x000000ffff097224 */ /* 0x000fe400078e0a0b */
[----:B0-----:R-:W-:Y:S02]  /*2630*/  IMAD.MOV.U32 R0, RZ, RZ, R3 ;  /* 0x000000ffff007224 */ /* 0x001fe400078e0003 */
[----:B------:R-:W-:-:S04]  /*2640*/  IMAD.HI.U32 R6, R15, R20, RZ ;  /* 0x000000140f067227 */ /* 0x000fc800078e00ff */
[----:B------:R-:W-:Y:S02]  /*2650*/  @!P0 IMAD.MOV R12, RZ, RZ, -R12 ;  /* 0x000000ffff0c8224 */ /* 0x000fe400078e0a0c */
[C---:B------:R-:W-:Y:S02]  /*2660*/  IMAD R21, R10.reuse, R9, R21 ;  /* 0x000000090a157224 */ /* 0x040fe400078e0215 */
[----:B------:R-:W-:Y:S01]  /*2670*/  @!P4 IMAD.MOV R0, RZ, RZ, -R0 ;  /* 0x000000ffff00c224 */ /* 0x000fe200078e0a00 */
[----:B------:R0:W-:Y:S01]  /*2680*/  STL [R1+0x174], R12 ;  /* 0x0001740c01007387 */ /* 0x0001e20000100800 */
[----:B------:R-:W-:Y:S01]  /*2690*/  IMAD.MOV R6, RZ, RZ, -R6 ;  /* 0x000000ffff067224 */ /* 0x000fe200078e0a06 */
[----:B------:R-:W-:Y:S01]  /*26a0*/  ISETP.GT.U32.AND P0, PT, R10, R21, PT ;  /* 0x000000150a00720c */ /* 0x000fe20003f04070 */
[----:B------:R-:W-:Y:S01]  /*26b0*/  VIADD R9, R2, 0x5e ;  /* 0x0000005e02097836 */ /* 0x000fe20000000000 */
[----:B------:R1:W-:Y:S01]  /*26c0*/  STL [R1+0x170], R0 ;  /* 0x0001700001007387 */ /* 0x0003e20000100800 */
[----:B------:R-:W-:Y:S01]  /*26d0*/  IMAD R20, R10, R6, R20 ;  /* 0x000000060a147224 */ /* 0x000fe200078e0214 */
[----:B------:R-:W-:Y:S01]  /*26e0*/  ISETP.GE.AND P4, PT, R19, RZ, PT ;  /* 0x000000ff1300720c */ /* 0x000fe20003f86270 */
[----:B------:R-:W-:Y:S01]  /*26f0*/  @!P1 IMAD.IADD R22, R22, 0x1, -R10 ;  /* 0x0000000116169824 */ /* 0x000fe200078e0a0a */
[----:B------:R-:W-:Y:S01]  /*2700*/  IABS R19, R19 ;  /* 0x0000001300137213 */ /* 0x000fe20000000000 */
[C---:B------:R-:W-:Y:S01]  /*2710*/  VIADD R6, R2.reuse, 0x5c ;  /* 0x0000005c02067836 */ /* 0x040fe20000000000 */
[----:B------:R-:W-:Y:S01]  /*2720*/  IABS R18, R9 ;  /* 0x0000000900127213 */ /* 0x000fe20000000000 */
[----:B------:R-:W-:Y:S01]  /*2730*/  VIADD R7, R2, 0x5d ;  /* 0x0000005d02077836 */ /* 0x000fe20000000000 */
[----:B------:R-:W-:Y:S01]  /*2740*/  ISETP.GT.U32.AND P1, PT, R10, R22, PT ;  /* 0x000000160a00720c */ /* 0x000fe20003f24070 */
[----:B------:R-:W-:Y:S01]  /*2750*/  IMAD.HI.U32 R11, R15, R19, RZ ;  /* 0x000000130f0b7227 */ /* 0x000fe200078e00ff */
[----:B0-----:R-:W-:-:S02]  /*2760*/  IABS R12, R6 ;  /* 0x00000006000c7213 */ /* 0x001fc40000000000 */
[----:B------:R-:W-:Y:S01]  /*2770*/  IABS R13, R7 ;  /* 0x00000007000d7213 */ /* 0x000fe20000000000 */
[----:B-1----:R-:W-:Y:S02]  /*2780*/  IMAD.MOV.U32 R0, RZ, RZ, R14 ;  /* 0x000000ffff007224 */ /* 0x002fe400078e000e */
[----:B------:R-:W-:-:S04]  /*2790*/  IMAD.HI.U32 R8, R15, R18, RZ ;  /* 0x000000120f087227 */ /* 0x000fc800078e00ff */
[----:B------:R-:W-:Y:S01]  /*27a0*/  @!P6 IMAD.MOV R0, RZ, RZ, -R0 ;  /* 0x000000ffff00e224 */ /* 0x000fe200078e0a00 */
[C---:B------:R-:W-:Y:S01]  /*27b0*/  ISETP.GT.U32.AND P6, PT, R10.reuse, R20, PT ;  /* 0x000000140a00720c */ /* 0x040fe20003fc4070 */
[----:B------:R-:W-:Y:S02]  /*27c0*/  IMAD.MOV R11, RZ, RZ, -R11 ;  /* 0x000000ffff0b7224 */ /* 0x000fe400078e0a0b */
[----:B------:R-:W-:Y:S01]  /*27d0*/  IMAD.MOV R8, RZ, RZ, -R8 ;  /* 0x000000ffff087224 */ /* 0x000fe200078e0a08 */
[----:B------:R0:W-:Y:S01]  /*27e0*/  STL [R1+0x16c], R0 ;  /* 0x00016c0001007387 */ /* 0x0001e20000100800 */
[----:B------:R-:W-:Y:S02]  /*27f0*/  @!P0 IMAD.IADD R21, R21, 0x1, -R10 ;  /* 0x0000000115158824 */ /* 0x000fe400078e0a0a */
[C---:B------:R-:W-:Y:S02]  /*2800*/  IMAD R19, R10.reuse, R11, R19 ;  /* 0x0000000b0a137224 */ /* 0x040fe400078e0213 */
[C---:B------:R-:W-:Y:S01]  /*2810*/  IMAD R18, R10.reuse, R8, R18 ;  /* 0x000000080a127224 */ /* 0x040fe200078e0212 */
[----:B------:R-:W-:Y:S01]  /*2820*/  ISETP.GT.U32.AND P0, PT, R10, R21, PT ;  /* 0x000000150a00720c */ /* 0x000fe20003f04070 */
[--C-:B------:R-:W-:Y:S01]  /*2830*/  @!P1 IMAD.IADD R22, R22, 0x1, -R10.reuse ;  /* 0x0000000116169824 */ /* 0x100fe200078e0a0a */
[----:B------:R-:W-:Y:S01]  /*2840*/  ISETP.GT.U32.AND P1, PT, R10, R19, PT ;  /* 0x000000130a00720c */ /* 0x000fe20003f24070 */
[----:B------:R-:W-:Y:S01]  /*2850*/  @!P6 IMAD.IADD R20, R20, 0x1, -R10 ;  /* 0x000000011414e824 */ /* 0x000fe200078e0a0a */
[----:B------:R-:W-:Y:S01]  /*2860*/  ISETP.GT.U32.AND P6, PT, R10, R18, PT ;  /* 0x000000120a00720c */ /* 0x000fe20003fc4070 */
[----:B------:R-:W-:Y:S01]  /*2870*/  IMAD.HI.U32 R3, R15, R12, RZ ;  /* 0x0000000c0f037227 */ /* 0x000fe200078e00ff */
[----:B------:R-:W-:-:S03]  /*2880*/  IABS R8, R16 ;  /* 0x0000001000087213 */ /* 0x000fc60000000000 */
[----:B------:R-:W-:Y:S02]  /*2890*/  IMAD.MOV R3, RZ, RZ, -R3 ;  /* 0x000000ffff037224 */ /* 0x000fe400078e0a03 */
[----:B------:R-:W-:Y:S02]  /*28a0*/  VIADD R14, R2, 0x5a ;  /* 0x0000005a020e7836 */ /* 0x000fe40000000000 */
[----:B------:R-:W-:Y:S02]  /*28b0*/  IMAD R12, R10, R3, R12 ;  /* 0x000000030a0c7224 */ /* 0x000fe400078e020c */
[--C-:B------:R-:W-:Y:S01]  /*28c0*/  @!P0 IMAD.IADD R21, R21, 0x1, -R10.reuse ;  /* 0x0000000115158824 */ /* 0x100fe200078e0a0a */
[----:B------:R-:W-:Y:S01]  /*28d0*/  ISETP.GE.AND P0, PT, R9, RZ, PT ;  /* 0x000000ff0900720c */ /* 0x000fe20003f06270 */
[----:B------:R-:W-:Y:S01]  /*28e0*/  VIADD R3, R2, 0x5b ;  /* 0x0000005b02037836 */ /* 0x000fe20000000000 */
[----:B------:R-:W-:Y:S01]  /*28f0*/  IABS R9, R14 ;  /* 0x0000000e00097213 */ /* 0x000fe20000000000 */
[--C-:B------:R-:W-:Y:S01]  /*2900*/  @!P1 IMAD.IADD R19, R19, 0x1, -R10.reuse ;  /* 0x0000000113139824 */ /* 0x100fe200078e0a0a */
[----:B------:R-:W-:Y:S01]  /*2910*/  ISETP.GT.U32.AND P1, PT, R10, R20, PT ;  /* 0x000000140a00720c */ /* 0x000fe20003f24070 */
[----:B------:R-:W-:Y:S01]  /*2920*/  @!P6 IMAD.IADD R18, R18, 0x1, -R10 ;  /* 0x000000011212e824 */ /* 0x000fe200078e0a0a */
[----:B------:R-:W-:Y:S01]  /*2930*/  IABS R11, R3 ;  /* 0x00000003000b7213 */ /* 0x000fe20000000000 */
[----:B0-----:R-:W-:-:S02]  /*2940*/  IMAD.MOV.U32 R0, RZ, RZ, R21 ;  /* 0x000000ffff007224 */ /* 0x001fc400078e0015 */
[----:B------:R-:W-:Y:S01]  /*2950*/  IMAD.HI.U32 R23, R15, R9, RZ ;  /* 0x000000090f177227 */ /* 0x000fe200078e00ff */
[----:B------:R-:W-:-:S03]  /*2960*/  ISETP.GT.U32.AND P6, PT, R10, R18, PT ;  /* 0x000000120a00720c */ /* 0x000fc60003fc4070 */
[----:B------:R-:W-:Y:S01]  /*2970*/  @!P3 IMAD.MOV R0, RZ, RZ, -R0 ;  /* 0x000000ffff00b224 */ /* 0x000fe200078e0a00 */
[----:B------:R-:W-:Y:S01]  /*2980*/  ISETP.GT.U32.AND P3, PT, R10, R19, PT ;  /* 0x000000130a00720c */ /* 0x000fe20003f64070 */
[----:B------:R-:W-:-:S03]  /*2990*/  IMAD.HI.U32 R4, R15, R13, RZ ;  /* 0x0000000d0f047227 */ /* 0x000fc600078e00ff */
[----:B------:R0:W-:Y:S01]  /*29a0*/  STL [R1+0x168], R0 ;  /* 0x0001680001007387 */ /* 0x0001e20000100800 */
[----:B------:R-:W-:-:S04]  /*29b0*/  IMAD.HI.U32 R21, R15, R11, RZ ;  /* 0x0000000b0f157227 */ /* 0x000fc800078e00ff */
[----:B------:R-:W-:Y:S02]  /*29c0*/  IMAD.MOV R23, RZ, RZ, -R23 ;  /* 0x000000ffff177224 */ /* 0x000fe400078e0a17 */
[----:B------:R-:W-:Y:S02]  /*29d0*/  IMAD.MOV R4, RZ, RZ, -R4 ;  /* 0x000000ffff047224 */ /* 0x000fe400078e0a04 */
[----:B------:R-:W-:Y:S02]  /*29e0*/  IMAD.MOV R21, RZ, RZ, -R21 ;  /* 0x000000ffff157224 */ /* 0x000fe400078e0a15 */
[----:B------:R-:W-:Y:S01]  /*29f0*/  @!P1 IMAD.IADD R20, R20, 0x1, -R10 ;  /* 0x0000000114149824 */ /* 0x000fe200078e0a0a */
[C---:B------:R-:W-:Y:S01]  /*2a00*/  ISETP.GT.U32.AND P1, PT, R10.reuse, R12, PT ;  /* 0x0000000c0a00720c */ /* 0x040fe20003f24070 */
[C---:B------:R-:W-:Y:S02]  /*2a10*/  IMAD R9, R10.reuse, R23, R9 ;  /* 0x000000170a097224 */ /* 0x040fe400078e0209 */
[----:B------:R-:W-:Y:S01]  /*2a20*/  IMAD R13, R10, R4, R13 ;  /* 0x000000040a0d7224 */ /* 0x000fe200078e020d */
[----:B------:R-:W-:Y:S01]  /*2a30*/  IABS R4, R17 ;  /* 0x0000001100047213 */ /* 0x000fe20000000000 */
[----:B0-----:R-:W-:-:S02]  /*2a40*/  IMAD.MOV.U32 R0, RZ, RZ, R22 ;  /* 0x000000ffff007224 */ /* 0x001fc400078e0016 */
[----:B------:R-:W-:Y:S02]  /*2a50*/  IMAD R11, R10, R21, R11 ;  /* 0x000000150a0b7224 */ /* 0x000fe400078e020b */
[----:B------:R-:W-:Y:S01]  /*2a60*/  @!P6 IMAD.IADD R18, R18, 0x1, -R10 ;  /* 0x000000011212e824 */ /* 0x000fe200078e0a0a */
[C---:B------:R-:W-:Y:S01]  /*2a70*/  ISETP.GT.U32.AND P6, PT, R10.reuse, R9, PT ;  /* 0x000000090a00720c */ /* 0x040fe20003fc4070 */
[----:B------:R-:W-:Y:S01]  /*2a80*/  @!P2 IMAD.MOV R0, RZ, RZ, -R0 ;  /* 0x000000ffff00a224 */ /* 0x000fe200078e0a00 */
[C---:B------:R-:W-:Y:S01]  /*2a90*/  ISETP.GT.U32.AND P2, PT, R10.reuse, R13, PT ;  /* 0x0000000d0a00720c */ /* 0x040fe20003f44070 */
[--C-:B------:R-:W-:Y:S01]  /*2aa0*/  @!P3 IMAD.IADD R19, R19, 0x1, -R10.reuse ;  /* 0x000000011313b824 */ /* 0x100fe200078e0a0a */
[----:B------:R-:W-:Y:S01]  /*2ab0*/  ISETP.GT.U32.AND P3, PT, R10, R11, PT ;  /* 0x0000000b0a00720c */ /* 0x000fe20003f64070 */
[----:B------:R-:W-:Y:S01]  /*2ac0*/  @!P1 IMAD.IADD R12, R12, 0x1, -R10 ;  /* 0x000000010c0c9824 */ /* 0x000fe200078e0a0a */
[----:B------:R0:W-:Y:S01]  /*2ad0*/  STL [R1+0x164], R0 ;  /* 0x0001640001007387 */ /* 0x0001e20000100800 */
[----:B------:R-:W-:Y:S01]  /*2ae0*/  IMAD.MOV.U32 R24, RZ, RZ, R20 ;  /* 0x000000ffff187224 */ /* 0x000fe200078e0014 */
[----:B------:R-:W-:Y:S01]  /*2af0*/  ISETP.GE.AND P1, PT, R6, RZ, PT ;  /* 0x000000ff0600720c */ /* 0x000fe20003f26270 */
[----:B------:R-:W-:-:S04]  /*2b00*/  IMAD.HI.U32 R21, R15, R8, RZ ;  /* 0x000000080f157227 */ /* 0x000fc800078e00ff */
[----:B------:R-:W-:Y:S01]  /*2b10*/  @!P6 IMAD.IADD R9, R9, 0x1, -R10 ;  /* 0x000000010909e824 */ /* 0x000fe200078e0a0a */
[C---:B------:R-:W-:Y:S01]  /*2b20*/  ISETP.GT.U32.AND P6, PT, R10.reuse, R12, PT ;  /* 0x0000000c0a00720c */ /* 0x040fe20003fc4070 */
[----:B------:R-:W-:Y:S02]  /*2b30*/  @!P5 IMAD.MOV R24, RZ, RZ, -R24 ;  /* 0x000000ffff18d224 */ /* 0x000fe400078e0a18 */
[----:B0-----:R-:W-:Y:S02]  /*2b40*/  IMAD.MOV.U32 R0, RZ, RZ, R19 ;  /* 0x000000ffff007224 */ /* 0x001fe400078e0013 */
[----:B------:R-:W-:Y:S01]  /*2b50*/  @!P2 IMAD.IADD R13, R13, 0x1, -R10 ;  /* 0x000000010d0da824 */ /* 0x000fe200078e0a0a */
[----:B------:R-:W-:Y:S01]  /*2b60*/  STL [R1+0x160], R24 ;  /* 0x0001601801007387 */ /* 0x000fe20000100800 */
[----:B------:R-:W-:Y:S01]  /*2b70*/  @!P4 IMAD.MOV R0, RZ, RZ, -R0 ;  /* 0x000000ffff00c224 */ /* 0x000fe200078e0a00 */
[----:B------:R-:W-:Y:S01]  /*2b80*/  ISETP.GE.AND P2, PT, R7, RZ, PT ;  /* 0x000000ff0700720c */ /* 0x000fe20003f46270 */
[----:B------:R-:W-:Y:S01]  /*2b90*/  IMAD.HI.U32 R22, R15, R4, RZ ;  /* 0x000000040f167227 */ /* 0x000fe200078e00ff */
[----:B------:R-:W-:-:S02]  /*2ba0*/  ISETP.GT.U32.AND P4, PT, R10, R9, PT ;  /* 0x000000090a00720c */ /* 0x000fc40003f84070 */
[----:B------:R0:W-:Y:S01]  /*2bb0*/  STL [R1+0x15c], R0 ;  /* 0x00015c0001007387 */ /* 0x0001e20000100800 */
[----:B------:R-:W-:Y:S01]  /*2bc0*/  @!P3 IMAD.IADD R11, R11, 0x1, -R10 ;  /* 0x000000010b0bb824 */ /* 0x000fe200078e0a0a */
[C---:B------:R-:W-:Y:S01]  /*2bd0*/  ISETP.GT.U32.AND P3, PT, R10.reuse, R13, PT ;  /* 0x0000000d0a00720c */ /* 0x040fe20003f64070 */
[----:B------:R-:W-:Y:S02]  /*2be0*/  IMAD.MOV R21, RZ, RZ, -R21 ;  /* 0x000000ffff157224 */ /* 0x000fe400078e0a15 */
[----:B------:R-:W-:Y:S01]  /*2bf0*/  IMAD.MOV R22, RZ, RZ, -R22 ;  /* 0x000000ffff167224 */ /* 0x000fe200078e0a16 */
[C---:B------:R-:W-:Y:S01]  /*2c00*/  ISETP.GT.U32.AND P5, PT, R10.reuse, R11, PT ;  /* 0x0000000b0a00720c */ /* 0x040fe20003fa4070 */
[C---:B------:R-:W-:Y:S02]  /*2c10*/  IMAD R6, R10.reuse, R21, R8 ;  /* 0x000000150a067224 */ /* 0x040fe400078e0208 */
[----:B------:R-:W-:Y:S02]  /*2c20*/  IMAD R4, R10, R22, R4 ;  /* 0x000000160a047224 */ /* 0x000fe400078e0204 */
[----:B0-----:R-:W-:-:S02]  /*2c30*/  IMAD.MOV.U32 R0, RZ, RZ, R18 ;  /* 0x000000ffff007224 */ /* 0x001fc400078e0012 */
[----:B------:R-:W-:Y:S02]  /*2c40*/  VIADD R8, R2, 0x57 ;  /* 0x0000005702087836 */ /* 0x000fe40000000000 */
[----:B------:R-:W-:Y:S01]  /*2c50*/  @!P0 IMAD.MOV R0, RZ, RZ, -R0 ;  /* 0x000000ffff008224 */ /* 0x000fe200078e0a00 */
[----:B------:R-:W-:Y:S01]  /*2c60*/  ISETP.GT.U32.AND P0, PT, R10, R6, PT ;  /* 0x000000060a00720c */ /* 0x000fe20003f04070 */
[----:B------:R-:W-:Y:S01]  /*2c70*/  VIADD R7, R2, 0x56 ;  /* 0x0000005602077836 */ /* 0x000fe20000000000 */
[----:B------:R-:W-:Y:S01]  /*2c80*/  IABS R18, R8 ;  /* 0x0000000800127213 */ /* 0x000fe20000000000 */
[--C-:B------:R-:W-:Y:S01]  /*2c90*/  @!P6 IMAD.IADD R12, R12, 0x1, -R10.reuse ;  /* 0x000000010c0ce824 */ /* 0x100fe200078e0a0a */
[----:B------:R-:W-:Y:S01]  /*2ca0*/  ISETP.GT.U32.AND P6, PT, R10, R4, PT ;  /* 0x000000040a00720c */ /* 0x000fe20003fc4070 */
[--C-:B------:R-:W-:Y:S01]  /*2cb0*/  @!P3 IMAD.IADD R13, R13, 0x1, -R10.reuse ;  /* 0x000000010d0db824 */ /* 0x100fe200078e0a0a */
[----:B------:R-:W-:Y:S01]  /*2cc0*/  IABS R19, R7 ;  /* 0x0000000700137213 */ /* 0x000fe20000000000 */
[----:B------:R-:W-:Y:S01]  /*2cd0*/  @!P5 IMAD.IADD R11, R11, 0x1, -R10 ;  /* 0x000000010b0bd824 */ /* 0x000fe200078e0a0a */
[----:B------:R-:W-:Y:S01]  /*2ce0*/  ISETP.GE.AND P3, PT, R3, RZ, PT ;  /* 0x000000ff0300720c */ /* 0x000fe20003f66270 */
[----:B------:R0:W-:Y:S01]  /*2cf0*/  STL [R1+0x158], R0 ;  /* 0x0001580001007387 */ /* 0x0001e20000100800 */
[----:B------:R-:W-:Y:S01]  /*2d00*/  ISETP.GE.AND P5, PT, R14, RZ, PT ;  /* 0x000000ff0e00720c */ /* 0x000fe20003fa6270 */
[----:B------:R-:W-:-:S02]  /*2d10*/  IMAD.MOV.U32 R3, RZ, RZ, R19 ;  /* 0x000000ffff037224 */ /* 0x000fc400078e0013 */
[----:B------:R-:W-:-:S04]  /*2d20*/  IMAD.HI.U32 R14, R15, R18, RZ ;  /* 0x000000120f0e7227 */ /* 0x000fc800078e00ff */
[----:B------:R-:W-:Y:S02]  /*2d30*/  IMAD.MOV.U32 R20, RZ, RZ, R13 ;  /* 0x000000ffff147224 */ /* 0x000fe400078e000d */
[----:B------:R-:W-:Y:S01]  /*2d40*/  @!P4 IMAD.IADD R9, R9, 0x1, -R10 ;  /* 0x000000010909c824 */ /* 0x000fe200078e0a0a */
[----:B------:R-:W-:Y:S01]  /*2d50*/  ISETP.GE.AND P4, PT, R16, RZ, PT ;  /* 0x000000ff1000720c */ /* 0x000fe20003f86270 */
[----:B0-----:R-:W-:Y:S02]  /*2d60*/  IMAD.MOV.U32 R0, RZ, RZ, R12 ;  /* 0x000000ffff007224 */ /* 0x001fe400078e000c */
[----:B------:R-:W-:Y:S01]  /*2d70*/  @!P0 IMAD.IADD R6, R6, 0x1, -R10 ;  /* 0x0000000106068824 */ /* 0x000fe200078e0a0a */
[----:B------:R-:W-:Y:S01]  /*2d80*/  ISETP.GE.AND P0, PT, R17, RZ, PT ;  /* 0x000000ff1100720c */ /* 0x000fe20003f06270 */
[----:B------:R-:W-:-:S04]  /*2d90*/  IMAD.HI.U32 R16, R15, R3, RZ ;  /* 0x000000030f107227 */ /* 0x000fc800078e00ff */
[----:B------:R-:W-:Y:S02]  /*2da0*/  IMAD.MOV R14, RZ, RZ, -R14 ;  /* 0x000000ffff0e7224 */ /* 0x000fe400078e0a0e */
[----:B------:R-:W-:Y:S01]  /*2db0*/  @!P2 IMAD.MOV R20, RZ, RZ, -R20 ;  /* 0x000000ffff14a224 */ /* 0x000fe200078e0a14 */
[----:B------:R-:W-:Y:S01]  /*2dc0*/  ISETP.GT.U32.AND P2, PT, R10, R6, PT ;  /* 0x000000060a00720c */ /* 0x000fe20003f44070 */
[----:B------:R-:W-:Y:S01]  /*2dd0*/  @!P6 IMAD.IADD R4, R4, 0x1, -R10 ;  /* 0x000000010404e824 */ /* 0x000fe200078e0a0a */
[----:B------:R-:W-:Y:S01]  /*2de0*/  ISETP.GE.AND P6, PT, R8, RZ, PT ;  /* 0x000000ff0800720c */ /* 0x000fe20003fc6270 */
[----:B------:R-:W-:Y:S01]  /*2df0*/  @!P1 IMAD.MOV R0, RZ, RZ, -R0 ;  /* 0x000000ffff009224 */ /* 0x000fe200078e0a00 */
[----:B------:R-:W-:Y:S01]  /*2e00*/  STL [R1+0x154], R20 ;  /* 0x0001541401007387 */ /* 0x000fe20000100800 */
[----:B------:R-:W-:Y:S01]  /*2e10*/  IMAD.MOV R13, RZ, RZ, -R16 ;  /* 0x000000ffff0d7224 */ /* 0x000fe200078e0a10 */
[C---:B------:R-:W-:Y:S01]  /*2e20*/  ISETP.GT.U32.AND P1, PT, R10.reuse, R4, PT ;  /* 0x000000040a00720c */ /* 0x040fe20003f24070 */
[C---:B------:R-:W-:Y:S01]  /*2e30*/  IMAD R8, R10.reuse, R14, R18 ;  /* 0x0000000e0a087224 */ /* 0x040fe200078e0212 */
[----:B------:R0:W-:Y:S01]  /*2e40*/  STL [R1+0x150], R0 ;  /* 0x0001500001007387 */ /* 0x0001e20000100800 */
[----:B------:R-:W-:-:S02]  /*2e50*/  IMAD R3, R10, R13, R3 ;  /* 0x0000000d0a037224 */ /* 0x000fc400078e0203 */
[----:B------:R-:W-:Y:S01]  /*2e60*/  @!P3 IMAD.MOV R11, RZ, RZ, -R11 ;  /* 0x000000ffff0bb224 */ /* 0x000fe200078e0a0b */
[----:B------:R-:W-:Y:S01]  /*2e70*/  ISETP.GT.U32.AND P3, PT, R10, R8, PT ;  /* 0x000000080a00720c */ /* 0x000fe20003f64070 */
[----:B------:R-:W-:Y:S01]  /*2e80*/  @!P2 IMAD.IADD R6, R6, 0x1, -R10 ;  /* 0x000000010606a824 */ /* 0x000fe200078e0a0a */
[----:B------:R-:W-:Y:S01]  /*2e90*/  ISETP.GE.AND P2, PT, R7, RZ, PT ;  /* 0x000000ff0700720c */ /* 0x000fe20003f46270 */
[C---:B------:R-:W-:Y:S01]  /*2ea0*/  VIADD R13, R2.reuse, 0x53 ;  /* 0x00000053020d7836 */ /* 0x040fe20000000000 */
[----:B------:R1:W-:Y:S01]  /*2eb0*/  STL [R1+0x14c], R11 ;  /* 0x00014c0b01007387 */ /* 0x0003e20000100800 */
[C---:B------:R-:W-:Y:S02]  /*2ec0*/  VIADD R12, R2.reuse, 0x51 ;  /* 0x00000051020c7836 */ /* 0x040fe40000000000 */
[----:B0-----:R-:W-:Y:S02]  /*2ed0*/  IMAD.MOV.U32 R0, RZ, RZ, R9 ;  /* 0x000000ffff007224 */ /* 0x001fe400078e0009 */
[----:B------:R-:W-:-:S02]  /*2ee0*/  VIADD R9, R2, 0x54 ;  /* 0x0000005402097836 */ /* 0x000fc40000000000 */
[----:B------:R-:W-:Y:S01]  /*2ef0*/  @!P5 IMAD.MOV R0, RZ, RZ, -R0 ;  /* 0x000000ffff00d224 */ /* 0x000fe200078e0a00 */
[----:B------:R-:W-:Y:S01]  /*2f00*/  ISETP.GT.U32.AND P5, PT, R10, R3, PT ;  /* 0x000000030a00720c */ /* 0x000fe20003fa4070 */
[--C-:B------:R-:W-:Y:S01]  /*2f10*/  @!P3 IMAD.IADD R8, R8, 0x1, -R10.reuse ;  /* 0x000000010808b824 */ /* 0x100fe200078e0a0a */
[----:B------:R-:W-:Y:S01]  /*2f20*/  IABS R7, R9 ;  /* 0x0000000900077213 */ /* 0x000fe20000000000 */
[----:B-1----:R-:W-:Y:S01]  /*2f30*/  VIADD R11, R2, 0x55 ;  /* 0x00000055020b7836 */ /* 0x002fe20000000000 */
[----:B------:R0:W-:Y:S01]  /*2f40*/  STL [R1+0x148], R0 ;  /* 0x0001480001007387 */ /* 0x0001e20000100800 */
[----:B------:R-:W-:Y:S01]  /*2f50*/  @!P1 IMAD.IADD R4, R4, 0x1, -R10 ;  /* 0x0000000104049824 */ /* 0x000fe200078e0a0a */
[----:B------:R-:W-:Y:S01]  /*2f60*/  ISETP.GE.AND P3, PT, R9, RZ, PT ;  /* 0x000000ff0900720c */ /* 0x000fe20003f66270 */
[C---:B------:R-:W-:Y:S01]  /*2f70*/  VIADD R20, R2.reuse, 0x4f ;  /* 0x0000004f02147836 */ /* 0x040fe20000000000 */
[----:B------:R-:W-:Y:S01]  /*2f80*/  IABS R14, R11 ;  /* 0x0000000b000e7213 */ /* 0x000fe20000000000 */
[----:B------:R-:W-:Y:S01]  /*2f90*/  VIADD R16, R2, 0x4e ;  /* 0x0000004e02107836 */ /* 0x000fe20000000000 */
[----:B------:R-:W-:-:S03]  /*2fa0*/  ISETP.GE.AND P1, PT, R11, RZ, PT ;  /* 0x000000ff0b00720c */ /* 0x000fc60003f26270 */
[----:B------:R-:W-:Y:S01]  /*2fb0*/  @!P5 IMAD.IADD R3, R3, 0x1, -R10 ;  /* 0x000000010303d824 */ /* 0x000fe200078e0a0a */
[----:B------:R-:W-:Y:S01]  /*2fc0*/  ISETP.GT.U32.AND P5, PT, R10, R8, PT ;  /* 0x000000080a00720c */ /* 0x000fe20003fa4070 */
[----:B0-----:R-:W-:Y:S02]  /*2fd0*/  IMAD.MOV.U32 R0, RZ, RZ, R6 ;  /* 0x000000ffff007224 */ /* 0x001fe400078e0006 */
[----:B------:R-:W-:-:S04]  /*2fe0*/  IMAD.HI.U32 R9, R15, R14, RZ ;  /* 0x0000000e0f097227 */ /* 0x000fc800078e00ff */
[----:B------:R-:W-:Y:S01]  /*2ff0*/  @!P4 IMAD.MOV R0, RZ, RZ, -R0 ;  /* 0x000000ffff00c224 */ /* 0x000fe200078e0a00 */
[----:B------:R-:W-:Y:S01]  /*3000*/  ISETP.GT.U32.AND P4, PT, R10, R3, PT ;  /* 0x000000030a00720c */ /* 0x000fe20003f84070 */
[----:B------:R-:W-:-:S03]  /*3010*/  IMAD.HI.U32 R6, R15, R7, RZ ;  /* 0x000000070f067227 */ /* 0x000fc600078e00ff */
[----:B------:R0:W-:Y:S01]  /*3020*/  STL [R1+0x144], R0 ;  /* 0x0001440001007387 */ /* 0x0001e20000100800 */
[----:B------:R-:W-:Y:S02]  /*3030*/  @!P5 IMAD.IADD R8, R8, 0x1, -R10 ;  /* 0x000000010808d824 */ /* 0x000fe400078e0a0a */
[----:B------:R-:W-:Y:S02]  /*3040*/  IMAD.MOV R6, RZ, RZ, -R6 ;  /* 0x000000ffff067224 */ /* 0x000fe400078e0a06 */
[----:B------:R-:W-:Y:S02]  /*3050*/  IMAD.MOV.U32 R11, RZ, RZ, R8 ;  /* 0x000000ffff0b7224 */ /* 0x000fe400078e0008 */
[C---:B------:R-:W-:Y:S02]  /*3060*/  IMAD R6, R10.reuse, R6, R7 ;  /* 0x000000060a067224 */ /* 0x040fe400078e0207 */
[----:B------:R-:W-:Y:S02]  /*3070*/  @!P6 IMAD.MOV R11, RZ, RZ, -R11 ;  /* 0x000000ffff0be224 */ /* 0x000fe400078e0a0b */
[----:B0-----:R-:W-:Y:S01]  /*3080*/  IMAD.MOV.U32 R0, RZ, RZ, R4 ;  /* 0x000000ffff007224 */ /* 0x001fe200078e0004 */
[----:B------:R-:W-:Y:S01]  /*3090*/  ISETP.GT.U32.AND P6, PT, R10, R6, PT ;  /* 0x000000060a00720c */ /* 0x000fe20003fc4070 */
[----:B------:R-:W-:-:S02]  /*30a0*/  IMAD.MOV R4, RZ, RZ, -R9 ;  /* 0x000000ffff047224 */ /* 0x000fc400078e0a09 */
[----:B------:R-:W-:Y:S01]  /*30b0*/  @!P0 IMAD.MOV R0, RZ, RZ, -R0 ;  /* 0x000000ffff008224 */ /* 0x000fe200078e0a00 */
[----:B------:R-:W-:Y:S01]  /*30c0*/  ISETP.GE.AND P0, PT, R13, RZ, PT ;  /* 0x000000ff0d00720c */ /* 0x000fe20003f06270 */
[----:B------:R-:W-:Y:S01]  /*30d0*/  IMAD R14, R10, R4, R14 ;  /* 0x000000040a0e7224 */ /* 0x000fe200078e020e */
[----:B------:R-:W-:Y:S01]  /*30e0*/  IABS R13, R13 ;  /* 0x0000000d000d7213 */ /* 0x000fe20000000000 */
[----:B------:R-:W-:Y:S01]  /*30f0*/  @!P4 IMAD.IADD R3, R3, 0x1, -R10 ;  /* 0x000000010303c824 */ /* 0x000fe200078e0a0a */
[----:B------:R0:W-:Y:S01]  /*3100*/  STL [R1+0x140], R0 ;  /* 0x0001400001007387 */ /* 0x0001e20000100800 */
[----:B------:R-:W-:Y:S01]  /*3110*/  VIADD R9, R2, 0x52 ;  /* 0x0000005202097836 */ /* 0x000fe20000000000 */
[----:B------:R-:W-:Y:S01]  /*3120*/  ISETP.GT.U32.AND P5, PT, R10, R14, PT ;  /* 0x0000000e0a00720c */ /* 0x000fe20003fa4070 */
[----:B------:R-:W-:Y:S01]  /*3130*/  IMAD.HI.U32 R7, R15, R13, RZ ;  /* 0x0000000d0f077227 */ /* 0x000fe200078e00ff */
[----:B------:R1:W-:Y:S02]  /*3140*/  STL [R1+0x13c], R11 ;  /* 0x00013c0b01007387 */ /* 0x0003e40000100800 */
[----:B------:R-:W-:Y:S01]  /*3150*/  ISETP.GE.AND P4, PT, R9, RZ, PT ;  /* 0x000000ff0900720c */ /* 0x000fe20003f86270 */
[----:B------:R-:W-:Y:S01]  /*3160*/  VIADD R4, R2, 0x50 ;  /* 0x0000005002047836 */ /* 0x000fe20000000000 */
[----:B------:R-:W-:Y:S01]  /*3170*/  IABS R9, R9 ;  /* 0x0000000900097213 */ /* 0x000fe20000000000 */
[----:B------:R-:W-:-:S02]  /*3180*/  IMAD.MOV R7, RZ, RZ, -R7 ;  /* 0x000000ffff077224 */ /* 0x000fc400078e0a07 */
[----:B0-----:R-:W-:Y:S02]  /*3190*/  IMAD.MOV.U32 R0, RZ, RZ, R3 ;  /* 0x000000ffff007224 */ /* 0x001fe400078e0003 */
[--C-:B------:R-:W-:Y:S01]  /*31a0*/  @!P6 IMAD.IADD R6, R6, 0x1, -R10.reuse ;  /* 0x000000010606e824 */ /* 0x100fe200078e0a0a */
[----:B-1----:R-:W-:Y:S01]  /*31b0*/  IABS R11, R4 ;  /* 0x00000004000b7213 */ /* 0x002fe20000000000 */
[----:B------:R-:W-:Y:S02]  /*31c0*/  @!P5 IMAD.IADD R14, R14, 0x1, -R10 ;  /* 0x000000010e0ed824 */ /* 0x000fe400078e0a0a */
[----:B------:R-:W-:Y:S01]  /*31d0*/  @!P2 IMAD.MOV R0, RZ, RZ, -R0 ;  /* 0x000000ffff00a224 */ /* 0x000fe200078e0a00 */
[----:B------:R-:W-:Y:S01]  /*31e0*/  ISETP.GE.AND P2, PT, R12, RZ, PT ;  /* 0x000000ff0c00720c */ /* 0x000fe20003f46270 */
[C---:B------:R-:W-:Y:S01]  /*31f0*/  IMAD R13, R10.reuse, R7, R13 ;  /* 0x000000070a0d7224 */ /* 0x040fe200078e020d */
[C---:B------:R-:W-:Y:S01]  /*3200*/  ISETP.GT.U32.AND P5, PT, R10.reuse, R14, PT ;  /* 0x0000000e0a00720c */ /* 0x040fe20003fa4070 */
[C---:B------:R-:W-:Y:S01]  /*3210*/  IMAD.HI.U32 R3, R15.reuse, R9, RZ ;  /* 0x000000090f037227 */ /* 0x040fe200078e00ff */
[----:B------:R-:W-:Y:S01]  /*3220*/  IABS R12, R12 ;  /* 0x0000000c000c7213 */ /* 0x000fe20000000000 */
[----:B------:R0:W-:Y:S01]  /*3230*/  STL [R1+0x138], R0 ;  /* 0x0001380001007387 */ /* 0x0001e20000100800 */
[----:B------:R-:W-:Y:S01]  /*3240*/  ISETP.GT.U32.AND P6, PT, R10, R6, PT ;  /* 0x000000060a00720c */ /* 0x000fe20003fc4070 */
[----:B------:R-:W-:-:S04]  /*3250*/  IMAD.HI.U32 R8, R15, R11, RZ ;  /* 0x0000000b0f087227 */ /* 0x000fc800078e00ff */
[----:B------:R-:W-:-:S04]  /*3260*/  IMAD.HI.U32 R7, R15, R12, RZ ;  /* 0x0000000c0f077227 */ /* 0x000fc800078e00ff */
[----:B------:R-:W-:Y:S01]  /*3270*/  @!P5 IMAD.IADD R14, R14, 0x1, -R10 ;  /* 0x000000010e0ed824 */ /* 0x000fe200078e0a0a */
[C---:B------:R-:W-:Y:S01]  /*3280*/  ISETP.GT.U32.AND P5, PT, R10.reuse, R13, PT ;  /* 0x0000000d0a00720c */ /* 0x040fe20003fa4070 */
[----:B------:R-:W-:Y:S02]  /*3290*/  IMAD.MOV R7, RZ, RZ, -R7 ;  /* 0x000000ffff077224 */ /* 0x000fe400078e0a07 */
[----:B------:R-:W-:Y:S02]  /*32a0*/  IMAD.MOV R3, RZ, RZ, -R3 ;  /* 0x000000ffff037224 */ /* 0x000fe400078e0a03 */
[----:B------:R-:W-:Y:S02]  /*32b0*/  IMAD.MOV R8, RZ, RZ, -R8 ;  /* 0x000000ffff087224 */ /* 0x000fe400078e0a08 */
[C---:B------:R-:W-:Y:S02]  /*32c0*/  IMAD R12, R10.reuse, R7, R12 ;  /* 0x000000070a0c7224 */ /* 0x040fe400078e020c */
[C---:B------:R-:W-:Y:S01]  /*32d0*/  IMAD R9, R10.reuse, R3, R9 ;  /* 0x000000030a097224 */ /* 0x040fe200078e0209 */
[----:B------:R-:W-:Y:S01]  /*32e0*/  IABS R3, R20 ;  /* 0x0000001400037213 */ /* 0x000fe20000000000 */
[----:B0-----:R-:W-:Y:S01]  /*32f0*/  IMAD.MOV.U32 R0, RZ, RZ, R14 ;  /* 0x000000ffff007224 */ /* 0x001fe200078e000e */
[----:B------:R-:W-:Y:S01]  /*3300*/  IABS R14, R16 ;  /* 0x00000010000e7213 */ /* 0x000fe20000000000 */
[----:B------:R-:W-:-:S02]  /*3310*/  IMAD R11, R10, R8, R11 ;  /* 0x000000080a0b7224 */ /* 0x000fc400078e020b */
[----:B------:R-:W-:Y:S01]  /*3320*/  @!P6 IMAD.IADD R6, R6, 0x1, -R10 ;  /* 0x000000010606e824 */ /* 0x000fe200078e0a0a */
[C---:B------:R-:W-:Y:S01]  /*3330*/  ISETP.GT.U32.AND P6, PT, R10.reuse, R12, PT ;  /* 0x0000000c0a00720c */ /* 0x040fe20003fc4070 */
[----:B------:R-:W-:Y:S01]  /*3340*/  @!P1 IMAD.MOV R0, RZ, RZ, -R0 ;  /* 0x000000ffff009224 */ /* 0x000fe200078e0a00 */
[C---:B------:R-:W-:Y:S01]  /*3350*/  ISETP.GT.U32.AND P1, PT, R10.reuse, R9, PT ;  /* 0x000000090a00720c */ /* 0x040fe20003f24070 */
[----:B------:R-:W-:Y:S01]  /*3360*/  @!P5 IMAD.IADD R13, R13, 0x1, -R10 ;  /* 0x000000010d0dd824 */ /* 0x000fe200078e0a0a */
[----:B------:R-:W-:Y:S01]  /*3370*/  ISETP.GT.U32.AND P5, PT, R10, R11, PT ;  /* 0x0000000b0a00720c */ /* 0x000fe20003fa4070 */
[----:B------:R-:W-:Y:S01]  /*3380*/  IMAD.HI.U32 R7, R15, R3, RZ ;  /* 0x000000030f077227 */ /* 0x000fe200078e00ff */
[----:B------:R0:W-:Y:S03]  /*3390*/  STL [R1+0x134], R0 ;  /* 0x0001340001007387 */ /* 0x0001e60000100800 */
[----:B------:R-:W-:-:S02]  /*33a0*/  IMAD.MOV R7, RZ, RZ, -R7 ;  /* 0x000000ffff077224 */ /* 0x000fc400078e0a07 */
[----:B------:R-:W-:Y:S02]  /*33b0*/  VIADD R8, R2, 0x4d ;  /* 0x0000004d02087836 */ /* 0x000fe40000000000 */
[--C-:B------:R-:W-:Y:S02]  /*33c0*/  @!P6 IMAD.IADD R12, R12, 0x1, -R10.reuse ;  /* 0x000000010c0ce824 */ /* 0x100fe400078e0a0a */
[--C-:B------:R-:W-:Y:S01]  /*33d0*/  @!P1 IMAD.IADD R9, R9, 0x1, -R10.reuse ;  /* 0x0000000109099824 */ /* 0x100fe200078e0a0a */
[C---:B------:R-:W-:Y:S01]  /*33e0*/  ISETP.GT.U32.AND P1, PT, R10.reuse, R13, PT ;  /* 0x0000000d0a00720c */ /* 0x040fe20003f24070 */
[----:B------:R-:W-:Y:S01]  /*33f0*/  @!P5 IMAD.IADD R11, R11, 0x1, -R10 ;  /* 0x000000010b0bd824 */ /* 0x000fe200078e0a0a */
[C---:B------:R-:W-:Y:S01]  /*3400*/  ISETP.GT.U32.AND P5, PT, R10.reuse, R12, PT ;  /* 0x0000000c0a00720c */ /* 0x040fe20003fa4070 */
[----:B0-----:R-:W-:Y:S01]  /*3410*/  IMAD.MOV.U32 R0, RZ, RZ, R6 ;  /* 0x000000ffff007224 */ /* 0x001fe200078e0006 */
[----:B------:R-:W-:Y:S01]  /*3420*/  ISETP.GT.U32.AND P6, PT, R10, R9, PT ;  /* 0x000000090a00720c */ /* 0x000fe20003fc4070 */
[----:B------:R-:W-:Y:S01]  /*3430*/  IMAD.HI.U32 R6, R15, R14, RZ ;  /* 0x0000000e0f067227 */ /* 0x000fe200078e00ff */
[----:B------:R-:W-:-:S03]  /*3440*/  IABS R19, R8 ;  /* 0x0000000800137213 */ /* 0x000fc60000000000 */
[----:B------:R-:W-:Y:S02]  /*3450*/  IMAD.MOV R6, RZ, RZ, -R6 ;  /* 0x000000ffff067224 */ /* 0x000fe400078e0a06 */
[----:B------:R-:W-:Y:S01]  /*3460*/  @!P3 IMAD.MOV R0, RZ, RZ, -R0 ;  /* 0x000000ffff00b224 */ /* 0x000fe200078e0a00 */
[C---:B------:R-:W-:Y:S01]  /*3470*/  ISETP.GT.U32.AND P3, PT, R10.reuse, R11, PT ;  /* 0x0000000b0a00720c */ /* 0x040fe20003f64070 */
[C---:B------:R-:W-:Y:S02]  /*3480*/  IMAD R3, R10.reuse, R7, R3 ;  /* 0x000000070a037224 */ /* 0x040fe400078e0203 */
[C---:B------:R-:W-:Y:S01]  /*3490*/  IMAD R14, R10.reuse, R6, R14 ;  /* 0x000000060a0e7224 */ /* 0x040fe200078e020e */
[----:B------:R0:W-:Y:S01]  /*34a0*/  STL [R1+0x130], R0 ;  /* 0x0001300001007387 */ /* 0x0001e20000100800 */
[--C-:B------:R-:W-:Y:S01]  /*34b0*/  @!P1 IMAD.IADD R13, R13, 0x1, -R10.reuse ;  /* 0x000000010d0d9824 */ /* 0x100fe200078e0a0a */
[----:B------:R-:W-:Y:S01]  /*34c0*/  ISETP.GT.U32.AND P1, PT, R10, R3, PT ;  /* 0x000000030a00720c */ /* 0x000fe20003f24070 */
[----:B------:R-:W-:Y:S01]  /*34d0*/  @!P5 IMAD.IADD R12, R12, 0x1, -R10 ;  /* 0x000000010c0cd824 */ /* 0x000fe200078e0a0a */
[----:B------:R-:W-:Y:S01]  /*34e0*/  ISETP.GT.U32.AND P5, PT, R10, R14, PT ;  /* 0x0000000e0a00720c */ /* 0x000fe20003fa4070 */
[----:B------:R-:W-:-:S02]  /*34f0*/  VIADD R7, R2, 0x4c ;  /* 0x0000004c02077836 */ /* 0x000fc40000000000 */
[--C-:B------:R-:W-:Y:S01]  /*3500*/  @!P6 IMAD.IADD R9, R9, 0x1, -R10.reuse ;  /* 0x000000010909e824 */ /* 0x100fe200078e0a0a */
[----:B------:R-:W-:Y:S01]  /*3510*/  ISETP.GE.AND P6, PT, R4, RZ, PT ;  /* 0x000000ff0400720c */ /* 0x000fe20003fc6270 */
[----:B------:R-:W-:Y:S01]  /*3520*/  VIADD R4, R2, 0x4b ;  /* 0x0000004b02047836 */ /* 0x000fe20000000000 */
[----:B------:R-:W-:Y:S01]  /*3530*/  IABS R18, R7 ;  /* 0x0000000700127213 */ /* 0x000fe20000000000 */
[----:B------:R-:W-:Y:S01]  /*3540*/  @!P3 IMAD.IADD R11, R11, 0x1, -R10 ;  /* 0x000000010b0bb824 */ /* 0x000fe200078e0a0a */
[----:B------:R-:W-:Y:S01]  /*3550*/  ISETP.GE.AND P3, PT, R20, RZ, PT ;  /* 0x000000ff1400720c */ /* 0x000fe20003f66270 */
[----:B------:R-:W-:Y:S01]  /*3560*/  IMAD.MOV.U32 R21, RZ, RZ, R13 ;  /* 0x000000ffff157224 */ /* 0x000fe200078e000d */
[----:B------:R-:W-:Y:S01]  /*3570*/  IABS R20, R4 ;  /* 0x0000000400147213 */ /* 0x000fe20000000000 */
[----:B0-----:R-:W-:Y:S02]  /*3580*/  IMAD.MOV.U32 R0, RZ, RZ, R9 ;  /* 0x000000ffff007224 */ /* 0x001fe400078e0009 */
[----:B------:R-:W-:-:S04]  /*3590*/  IMAD.HI.U32 R6, R15, R18, RZ ;  /* 0x000000120f067227 */ /* 0x000fc800078e00ff */
[--C-:B------:R-:W-:Y:S01]  /*35a0*/  @!P1 IMAD.IADD R3, R3, 0x1, -R10.reuse ;  /* 0x0000000103039824 */ /* 0x100fe200078e0a0a */
[----:B------:R-:W-:Y:S01]  /*35b0*/  ISETP.GE.AND P1, PT, R16, RZ, PT ;  /* 0x000000ff1000720c */ /* 0x000fe20003f26270 */
[----:B------:R-:W-:Y:S02]  /*35c0*/  @!P5 IMAD.IADD R14, R14, 0x1, -R10 ;  /* 0x000000010e0ed824 */ /* 0x000fe400078e0a0a */
[----:B------:R-:W-:Y:S01]  /*35d0*/  @!P0 IMAD.MOV R21, RZ, RZ, -R21 ;  /* 0x000000ffff158224 */ /* 0x000fe200078e0a15 */
[C---:B------:R-:W-:Y:S01]  /*35e0*/  ISETP.GT.U32.AND P0, PT, R10.reuse, R3, PT ;  /* 0x000000030a00720c */ /* 0x040fe20003f04070 */
[----:B------:R-:W-:Y:S01]  /*35f0*/  IMAD.MOV.U32 R16, RZ, RZ, R20 ;  /* 0x000000ffff107224 */ /* 0x000fe200078e0014 */
[----:B------:R-:W-:Y:S01]  /*3600*/  ISETP.GT.U32.AND P5, PT, R10, R14, PT ;  /* 0x0000000e0a00720c */ /* 0x000fe20003fa4070 */
[----:B------:R-:W-:Y:S01]  /*3610*/  @!P4 IMAD.MOV R0, RZ, RZ, -R0 ;  /* 0x000000ffff00c224 */ /* 0x000fe200078e0a00 */
[----:B------:R-:W-:Y:S01]  /*3620*/  STL [R1+0x12c], R21 ;  /* 0x00012c1501007387 */ /* 0x000fe20000100800 */
[----:B------:R-:W-:-:S02]  /*3630*/  IMAD.MOV R6, RZ, RZ, -R6 ;  /* 0x000000ffff067224 */ /* 0x000fc400078e0a06 */
[C---:B------:R-:W-:Y:S01]  /*3640*/  IMAD.HI.U32 R13, R15.reuse, R16, RZ ;  /* 0x000000100f0d7227 */ /* 0x040fe200078e00ff */
[----:B------:R0:W-:Y:S03]  /*3650*/  STL [R1+0x128], R0 ;  /* 0x0001280001007387 */ /* 0x0001e60000100800 */
[----:B------:R-:W-:Y:S02]  /*3660*/  IMAD R18, R10, R6, R18 ;  /* 0x000000060a127224 */ /* 0x000fe400078e0212 */
[----:B------:R-:W-:Y:S02]  /*3670*/  IMAD.MOV R9, RZ, RZ, -R13 ;  /* 0x000000ffff097224 */ /* 0x000fe400078e0a0d */
[----:B------:R-:W-:-:S04]  /*3680*/  IMAD.HI.U32 R17, R15, R19, RZ ;  /* 0x000000130f117227 */ /* 0x000fc800078e00ff */
[----:B0-----:R-:W-:Y:S02]  /*3690*/  IMAD.MOV.U32 R0, RZ, RZ, R11 ;  /* 0x000000ffff007224 */ /* 0x001fe400078e000b */
[C---:B------:R-:W-:Y:S02]  /*36a0*/  IMAD R16, R10.reuse, R9, R16 ;  /* 0x000000090a107224 */ /* 0x040fe400078e0210 */
[----:B------:R-:W-:Y:S01]  /*36b0*/  @!P6 IMAD.MOV R0, RZ, RZ, -R0 ;  /* 0x000000ffff00e224 */ /* 0x000fe200078e0a00 */
[----:B------:R-:W-:Y:S01]  /*36c0*/  ISETP.GT.U32.AND P6, PT, R10, R18, PT ;  /* 0x000000120a00720c */ /* 0x000fe20003fc4070 */
[----:B------:R-:W-:Y:S02]  /*36d0*/  IMAD.MOV R17, RZ, RZ, -R17 ;  /* 0x000000ffff117224 */ /* 0x000fe400078e0a11 */
[----:B------:R-:W-:Y:S01]  /*36e0*/  @!P5 IMAD.IADD R14, R14, 0x1, -R10 ;  /* 0x000000010e0ed824 */ /* 0x000fe200078e0a0a */
[C---:B------:R-:W-:Y:S01]  /*36f0*/  ISETP.GT.U32.AND P5, PT, R10.reuse, R16, PT ;  /* 0x000000100a00720c */ /* 0x040fe20003fa4070 */
[----:B------:R-:W-:-:S02]  /*3700*/  IMAD R19, R10, R17, R19 ;  /* 0x000000110a137224 */ /* 0x000fc400078e0213 */
[----:B------:R-:W-:Y:S01]  /*3710*/  @!P2 IMAD.MOV R12, RZ, RZ, -R12 ;  /* 0x000000ffff0ca224 */ /* 0x000fe200078e0a0c */
[----:B------:R-:W-:Y:S01]  /*3720*/  ISETP.GE.AND P2, PT, R8, RZ, PT ;  /* 0x000000ff0800720c */ /* 0x000fe20003f46270 */
[--C-:B------:R-:W-:Y:S01]  /*3730*/  @!P0 IMAD.IADD R3, R3, 0x1, -R10.reuse ;  /* 0x0000000103038824 */ /* 0x100fe200078e0a0a */
[----:B------:R-:W-:Y:S01]  /*3740*/  ISETP.GT.U32.AND P4, PT, R10, R19, PT ;  /* 0x000000130a00720c */ /* 0x000fe20003f84070 */
[----:B------:R-:W-:Y:S01]  /*3750*/  VIADD R6, R2, 0x4a ;  /* 0x0000004a02067836 */ /* 0x000fe20000000000 */
[----:B------:R-:W-:Y:S01]  /*3760*/  STL [R1+0x124], R12 ;  /* 0x0001240c01007387 */ /* 0x000fe20000100800 */
[--C-:B------:R-:W-:Y:S01]  /*3770*/  @!P6 IMAD.IADD R18, R18, 0x1, -R10.reuse ;  /* 0x000000011212e824 */ /* 0x100fe200078e0a0a */
[----:B------:R-:W-:Y:S01]  /*3780*/  ISETP.GE.AND P0, PT, R7, RZ, PT ;  /* 0x000000ff0700720c */ /* 0x000fe20003f06270 */
[----:B------:R-:W-:Y:S01]  /*3790*/  VIADD R7, R2, 0x49 ;  /* 0x0000004902077836 */ /* 0x000fe20000000000 */
[----:B------:R0:W-:Y:S01]  /*37a0*/  STL [R1+0x120], R0 ;  /* 0x0001200001007387 */ /* 0x0001e20000100800 */
[----:B------:R-:W-:Y:S01]  /*37b0*/  @!P5 IMAD.IADD R16, R16, 0x1, -R10 ;  /* 0x000000011010d824 */ /* 0x000fe200078e0a0a */
[----:B------:R-:W-:Y:S01]  /*37c0*/  IABS R13, R6 ;  /* 0x00000006000d7213 */ /* 0x000fe20000000000 */
[----:B------:R-:W-:Y:S01]  /*37d0*/  VIADD R8, R2, 0x48 ;  /* 0x0000004802087836 */ /* 0x000fe20000000000 */
[----:B------:R-:W-:Y:S01]  /*37e0*/  IABS R9, R7 ;  /* 0x0000000700097213 */ /* 0x000fe20000000000 */
[----:B------:R-:W-:Y:S01]  /*37f0*/  IMAD.MOV.U32 R21, RZ, RZ, R14 ;  /* 0x000000ffff157224 */ /* 0x000fe200078e000e */
[----:B------:R-:W-:Y:S01]  /*3800*/  ISETP.GT.U32.AND P5, PT, R10, R16, PT ;  /* 0x000000100a00720c */ /* 0x000fe20003fa4070 */
[----:B------:R-:W-:Y:S01]  /*3810*/  @!P4 IMAD.IADD R19, R19, 0x1, -R10 ;  /* 0x000000011313c824 */ /* 0x000fe200078e0a0a */
[----:B------:R-:W-:Y:S01]  /*3820*/  ISETP.GE.AND P4, PT, R4, RZ, PT ;  /* 0x000000ff0400720c */ /* 0x000fe20003f86270 */
[----:B------:R-:W-:Y:S01]  /*3830*/  IMAD.HI.U32 R11, R15, R9, RZ ;  /* 0x000000090f0b7227 */ /* 0x000fe200078e00ff */
[----:B------:R-:W-:-:S02]  /*3840*/  IABS R17, R8 ;  /* 0x0000000800117213 */ /* 0x000fc40000000000 */
[C---:B------:R-:W-:Y:S01]  /*3850*/  ISETP.GT.U32.AND P6, PT, R10.reuse, R19, PT ;  /* 0x000000130a00720c */ /* 0x040fe20003fc4070 */
[----:B0-----:R-:W-:Y:S02]  /*3860*/  IMAD.MOV.U32 R0, RZ, RZ, R3 ;  /* 0x000000ffff007224 */ /* 0x001fe400078e0003 */
[----:B------:R-:W-:Y:S02]  /*3870*/  IMAD.MOV R11, RZ, RZ, -R11 ;  /* 0x000000ffff0b7224 */ /* 0x000fe400078e0a0b */
[----:B------:R-:W-:Y:S01]  /*3880*/  @!P3 IMAD.MOV R0, RZ, RZ, -R0 ;  /* 0x000000ffff00b224 */ /* 0x000fe200078e0a00 */
[----:B------:R-:W-:Y:S01]  /*3890*/  ISETP.GT.U32.AND P3, PT, R10, R18, PT ;  /* 0x000000120a00720c */ /* 0x000fe20003f64070 */
[----:B------:R-:W-:-:S03]  /*38a0*/  IMAD.HI.U32 R4, R15, R13, RZ ;  /* 0x0000000d0f047227 */ /* 0x000fc600078e00ff */
[----:B------:R0:W-:Y:S01]  /*38b0*/  STL [R1+0x11c], R0 ;  /* 0x00011c0001007387 */ /* 0x0001e20000100800 */
[----:B------:R-:W-:Y:S02]  /*38c0*/  IMAD.MOV R4, RZ, RZ, -R4 ;  /* 0x000000ffff047224 */ /* 0x000fe400078e0a04 */
[--C-:B------:R-:W-:Y:S02]  /*38d0*/  @!P5 IMAD.IADD R16, R16, 0x1, -R10.reuse ;  /* 0x000000011010d824 */ /* 0x100fe400078e0a0a */
[----:B------:R-:W-:Y:S02]  /*38e0*/  IMAD R13, R10, R4, R13 ;  /* 0x000000040a0d7224 */ /* 0x000fe400078e020d */
[--C-:B------:R-:W-:Y:S02]  /*38f0*/  @!P6 IMAD.IADD R19, R19, 0x1, -R10.reuse ;  /* 0x000000011313e824 */ /* 0x100fe400078e0a0a */
[----:B------:R-:W-:Y:S01]  /*3900*/  @!P3 IMAD.IADD R18, R18, 0x1, -R10 ;  /* 0x000000011212b824 */ /* 0x000fe200078e0a0a */
[----:B------:R-:W-:Y:S01]  /*3910*/  ISETP.GE.AND P3, PT, R6, RZ, PT ;  /* 0x000000ff0600720c */ /* 0x000fe20003f66270 */
[C---:B------:R-:W-:Y:S01]  /*3920*/  IMAD R6, R10.reuse, R11, R9 ;  /* 0x0000000b0a067224 */ /* 0x040fe200078e0209 */
[----:B------:R-:W-:Y:S01]  /*3930*/  ISETP.GT.U32.AND P6, PT, R10, R13, PT ;  /* 0x0000000d0a00720c */ /* 0x000fe20003fc4070 */
[----:B------:R-:W-:-:S02]  /*3940*/  VIADD R11, R2, 0x46 ;  /* 0x00000046020b7836 */ /* 0x000fc40000000000 */
[----:B0-----:R-:W-:Y:S01]  /*3950*/  IMAD.MOV.U32 R0, RZ, RZ, R19 ;  /* 0x000000ffff007224 */ /* 0x001fe200078e0013 */
[----:B------:R-:W-:Y:S01]  /*3960*/  ISETP.GT.U32.AND P5, PT, R10, R6, PT ;  /* 0x000000060a00720c */ /* 0x000fe20003fa4070 */
[----:B------:R-:W-:Y:S01]  /*3970*/  VIADD R3, R2, 0x47 ;  /* 0x0000004702037836 */ /* 0x000fe20000000000 */
[----:B------:R-:W-:Y:S01]  /*3980*/  IABS R12, R11 ;  /* 0x0000000b000c7213 */ /* 0x000fe20000000000 */
[----:B------:R-:W-:Y:S02]  /*3990*/  @!P1 IMAD.MOV R21, RZ, RZ, -R21 ;  /* 0x000000ffff159224 */ /* 0x000fe400078e0a15 */
[----:B------:R-:W-:Y:S01]  /*39a0*/  IMAD.HI.U32 R20, R15, R17, RZ ;  /* 0x000000110f147227 */ /* 0x000fe200078e00ff */
[----:B------:R-:W-:Y:S02]  /*39b0*/  IABS R4, R3 ;  /* 0x0000000300047213 */ /* 0x000fe40000000000 */
[----:B------:R-:W-:Y:S01]  /*39c0*/  STL [R1+0x118], R21 ;  /* 0x0001181501007387 */ /* 0x000fe20000100800 */
[----:B------:R-:W-:Y:S01]  /*39d0*/  @!P6 IMAD.IADD R13, R13, 0x1, -R10 ;  /* 0x000000010d0de824 */ /* 0x000fe200078e0a0a */
[----:B------:R-:W-:Y:S01]  /*39e0*/  ISETP.GE.AND P6, PT, R7, RZ, PT ;  /* 0x000000ff0700720c */ /* 0x000fe20003fc6270 */
[----:B------:R-:W-:-:S03]  /*39f0*/  IMAD.HI.U32 R14, R15, R12, RZ ;  /* 0x0000000c0f0e7227 */ /* 0x000fc600078e00ff */
[----:B------:R-:W-:Y:S01]  /*3a00*/  ISETP.GT.U32.AND P1, PT, R10, R13, PT ;  /* 0x0000000d0a00720c */ /* 0x000fe20003f24070 */
[----:B------:R-:W-:Y:S02]  /*3a10*/  @!P5 IMAD.IADD R6, R6, 0x1, -R10 ;  /* 0x000000010606d824 */ /* 0x000fe400078e0a0a */
[----:B------:R-:W-:Y:S02]  /*3a20*/  IMAD.MOV R14, RZ, RZ, -R14 ;  /* 0x000000ffff0e7224 */ /* 0x000fe400078e0a0e */
[----:B------:R-:W-:Y:S01]  /*3a30*/  @!P2 IMAD.MOV R0, RZ, RZ, -R0 ;  /* 0x000000ffff00a224 */ /* 0x000fe200078e0a00 */
[C---:B------:R-:W-:Y:S01]  /*3a40*/  ISETP.GT.U32.AND P5, PT, R10.reuse, R6, PT ;  /* 0x000000060a00720c */ /* 0x040fe20003fa4070 */
[----:B------:R-:W-:Y:S02]  /*3a50*/  IMAD.MOV R20, RZ, RZ, -R20 ;  /* 0x000000ffff147224 */ /* 0x000fe400078e0a14 */
[C---:B------:R-:W-:Y:S01]  /*3a60*/  IMAD R12, R10.reuse, R14, R12 ;  /* 0x0000000e0a0c7224 */ /* 0x040fe200078e020c */
[----:B------:R0:W-:Y:S01]  /*3a70*/  STL [R1+0x114], R0 ;  /* 0x0001140001007387 */ /* 0x0001e20000100800 */
[----:B------:R-:W-:-:S02]  /*3a80*/  IMAD R17, R10, R20, R17 ;  /* 0x000000140a117224 */ /* 0x000fc400078e0211 */
[----:B------:R-:W-:-:S03]  /*3a90*/  IMAD.HI.U32 R9, R15, R4, RZ ;  /* 0x000000040f097227 */ /* 0x000fc600078e00ff */
[----:B------:R-:W-:Y:S01]  /*3aa0*/  ISETP.GT.U32.AND P2, PT, R10, R17, PT ;  /* 0x000000110a00720c */ /* 0x000fe20003f44070 */
[----:B------:R-:W-:Y:S01]  /*3ab0*/  @!P0 IMAD.MOV R18, RZ, RZ, -R18 ;  /* 0x000000ffff128224 */ /* 0x000fe200078e0a12 */
[----:B------:R-:W-:Y:S01]  /*3ac0*/  ISETP.GE.AND P0, PT, R8, RZ, PT ;  /* 0x000000ff0800720c */ /* 0x000fe20003f06270 */
[----:B------:R-:W-:Y:S01]  /*3ad0*/  @!P5 IMAD.IADD R6, R6, 0x1, -R10 ;  /* 0x000000010606d824 */ /* 0x000fe200078e0a0a */
[C---:B------:R-:W-:Y:S01]  /*3ae0*/  ISETP.GT.U32.AND P5, PT, R10.reuse, R12, PT ;  /* 0x0000000c0a00720c */ /* 0x040fe20003fa4070 */
[----:B0-----:R-:W-:Y:S01]  /*3af0*/  IMAD.MOV.U32 R0, RZ, RZ, R16 ;  /* 0x000000ffff007224 */ /* 0x001fe200078e0010 */
[----:B------:R-:W-:Y:S01]  /*3b00*/  STL [R1+0x110], R18 ;  /* 0x0001101201007387 */ /* 0x000fe20000100800 */
[----:B------:R-:W-:Y:S02]  /*3b10*/  IMAD.MOV R9, RZ, RZ, -R9 ;  /* 0x000000ffff097224 */ /* 0x000fe400078e0a09 */
[----:B------:R-:W-:Y:S02]  /*3b20*/  @!P4 IMAD.MOV R0, RZ, RZ, -R0 ;  /* 0x000000ffff00c224 */ /* 0x000fe400078e0a00 */
[----:B------:R-:W-:Y:S01]  /*3b30*/  @!P1 IMAD.IADD R13, R13, 0x1, -R10 ;  /* 0x000000010d0d9824 */ /* 0x000fe200078e0a0a */
[----:B------:R-:W-:Y:S01]  /*3b40*/  ISETP.GE.AND P1, PT, R3, RZ, PT ;  /* 0x000000ff0300720c */ /* 0x000fe20003f26270 */
[----:B------:R-:W-:Y:S01]  /*3b50*/  IMAD R4, R10, R9, R4 ;  /* 0x000000090a047224 */ /* 0x000fe200078e0204 */
[----:B------:R0:W-:Y:S01]  /*3b60*/  STL [R1+0x10c], R0 ;  /* 0x00010c0001007387 */ /* 0x0001e20000100800 */
[----:B------:R-:W-:-:S02]  /*3b70*/  VIADD R3, R2, 0x44 ;  /* 0x0000004402037836 */ /* 0x000fc40000000000 */
[----:B------:R-:W-:Y:S01]  /*3b80*/  VIADD R7, R2, 0x45 ;  /* 0x0000004502077836 */ /* 0x000fe20000000000 */
[----:B------:R-:W-:Y:S01]  /*3b90*/  ISETP.GT.U32.AND P4, PT, R10, R4, PT ;  /* 0x000000040a00720c */ /* 0x000fe20003f84070 */
[--C-:B------:R-:W-:Y:S01]  /*3ba0*/  @!P5 IMAD.IADD R12, R12, 0x1, -R10.reuse ;  /* 0x000000010c0cd824 */ /* 0x100fe200078e0a0a */
[----:B------:R-:W-:Y:S01]  /*3bb0*/  IABS R14, R3 ;  /* 0x00000003000e7213 */ /* 0x000fe20000000000 */
[----:B------:R-:W-:Y:S01]  /*3bc0*/  @!P2 IMAD.IADD R17, R17, 0x1, -R10 ;  /* 0x000000011111a824 */ /* 0x000fe200078e0a0a */
[----:B------:R-:W-:Y:S01]  /*3bd0*/  IABS R9, R7 ;  /* 0x0000000700097213 */ /* 0x000fe20000000000 */
[----:B------:R-:W-:Y:S01]  /*3be0*/  VIADD R20, R2, 0x32 ;  /* 0x0000003202147836 */ /* 0x000fe20000000000 */
[----:B------:R-:W-:Y:S01]  /*3bf0*/  ISETP.GT.U32.AND P5, PT, R10, R12, PT ;  /* 0x0000000c0a00720c */ /* 0x000fe20003fa4070 */
[----:B0-----:R-:W-:Y:S01]  /*3c00*/  IMAD.MOV.U32 R0, RZ, RZ, R13 ;  /* 0x000000ffff007224 */ /* 0x001fe200078e000d */
[----:B------:R-:W-:Y:S01]  /*3c10*/  ISETP.GE.AND P2, PT, R11, RZ, PT ;  /* 0x000000ff0b00720c */ /* 0x000fe20003f46270 */
[----:B------:R-:W-:-:S04]  /*3c20*/  IMAD.HI.U32 R8, R15, R9, RZ ;  /* 0x000000090f087227 */ /* 0x000fc800078e00ff */
[----:B------:R-:W-:Y:S01]  /*3c30*/  @!P3 IMAD.MOV R0, RZ, RZ, -R0 ;  /* 0x000000ffff00b224 */ /* 0x000fe200078e0a00 */
[----:B------:R-:W-:Y:S01]  /*3c40*/  ISETP.GT.U32.AND P3, PT, R10, R17, PT ;  /* 0x000000110a00720c */ /* 0x000fe20003f64070 */
[----:B------:R-:W-:Y:S02]  /*3c50*/  @!P4 IMAD.IADD R4, R4, 0x1, -R10 ;  /* 0x000000010404c824 */ /* 0x000fe400078e0a0a */
[----:B------:R-:W-:Y:S01]  /*3c60*/  IMAD.MOV R8, RZ, RZ, -R8 ;  /* 0x000000ffff087224 */ /* 0x000fe200078e0a08 */
[----:B------:R0:W-:Y:S01]  /*3c70*/  STL [R1+0x108], R0 ;  /* 0x0001080001007387 */ /* 0x0001e20000100800 */
[----:B------:R-:W-:Y:S01]  /*3c80*/  VIADD R11, R2, 0x43 ;  /* 0x00000043020b7836 */ /* 0x000fe20000000000 */
[C---:B------:R-:W-:Y:S01]  /*3c90*/  ISETP.GT.U32.AND P4, PT, R10.reuse, R4, PT ;  /* 0x000000040a00720c */ /* 0x040fe20003f84070 */
[----:B------:R-:W-:Y:S02]  /*3ca0*/  IMAD R9, R10, R8, R9 ;  /* 0x000000080a097224 */ /* 0x000fe400078e0209 */
[----:B------:R-:W-:Y:S01]  /*3cb0*/  @!P5 IMAD.IADD R12, R12, 0x1, -R10 ;  /* 0x000000010c0cd824 */ /* 0x000fe200078e0a0a */
[----:B------:R-:W-:Y:S01]  /*3cc0*/  IABS R13, R11 ;  /* 0x0000000b000d7213 */ /* 0x000fe20000000000 */
[----:B------:R-:W-:-:S02]  /*3cd0*/  VIADD R21, R2, 0x31 ;  /* 0x0000003102157836 */ /* 0x000fc40000000000 */
[----:B------:R-:W-:Y:S01]  /*3ce0*/  @!P3 IMAD.IADD R17, R17, 0x1, -R10 ;  /* 0x000000011111b824 */ /* 0x000fe200078e0a0a */
[----:B------:R-:W-:Y:S01]  /*3cf0*/  ISETP.GT.U32.AND P3, PT, R10, R9, PT ;  /* 0x000000090a00720c */ /* 0x000fe20003f64070 */
[----:B0-----:R-:W-:Y:S02]  /*3d00*/  IMAD.MOV.U32 R0, RZ, RZ, R6 ;  /* 0x000000ffff007224 */ /* 0x001fe400078e0006 */
[----:B------:R-:W-:-:S04]  /*3d10*/  IMAD.HI.U32 R6, R15, R14, RZ ;  /* 0x0000000e0f067227 */ /* 0x000fc800078e00ff */
[----:B------:R-:W-:Y:S02]  /*3d20*/  IMAD.MOV R6, RZ, RZ, -R6 ;  /* 0x000000ffff067224 */ /* 0x000fe400078e0a06 */
[----:B------:R-:W-:Y:S01]  /*3d30*/  @!P6 IMAD.MOV R0, RZ, RZ, -R0 ;  /* 0x000000ffff00e224 */ /* 0x000fe200078e0a00 */
[----:B------:R-:W-:Y:S01]  /*3d40*/  ISETP.GE.AND P6, PT, R7, RZ, PT ;  /* 0x000000ff0700720c */ /* 0x000fe20003fc6270 */
[----:B------:R-:W-:Y:S02]  /*3d50*/  IMAD R14, R10, R6, R14 ;  /* 0x000000060a0e7224 */ /* 0x000fe400078e020e */
[----:B------:R-:W-:Y:S01]  /*3d60*/  VIADD R6, R2, 0x42 ;  /* 0x0000004202067836 */ /* 0x000fe20000000000 */
[----:B------:R0:W-:Y:S01]  /*3d70*/  STL [R1+0x104], R0 ;  /* 0x0001040001007387 */ /* 0x0001e20000100800 */
[----:B------:R-:W-:Y:S01]  /*3d80*/  IMAD.HI.U32 R16, R15, R13, RZ ;  /* 0x0000000d0f107227 */ /* 0x000fe200078e00ff */
[----:B------:R-:W-:-:S03]  /*3d90*/  ISETP.GT.U32.AND P5, PT, R10, R14, PT ;  /* 0x0000000e0a00720c */ /* 0x000fc60003fa4070 */
[----:B------:R-:W-:Y:S01]  /*3da0*/  @!P4 IMAD.IADD R4, R4, 0x1, -R10 ;  /* 0x000000010404c824 */ /* 0x000fe200078e0a0a */
[----:B------:R-:W-:Y:S01]  /*3db0*/  ISETP.GE.AND P4, PT, R3, RZ, PT ;  /* 0x000000ff0300720c */ /* 0x000fe20003f86270 */
[----:B------:R-:W-:Y:S01]  /*3dc0*/  IMAD.MOV R16, RZ, RZ, -R16 ;  /* 0x000000ffff107224 */ /* 0x000fe200078e0a10 */
[----:B------:R-:W-:Y:S01]  /*3dd0*/  IABS R3, R6 ;  /* 0x0000000600037213 */ /* 0x000fe20000000000 */
[----:B------:R-:W-:Y:S01]  /*3de0*/  @!P3 IMAD.IADD R9, R9, 0x1, -R10 ;  /* 0x000000010909b824 */ /* 0x000fe200078e0a0a */
[----:B------:R-:W-:Y:S01]  /*3df0*/  ISETP.GE.AND P3, PT, R11, RZ, PT ;  /* 0x000000ff0b00720c */ /* 0x000fe20003f66270 */
[----:B0-----:R-:W-:Y:S02]  /*3e00*/  IMAD.MOV.U32 R0, RZ, RZ, R17 ;  /* 0x000000ffff007224 */ /* 0x001fe400078e0011 */
[C---:B------:R-:W-:Y:S02]  /*3e10*/  IMAD R13, R10.reuse, R16, R13 ;  /* 0x000000100a0d7224 */ /* 0x040fe400078e020d */
[----:B------:R-:W-:Y:S01]  /*3e20*/  @!P0 IMAD.MOV R0, RZ, RZ, -R0 ;  /* 0x000000ffff008224 */ /* 0x000fe200078e0a00 */
[----:B------:R-:W-:Y:S01]  /*3e30*/  ISETP.GT.U32.AND P0, PT, R10, R9, PT ;  /* 0x000000090a00720c */ /* 0x000fe20003f04070 */
[----:B------:R-:W-:-:S02]  /*3e40*/  @!P5 IMAD.IADD R14, R14, 0x1, -R10 ;  /* 0x000000010e0ed824 */ /* 0x000fc400078e0a0a */
[----:B------:R-:W-:Y:S01]  /*3e50*/  IMAD.MOV.U32 R17, RZ, RZ, R4 ;  /* 0x000000ffff117224 */ /* 0x000fe200078e0004 */
[----:B------:R0:W-:Y:S01]  /*3e60*/  STL [R1+0x100], R0 ;  /* 0x0001000001007387 */ /* 0x0001e20000100800 */
[----:B------:R-:W-:Y:S01]  /*3e70*/  IMAD.HI.U32 R11, R15, R3, RZ ;  /* 0x000000030f0b7227 */ /* 0x000fe200078e00ff */
[----:B------:R-:W-:-:S03]  /*3e80*/  ISETP.GT.U32.AND P5, PT, R10, R14, PT ;  /* 0x0000000e0a00720c */ /* 0x000fc60003fa4070 */
[----:B------:R-:W-:Y:S02]  /*3e90*/  VIADD R7, R2, 0x41 ;  /* 0x0000004102077836 */ /* 0x000fe40000000000 */
[----:B------:R-:W-:Y:S01]  /*3ea0*/  @!P1 IMAD.MOV R17, RZ, RZ, -R17 ;  /* 0x000000ffff119224 */ /* 0x000fe200078e0a11 */
[----:B------:R-:W-:Y:S01]  /*3eb0*/  ISETP.GT.U32.AND P1, PT, R10, R13, PT ;  /* 0x0000000d0a00720c */ /* 0x000fe20003f24070 */
[----:B------:R-:W-:Y:S01]  /*3ec0*/  @!P0 IMAD.IADD R9, R9, 0x1, -R10 ;  /* 0x0000000109098824 */ /* 0x000fe200078e0a0a */
[----:B------:R-:W-:Y:S01]  /*3ed0*/  IABS R8, R7 ;  /* 0x0000000700087213 */ /* 0x000fe20000000000 */
[----:B0-----:R-:W-:Y:S01]  /*3ee0*/  IMAD.MOV.U32 R0, RZ, RZ, R12 ;  /* 0x000000ffff007224 */ /* 0x001fe200078e000c */
[----:B------:R-:W-:Y:S01]  /*3ef0*/  STL [R1+0xfc], R17 ;  /* 0x0000fc1101007387 */ /* 0x000fe20000100800 */
[----:B------:R-:W-:Y:S01]  /*3f00*/  IMAD.MOV.U32 R16, RZ, RZ, R9 ;  /* 0x000000ffff107224 */ /* 0x000fe200078e0009 */
[----:B------:R-:W-:Y:S01]  /*3f10*/  ISETP.GE.AND P0, PT, R7, RZ, PT ;  /* 0x000000ff0700720c */ /* 0x000fe20003f06270 */
[----:B------:R-:W-:Y:S01]  /*3f20*/  @!P2 IMAD.MOV R0, RZ, RZ, -R0 ;  /* 0x000000ffff00a224 */ /* 0x000fe200078e0a00 */
[----:B------:R-:W-:Y:S01]  /*3f30*/  ISETP.GE.AND P2, PT, R6, RZ, PT ;  /* 0x000000ff0600720c */ /* 0x000fe20003f46270 */
[----:B------:R-:W-:-:S02]  /*3f40*/  IMAD.MOV R6, RZ, RZ, -R11 ;  /* 0x000000ffff067224 */ /* 0x000fc400078e0a0b */
[----:B------:R-:W-:Y:S01]  /*3f50*/  IMAD.HI.U32 R4, R15, R8, RZ ;  /* 0x000000080f047227 */ /* 0x000fe200078e00ff */
[----:B------:R0:W-:Y:S03]  /*3f60*/  STL [R1+0xf8], R0 ;  /* 0x0000f80001007387 */ /* 0x0001e60000100800 */
[----:B------:R-:W-:Y:S02]  /*3f70*/  IMAD R3, R10, R6, R3 ;  /* 0x000000060a037224 */ /* 0x000fe400078e0203 */
[----:B------:R-:W-:Y:S02]  /*3f80*/  @!P5 IMAD.IADD R14, R14, 0x1, -R10 ;  /* 0x000000010e0ed824 */ /* 0x000fe400078e0a0a */
[----:B------:R-:W-:Y:S01]  /*3f90*/  IMAD.MOV R4, RZ, RZ, -R4 ;  /* 0x000000ffff047224 */ /* 0x000fe200078e0a04 */
[----:B------:R-:W-:Y:S01]  /*3fa0*/  ISETP.GT.U32.AND P5, PT, R10, R3, PT ;  /* 0x000000030a00720c */ /* 0x000fe20003fa4070 */
[----:B------:R-:W-:-:S02]  /*3fb0*/  @!P1 IMAD.IADD R13, R13, 0x1, -R10 ;  /* 0x000000010d0d9824 */ /* 0x000fc400078e0a0a */
[C---:B------:R-:W-:Y:S02]  /*3fc0*/  IMAD R8, R10.reuse, R4, R8 ;  /* 0x000000040a087224 */ /* 0x040fe400078e0208 */
[----:B------:R-:W-:Y:S01]  /*3fd0*/  @!P6 IMAD.MOV R16, RZ, RZ, -R16 ;  /* 0x000000ffff10e224 */ /* 0x000fe200078e0a10 */
[----:B------:R-:W-:Y:S01]  /*3fe0*/  ISETP.GT.U32.AND P1, PT, R10, R13, PT ;  /* 0x0000000d0a00720c */ /* 0x000fe20003f24070 */
[----:B------:R-:W-:Y:S01]  /*3ff0*/  VIADD R6, R2, 0x3f ;  /* 0x0000003f02067836 */ /* 0x000fe20000000000 */
[----:B------:R-:W-:Y:S01]  /*4000*/  ISETP.GT.U32.AND P6, PT, R10, R8, PT ;  /* 0x000000080a00720c */ /* 0x000fe20003fc4070 */
[----:B0-----:R-:W-:Y:S01]  /*4010*/  IMAD.MOV.U32 R0, RZ, RZ, R14 ;  /* 0x000000ffff007224 */ /* 0x001fe200078e000e */
[----:B------:R-:W-:Y:S01]  /*4020*/  STL [R1+0xf4], R16 ;  /* 0x0000f41001007387 */ /* 0x000fe20000100800 */
[----:B------:R-:W-:Y:S01]  /*4030*/  VIADD R11, R2, 0x40 ;  /* 0x00000040020b7836 */ /* 0x000fe20000000000 */
[----:B------:R-:W-:Y:S01]  /*4040*/  IABS R12, R6 ;  /* 0x00000006000c7213 */ /* 0x000fe20000000000 */
[----:B------:R-:W-:-:S02]  /*4050*/  @!P5 IMAD.IADD R3, R3, 0x1, -R10 ;  /* 0x000000010303d824 */ /* 0x000fc400078e0a0a */
[----:B------:R-:W-:Y:S01]  /*4060*/  @!P4 IMAD.MOV R0, RZ, RZ, -R0 ;  /* 0x000000ffff00c224 */ /* 0x000fe200078e0a00 */
[----:B------:R-:W-:Y:S01]  /*4070*/  IABS R7, R11 ;  /* 0x0000000b00077213 */ /* 0x000fe20000000000 */
[----:B------:R-:W-:Y:S01]  /*4080*/  VIADD R4, R2, 0x3e ;  /* 0x0000003e02047836 */ /* 0x000fe20000000000 */
[----:B------:R-:W-:Y:S01]  /*4090*/  ISETP.GT.U32.AND P5, PT, R10, R3, PT ;  /* 0x000000030a00720c */ /* 0x000fe20003fa4070 */
[----:B------:R-:W-:Y:S01]  /*40a0*/  @!P1 IMAD.IADD R13, R13, 0x1, -R10 ;  /* 0x000000010d0d9824 */ /* 0x000fe200078e0a0a */
[----:B------:R-:W-:Y:S01]  /*40b0*/  ISETP.GE.AND P4, PT, R11, RZ, PT ;  /* 0x000000ff0b00720c */ /* 0x000fe20003f86270 */
[----:B------:R-:W-:Y:S01]  /*40c0*/  IMAD.MOV.U32 R11, RZ, RZ, R12 ;  /* 0x000000ffff0b7224 */ /* 0x000fe200078e000c */
[----:B------:R0:W-:Y:S01]  /*40d0*/  STL [R1+0xf0], R0 ;  /* 0x0000f00001007387 */ /* 0x0001e20000100800 */
[----:B------:R-:W-:Y:S01]  /*40e0*/  @!P6 IMAD.IADD R8, R8, 0x1, -R10 ;  /* 0x000000010808e824 */ /* 0x000fe200078e0a0a */
[----:B------:R-:W-:Y:S01]  /*40f0*/  ISETP.GE.AND P1, PT, R6, RZ, PT ;  /* 0x000000ff0600720c */ /* 0x000fe20003f26270 */
[----:B------:R-:W-:Y:S01]  /*4100*/  IMAD.HI.U32 R14, R15, R7, RZ ;  /* 0x000000070f0e7227 */ /* 0x000fe200078e00ff */
[----:B------:R-:W-:-:S02]  /*4110*/  IABS R9, R4 ;  /* 0x0000000400097213 */ /* 0x000fc40000000000 */
[----:B------:R-:W-:Y:S01]  /*4120*/  ISETP.GT.U32.AND P6, PT, R10, R8, PT ;  /* 0x000000080a00720c */ /* 0x000fe20003fc4070 */
[----:B------:R-:W-:-:S04]  /*4130*/  IMAD.HI.U32 R6, R15, R11, RZ ;  /* 0x0000000b0f067227 */ /* 0x000fc800078e00ff */
[----:B0-----:R-:W-:Y:S02]  /*4140*/  IMAD.MOV.U32 R0, RZ, RZ, R13 ;  /* 0x000000ffff007224 */ /* 0x001fe400078e000d */
[----:B------:R-:W-:Y:S02]  /*4150*/  IMAD.MOV R14, RZ, RZ, -R14 ;  /* 0x000000ffff0e7224 */ /* 0x000fe400078e0a0e */
[----:B------:R-:W-:Y:S01]  /*4160*/  @!P3 IMAD.MOV R0, RZ, RZ, -R0 ;  /* 0x000000ffff00b224 */ /* 0x000fe200078e0a00 */
[----:B------:R-:W-:Y:S01]  /*4170*/  ISETP.GE.AND P3, PT, R4, RZ, PT ;  /* 0x000000ff0400720c */ /* 0x000fe20003f66270 */
[----:B------:R-:W-:Y:S02]  /*4180*/  IMAD.MOV R6, RZ, RZ, -R6 ;  /* 0x000000ffff067224 */ /* 0x000fe400078e0a06 */
[----:B------:R-:W-:Y:S01]  /*4190*/  @!P5 IMAD.IADD R3, R3, 0x1, -R10 ;  /* 0x000000010303d824 */ /* 0x000fe200078e0a0a */
[----:B------:R0:W-:Y:S01]  /*41a0*/  STL [R1+0xec], R0 ;  /* 0x0000ec0001007387 */ /* 0x0001e20000100800 */
[----:B------:R-:W-:-:S02]  /*41b0*/  IMAD R7, R10, R14, R7 ;  /* 0x0000000e0a077224 */ /* 0x000fc400078e0207 */
[C---:B------:R-:W-:Y:S02]  /*41c0*/  IMAD R11, R10.reuse, R6, R11 ;  /* 0x000000060a0b7224 */ /* 0x040fe400078e020b */
[----:B------:R-:W-:Y:S01]  /*41d0*/  IMAD.HI.U32 R12, R15, R9, RZ ;  /* 0x000000090f0c7227 */ /* 0x000fe200078e00ff */
[----:B------:R-:W-:-:S03]  /*41e0*/  ISETP.GT.U32.AND P5, PT, R10, R7, PT ;  /* 0x000000070a00720c */ /* 0x000fc60003fa4070 */
[----:B------:R-:W-:Y:S02]  /*41f0*/  IMAD.MOV R12, RZ, RZ, -R12 ;  /* 0x000000ffff0c7224 */ /* 0x000fe400078e0a0c */
[----:B0-----:R-:W-:Y:S02]  /*4200*/  IMAD.MOV.U32 R0, RZ, RZ, R3 ;  /* 0x000000ffff007224 */ /* 0x001fe400078e0003 */
[----:B------:R-:W-:Y:S02]  /*4210*/  @!P6 IMAD.IADD R8, R8, 0x1, -R10 ;  /* 0x000000010808e824 */ /* 0x000fe400078e0a0a */
[----:B------:R-:W-:Y:S01]  /*4220*/  @!P2 IMAD.MOV R0, RZ, RZ, -R0 ;  /* 0x000000ffff00a224 */ /* 0x000fe200078e0a00 */
[C---:B------:R-:W-:Y:S01]  /*4230*/  ISETP.GT.U32.AND P2, PT, R10.reuse, R11, PT ;  /* 0x0000000b0a00720c */ /* 0x040fe20003f44070 */
[----:B------:R-:W-:Y:S02]  /*4240*/  IMAD R9, R10, R12, R9 ;  /* 0x0000000c0a097224 */ /* 0x000fe400078e0209 */
[----:B------:R-:W-:Y:S01]  /*4250*/  @!P5 IMAD.IADD R7, R7, 0x1, -R10 ;  /* 0x000000010707d824 */ /* 0x000fe200078e0a0a */
[----:B------:R0:W-:Y:S01]  /*4260*/  STL [R1+0xe8], R0 ;  /* 0x0000e80001007387 */ /* 0x0001e20000100800 */
[----:B------:R-:W-:-:S02]  /*4270*/  VIADD R17, R2, 0x3d ;  /* 0x0000003d02117836 */ /* 0x000fc40000000000 */
[----:B------:R-:W-:Y:S01]  /*4280*/  VIADD R14, R2, 0x3c ;  /* 0x0000003c020e7836 */ /* 0x000fe20000000000 */
[----:B------:R-:W-:Y:S01]  /*4290*/  ISETP.GT.U32.AND P5, PT, R10, R7, PT ;  /* 0x000000070a00720c */ /* 0x000fe20003fa4070 */
[C---:B------:R-:W-:Y:S01]  /*42a0*/  VIADD R4, R2.reuse, 0x3b ;  /* 0x0000003b02047836 */ /* 0x040fe20000000000 */
[----:B------:R-:W-:Y:S01]  /*42b0*/  ISETP.GE.AND P6, PT, R17, RZ, PT ;  /* 0x000000ff1100720c */ /* 0x000fe20003fc6270 */
[----:B------:R-:W-:Y:S01]  /*42c0*/  VIADD R12, R2, 0x3a ;  /* 0x0000003a020c7836 */ /* 0x000fe20000000000 */
[----:B------:R-:W-:Y:S01]  /*42d0*/  IABS R17, R17 ;  /* 0x0000001100117213 */ /* 0x000fe20000000000 */
[----:B------:R-:W-:Y:S01]  /*42e0*/  @!P2 IMAD.IADD R11, R11, 0x1, -R10 ;  /* 0x000000010b0ba824 */ /* 0x000fe200078e0a0a */
[----:B------:R-:W-:Y:S01]  /*42f0*/  IABS R16, R14 ;  /* 0x0000000e00107213 */ /* 0x000fe20000000000 */
[----:B0-----:R-:W-:Y:S01]  /*4300*/  IMAD.MOV.U32 R0, RZ, RZ, R8 ;  /* 0x000000ffff007224 */ /* 0x001fe200078e0008 */
[----:B------:R-:W-:Y:S01]  /*4310*/  IABS R6, R4 ;  /* 0x0000000400067213 */ /* 0x000fe20000000000 */
[----:B------:R-:W-:Y:S01]  /*4320*/  IMAD.HI.U32 R18, R15, R17, RZ ;  /* 0x000000110f127227 */ /* 0x000fe200078e00ff */
[----:B------:R-:W-:-:S02]  /*4330*/  ISETP.GT.U32.AND P2, PT, R10, R11, PT ;  /* 0x0000000b0a00720c */ /* 0x000fc40003f44070 */
[----:B------:R-:W-:Y:S01]  /*4340*/  IABS R3, R12 ;  /* 0x0000000c00037213 */ /* 0x000fe20000000000 */
[----:B------:R-:W-:Y:S01]  /*4350*/  @!P0 IMAD.MOV R0, RZ, RZ, -R0 ;  /* 0x000000ffff008224 */ /* 0x000fe200078e0a00 */
[----:B------:R-:W-:Y:S01]  /*4360*/  ISETP.GT.U32.AND P0, PT, R10, R9, PT ;  /* 0x000000090a00720c */ /* 0x000fe20003f04070 */
[----:B------:R-:W-:Y:S02]  /*4370*/  IMAD.MOV R18, RZ, RZ, -R18 ;  /* 0x000000ffff127224 */ /* 0x000fe400078e0a12 */
[----:B------:R-:W-:Y:S01]  /*4380*/  IMAD.HI.U32 R13, R15, R16, RZ ;  /* 0x000000100f0d7227 */ /* 0x000fe200078e00ff */
[----:B------:R0:W-:Y:S03]  /*4390*/  STL [R1+0xe4], R0 ;  /* 0x0000e40001007387 */ /* 0x0001e60000100800 */
[--C-:B------:R-:W-:Y:S01]  /*43a0*/  @!P5 IMAD.IADD R7, R7, 0x1, -R10.reuse ;  /* 0x000000010707d824 */ /* 0x100fe200078e0a0a */
[----:B------:R-:W-:Y:S01]  /*43b0*/  ISETP.GE.AND P5, PT, R14, RZ, PT ;  /* 0x000000ff0e00720c */ /* 0x000fe20003fa6270 */
[----:B------:R-:W-:-:S02]  /*43c0*/  @!P2 IMAD.IADD R11, R11, 0x1, -R10 ;  /* 0x000000010b0ba824 */ /* 0x000fc400078e0a0a */
[----:B------:R-:W-:-:S04]  /*43d0*/  IMAD.HI.U32 R8, R15, R6, RZ ;  /* 0x000000060f087227 */ /* 0x000fc800078e00ff */
[----:B------:R-:W-:Y:S02]  /*43e0*/  @!P0 IMAD.IADD R9, R9, 0x1, -R10 ;  /* 0x0000000109098824 */ /* 0x000fe400078e0a0a */
[C---:B------:R-:W-:Y:S02]  /*43f0*/  IMAD R14, R10.reuse, R18, R17 ;  /* 0x000000120a0e7224 */ /* 0x040fe400078e0211 */
[----:B------:R-:W-:Y:S01]  /*4400*/  IMAD.MOV R13, RZ, RZ, -R13 ;  /* 0x000000ffff0d7224 */ /* 0x000fe200078e0a0d */
[C---:B------:R-:W-:Y:S01]  /*4410*/  ISETP.GT.U32.AND P0, PT, R10.reuse, R9, PT ;  /* 0x000000090a00720c */ /* 0x040fe20003f04070 */
[----:B0-----:R-:W-:Y:S01]  /*4420*/  IMAD.MOV.U32 R0, RZ, RZ, R11 ;  /* 0x000000ffff007224 */ /* 0x001fe200078e000b */
[----:B------:R-:W-:Y:S01]  /*4430*/  ISETP.GT.U32.AND P2, PT, R10, R14, PT ;  /* 0x0000000e0a00720c */ /* 0x000fe20003f44070 */
[----:B------:R-:W-:Y:S02]  /*4440*/  IMAD.MOV.U32 R19, RZ, RZ, R7 ;  /* 0x000000ffff137224 */ /* 0x000fe400078e0007 */
[----:B------:R-:W-:-:S02]  /*4450*/  IMAD.MOV R8, RZ, RZ, -R8 ;  /* 0x000000ffff087224 */ /* 0x000fc400078e0a08 */
[----:B------:R-:W-:Y:S02]  /*4460*/  IMAD R16, R10, R13, R16 ;  /* 0x0000000d0a107224 */ /* 0x000fe400078e0210 */
[----:B------:R-:W-:-:S04]  /*4470*/  IMAD.HI.U32 R13, R15, R3, RZ ;  /* 0x000000030f0d7227 */ /* 0x000fc800078e00ff */
[----:B------:R-:W-:Y:S01]  /*4480*/  @!P1 IMAD.MOV R0, RZ, RZ, -R0 ;  /* 0x000000ffff009224 */ /* 0x000fe200078e0a00 */
[----:B------:R-:W-:Y:S01]  /*4490*/  ISETP.GE.AND P1, PT, R4, RZ, PT ;  /* 0x000000ff0400720c */ /* 0x000fe20003f26270 */
[----:B------:R-:W-:Y:S01]  /*44a0*/  @!P4 IMAD.MOV R19, RZ, RZ, -R19 ;  /* 0x000000ffff13c224 */ /* 0x000fe200078e0a13 */
[C---:B------:R-:W-:Y:S01]  /*44b0*/  ISETP.GT.U32.AND P4, PT, R10.reuse, R16, PT ;  /* 0x000000100a00720c */ /* 0x040fe20003f84070 */
[C---:B------:R-:W-:Y:S02]  /*44c0*/  IMAD R4, R10.reuse, R8, R6 ;  /* 0x000000080a047224 */ /* 0x040fe400078e0206 */
[----:B------:R-:W-:Y:S01]  /*44d0*/  IMAD.MOV R7, RZ, RZ, -R13 ;  /* 0x000000ffff077224 */ /* 0x000fe200078e0a0d */
[----:B------:R-:W-:Y:S01]  /*44e0*/  STL [R1+0xe0], R19 ;  /* 0x0000e01301007387 */ /* 0x000fe20000100800 */
[--C-:B------:R-:W-:Y:S01]  /*44f0*/  @!P0 IMAD.IADD R9, R9, 0x1, -R10.reuse ;  /* 0x0000000109098824 */ /* 0x100fe200078e0a0a */
[C---:B------:R-:W-:Y:S01]  /*4500*/  ISETP.GT.U32.AND P0, PT, R10.reuse, R4, PT ;  /* 0x000000040a00720c */ /* 0x040fe20003f04070 */
[----:B------:R-:W-:Y:S01]  /*4510*/  IMAD R3, R10, R7, R3 ;  /* 0x000000070a037224 */ /* 0x000fe200078e0203 */
[----:B------:R0:W-:Y:S01]  /*4520*/  STL [R1+0xdc], R0 ;  /* 0x0000dc0001007387 */ /* 0x0001e20000100800 */
[----:B------:R-:W-:-:S02]  /*4530*/  @!P2 IMAD.IADD R14, R14, 0x1, -R10 ;  /* 0x000000010e0ea824 */ /* 0x000fc400078e0a0a */
[----:B------:R-:W-:Y:S02]  /*4540*/  VIADD R6, R2, 0x39 ;  /* 0x0000003902067836 */ /* 0x000fe40000000000 */
[--C-:B------:R-:W-:Y:S01]  /*4550*/  @!P4 IMAD.IADD R16, R16, 0x1, -R10.reuse ;  /* 0x000000011010c824 */ /* 0x100fe200078e0a0a */
[----:B------:R-:W-:Y:S01]  /*4560*/  ISETP.GT.U32.AND P2, PT, R10, R14, PT ;  /* 0x0000000e0a00720c */ /* 0x000fe20003f44070 */
[C---:B------:R-:W-:Y:S01]  /*4570*/  VIADD R7, R2.reuse, 0x38 ;  /* 0x0000003802077836 */ /* 0x040fe20000000000 */
[----:B------:R-:W-:Y:S01]  /*4580*/  IABS R13, R6 ;  /* 0x00000006000d7213 */ /* 0x000fe20000000000 */
[----:B------:R-:W-:Y:S01]  /*4590*/  VIADD R8, R2, 0x37 ;  /* 0x0000003702087836 */ /* 0x000fe20000000000 */
[----:B------:R-:W-:Y:S01]  /*45a0*/  ISETP.GT.U32.AND P4, PT, R10, R16, PT ;  /* 0x000000100a00720c */ /* 0x000fe20003f84070 */
[----:B0-----:R-:W-:Y:S01]  /*45b0*/  IMAD.MOV.U32 R0, RZ, RZ, R9 ;  /* 0x000000ffff007224 */ /* 0x001fe200078e0009 */
[----:B------:R-:W-:Y:S01]  /*45c0*/  IABS R9, R7 ;  /* 0x0000000700097213 */ /* 0x000fe20000000000 */
[----:B------:R-:W-:Y:S01]  /*45d0*/  @!P0 IMAD.IADD R4, R4, 0x1, -R10 ;  /* 0x0000000104048824 */ /* 0x000fe200078e0a0a */
[----:B------:R-:W-:Y:S01]  /*45e0*/  IABS R11, R8 ;  /* 0x00000008000b7213 */ /* 0x000fe20000000000 */
[----:B------:R-:W-:Y:S01]  /*45f0*/  @!P3 IMAD.MOV R0, RZ, RZ, -R0 ;  /* 0x000000ffff00b224 */ /* 0x000fe200078e0a00 */
[C---:B------:R-:W-:Y:S01]  /*4600*/  ISETP.GT.U32.AND P3, PT, R10.reuse, R3, PT ;  /* 0x000000030a00720c */ /* 0x040fe20003f64070 */
[----:B------:R-:W-:Y:S01]  /*4610*/  IMAD.HI.U32 R17, R15, R13, RZ ;  /* 0x0000000d0f117227 */ /* 0x000fe200078e00ff */
[----:B------:R-:W-:-:S02]  /*4620*/  ISETP.GT.U32.AND P0, PT, R10, R4, PT ;  /* 0x000000040a00720c */ /* 0x000fc40003f04070 */
[----:B------:R0:W-:Y:S01]  /*4630*/  STL [R1+0xd8], R0 ;  /* 0x0000d80001007387 */ /* 0x0001e20000100800 */
[----:B------:R-:W-:Y:S01]  /*4640*/  @!P2 IMAD.IADD R14, R14, 0x1, -R10 ;  /* 0x000000010e0ea824 */ /* 0x000fe200078e0a0a */
[----:B------:R-:W-:Y:S01]  /*4650*/  ISETP.GE.AND P2, PT, R12, RZ, PT ;  /* 0x000000ff0c00720c */ /* 0x000fe20003f46270 */
[----:B------:R-:W-:Y:S02]  /*4660*/  IMAD.MOV R17, RZ, RZ, -R17 ;  /* 0x000000ffff117224 */ /* 0x000fe400078e0a11 */
[----:B------:R-:W-:-:S04]  /*4670*/  IMAD.HI.U32 R12, R15, R9, RZ ;  /* 0x000000090f0c7227 */ /* 0x000fc800078e00ff */
[----:B------:R-:W-:Y:S02]  /*4680*/  @!P3 IMAD.IADD R3, R3, 0x1, -R10 ;  /* 0x000000010303b824 */ /* 0x000fe400078e0a0a */
[C---:B------:R-:W-:Y:S02]  /*4690*/  IMAD R13, R10.reuse, R17, R13 ;  /* 0x000000110a0d7224 */ /* 0x040fe400078e020d */
[----:B------:R-:W-:Y:S01]  /*46a0*/  IMAD.MOV R12, RZ, RZ, -R12 ;  /* 0x000000ffff0c7224 */ /* 0x000fe200078e0a0c */
[----:B------:R-:W-:Y:S01]  /*46b0*/  ISETP.GT.U32.AND P3, PT, R10, R3, PT ;  /* 0x000000030a00720c */ /* 0x000fe20003f64070 */
[--C-:B------:R-:W-:Y:S01]  /*46c0*/  @!P0 IMAD.IADD R4, R4, 0x1, -R10.reuse ;  /* 0x0000000104048824 */ /* 0x100fe200078e0a0a */
[----:B------:R-:W-:Y:S01]  /*46d0*/  ISETP.GE.AND P0, PT, R8, RZ, PT ;  /* 0x000000ff0800720c */ /* 0x000fe20003f06270 */
[----:B------:R-:W-:Y:S01]  /*46e0*/  @!P4 IMAD.IADD R16, R16, 0x1, -R10 ;  /* 0x000000011010c824 */ /* 0x000fe200078e0a0a */
[C---:B------:R-:W-:Y:S01]  /*46f0*/  ISETP.GT.U32.AND P4, PT, R10.reuse, R13, PT ;  /* 0x0000000d0a00720c */ /* 0x040fe20003f84070 */
[----:B------:R-:W-:-:S02]  /*4700*/  IMAD R8, R10, R12, R9 ;  /* 0x0000000c0a087224 */ /* 0x000fc400078e0209 */
[----:B------:R-:W-:Y:S02]  /*4710*/  IMAD.MOV.U32 R18, RZ, RZ, R14 ;  /* 0x000000ffff127224 */ /* 0x000fe400078e000e */
[----:B0-----:R-:W-:Y:S02]  /*4720*/  IMAD.MOV.U32 R0, RZ, RZ, R16 ;  /* 0x000000ffff007224 */ /* 0x001fe400078e0010 */
[----:B------:R-:W-:Y:S01]  /*4730*/  @!P6 IMAD.MOV R18, RZ, RZ, -R18 ;  /* 0x000000ffff12e224 */ /* 0x000fe200078e0a12 */
[----:B------:R-:W-:Y:S01]  /*4740*/  ISETP.GE.AND P6, PT, R6, RZ, PT ;  /* 0x000000ff0600720c */ /* 0x000fe20003fc6270 */
[--C-:B------:R-:W-:Y:S01]  /*4750*/  @!P3 IMAD.IADD R3, R3, 0x1, -R10.reuse ;  /* 0x000000010303b824 */ /* 0x100fe200078e0a0a */
[----:B------:R-:W-:Y:S01]  /*4760*/  ISETP.GT.U32.AND P3, PT, R10, R8, PT ;  /* 0x000000080a00720c */ /* 0x000fe20003f64070 */
[----:B------:R-:W-:Y:S01]  /*4770*/  VIADD R6, R2, 0x36 ;  /* 0x0000003602067836 */ /* 0x000fe20000000000 */
[----:B------:R-:W-:Y:S01]  /*4780*/  STL [R1+0xd4], R18 ;  /* 0x0000d41201007387 */ /* 0x000fe20000100800 */
[----:B------:R-:W-:-:S02]  /*4790*/  @!P4 IMAD.IADD R13, R13, 0x1, -R10 ;  /* 0x000000010d0dc824 */ /* 0x000fc400078e0a0a */
[----:B------:R-:W-:Y:S01]  /*47a0*/  IMAD.HI.U32 R14, R15, R11, RZ ;  /* 0x0000000b0f0e7227 */ /* 0x000fe200078e00ff */
[----:B------:R-:W-:Y:S02]  /*47b0*/  IABS R9, R6 ;  /* 0x0000000600097213 */ /* 0x000fe40000000000 */
[----:B------:R-:W-:Y:S01]  /*47c0*/  ISETP.GT.U32.AND P4, PT, R10, R13, PT ;  /* 0x0000000d0a00720c */ /* 0x000fe20003f84070 */
[----:B------:R-:W-:Y:S01]  /*47d0*/  @!P5 IMAD.MOV R0, RZ, RZ, -R0 ;  /* 0x000000ffff00d224 */ /* 0x000fe200078e0a00 */
[----:B------:R-:W-:Y:S01]  /*47e0*/  ISETP.GE.AND P5, PT, R7, RZ, PT ;  /* 0x000000ff0700720c */ /* 0x000fe20003fa6270 */
[----:B------:R-:W-:Y:S02]  /*47f0*/  IMAD.MOV R14, RZ, RZ, -R14 ;  /* 0x000000ffff0e7224 */ /* 0x000fe400078e0a0e */
[----:B------:R-:W-:Y:S01]  /*4800*/  @!P3 IMAD.IADD R8, R8, 0x1, -R10 ;  /* 0x000000010808b824 */ /* 0x000fe200078e0a0a */
[----:B------:R0:W-:Y:S01]  /*4810*/  STL [R1+0xd0], R0 ;  /* 0x0000d00001007387 */ /* 0x0001e20000100800 */
[----:B------:R-:W-:-:S03]  /*4820*/  IMAD.HI.U32 R7, R15, R9, RZ ;  /* 0x000000090f077227 */ /* 0x000fc600078e00ff */
[C---:B------:R-:W-:Y:S01]  /*4830*/  ISETP.GT.U32.AND P3, PT, R10.reuse, R8, PT ;  /* 0x000000080a00720c */ /* 0x040fe20003f64070 */
[----:B------:R-:W-:Y:S02]  /*4840*/  IMAD.MOV.U32 R16, RZ, RZ, R4 ;  /* 0x000000ffff107224 */ /* 0x000fe400078e0004 */
[----:B------:R-:W-:Y:S02]  /*4850*/  IMAD R11, R10, R14, R11 ;  /* 0x0000000e0a0b7224 */ /* 0x000fe400078e020b */
[----:B------:R-:W-:Y:S02]  /*4860*/  VIADD R4, R2, 0x35 ;  /* 0x0000003502047836 */ /* 0x000fe40000000000 */
[----:B------:R-:W-:Y:S02]  /*4870*/  IMAD.MOV R7, RZ, RZ, -R7 ;  /* 0x000000ffff077224 */ /* 0x000fe400078e0a07 */
[----:B------:R-:W-:Y:S01]  /*4880*/  @!P4 IMAD.IADD R13, R13, 0x1, -R10 ;  /* 0x000000010d0dc824 */ /* 0x000fe200078e0a0a */
[----:B------:R-:W-:Y:S01]  /*4890*/  IABS R22, R4 ;  /* 0x0000000400167213 */ /* 0x000fe20000000000 */
[C---:B------:R-:W-:Y:S01]  /*48a0*/  IMAD R9, R10.reuse, R7, R9 ;  /* 0x000000070a097224 */ /* 0x040fe200078e0209 */
[----:B------:R-:W-:Y:S01]  /*48b0*/  ISETP.GT.U32.AND P4, PT, R10, R11, PT ;  /* 0x0000000b0a00720c */ /* 0x000fe20003f84070 */
[----:B0-----:R-:W-:-:S02]  /*48c0*/  IMAD.MOV.U32 R0, RZ, RZ, R3 ;  /* 0x000000ffff007224 */ /* 0x001fc400078e0003 */
[----:B------:R-:W-:Y:S01]  /*48d0*/  @!P3 IMAD.IADD R8, R8, 0x1, -R10 ;  /* 0x000000010808b824 */ /* 0x000fe200078e0a0a */
[----:B------:R-:W-:Y:S01]  /*48e0*/  ISETP.GT.U32.AND P3, PT, R10, R9, PT ;  /* 0x000000090a00720c */ /* 0x000fe20003f64070 */
[----:B------:R-:W-:-:S04]  /*48f0*/  IMAD.HI.U32 R3, R15, R22, RZ ;  /* 0x000000160f037227 */ /* 0x000fc800078e00ff */
[----:B------:R-:W-:Y:S02]  /*4900*/  IMAD.MOV R3, RZ, RZ, -R3 ;  /* 0x000000ffff037224 */ /* 0x000fe400078e0a03 */
[----:B------:R-:W-:Y:S01]  /*4910*/  @!P2 IMAD.MOV R0, RZ, RZ, -R0 ;  /* 0x000000ffff00a224 */ /* 0x000fe200078e0a00 */
[----:B------:R-:W-:Y:S01]  /*4920*/  ISETP.GE.AND P2, PT, R4, RZ, PT ;  /* 0x000000ff0400720c */ /* 0x000fe20003f46270 */
[----:B------:R-:W-:Y:S02]  /*4930*/  @!P4 IMAD.IADD R11, R11, 0x1, -R10 ;  /* 0x000000010b0bc824 */ /* 0x000fe400078e0a0a */
[C---:B------:R-:W-:Y:S02]  /*4940*/  IMAD R22, R10.reuse, R3, R22 ;  /* 0x000000030a167224 */ /* 0x040fe400078e0216 */
[----:B------:R-:W-:Y:S01]  /*4950*/  IMAD.MOV.U32 R14, RZ, RZ, R13 ;  /* 0x000000ffff0e7224 */ /* 0x000fe200078e000d */
[----:B------:R-:W-:Y:S01]  /*4960*/  ISETP.GT.U32.AND P4, PT, R10, R11, PT ;  /* 0x0000000b0a00720c */ /* 0x000fe20003f84070 */
[----:B------:R-:W-:-:S02]  /*4970*/  VIADD R4, R2, 0x34 ;  /* 0x0000003402047836 */ /* 0x000fc40000000000 */
[----:B------:R-:W-:Y:S01]  /*4980*/  @!P6 IMAD.MOV R14, RZ, RZ, -R14 ;  /* 0x000000ffff0ee224 */ /* 0x000fe200078e0a0e */
[----:B------:R-:W-:Y:S01]  /*4990*/  ISETP.GT.U32.AND P6, PT, R10, R22, PT ;  /* 0x000000160a00720c */ /* 0x000fe20003fc4070 */
[----:B------:R-:W-:Y:S01]  /*49a0*/  @!P3 IMAD.IADD R9, R9, 0x1, -R10 ;  /* 0x000000010909b824 */ /* 0x000fe200078e0a0a */
[----:B------:R-:W-:Y:S01]  /*49b0*/  IABS R12, R4 ;  /* 0x00000004000c7213 */ /* 0x000fe20000000000 */
[----:B------:R-:W-:Y:S01]  /*49c0*/  @!P1 IMAD.MOV R16, RZ, RZ, -R16 ;  /* 0x000000ffff109224 */ /* 0x000fe200078e0a10 */
[----:B------:R-:W-:Y:S01]  /*49d0*/  ISETP.GE.AND P1, PT, R6, RZ, PT ;  /* 0x000000ff0600720c */ /* 0x000fe20003f26270 */
[----:B------:R-:W-:Y:S01]  /*49e0*/  VIADD R6, R2, 0x33 ;  /* 0x0000003302067836 */ /* 0x000fe20000000000 */
[----:B------:R-:W-:Y:S01]  /*49f0*/  ISETP.GT.U32.AND P3, PT, R10, R9, PT ;  /* 0x000000090a00720c */ /* 0x000fe20003f64070 */
[----:B------:R-:W-:Y:S01]  /*4a00*/  IMAD.HI.U32 R7, R15, R12, RZ ;  /* 0x0000000c0f077227 */ /* 0x000fe200078e00ff */
[----:B------:R0:W-:Y:S02]  /*4a10*/  STL [R1+0xcc], R16 ;  /* 0x0000cc1001007387 */ /* 0x0001e40000100800 */
[----:B------:R-:W-:Y:S01]  /*4a20*/  IABS R17, R6 ;  /* 0x0000000600117213 */ /* 0x000fe20000000000 */
[----:B------:R-:W-:Y:S01]  /*4a30*/  IMAD.MOV R7, RZ, RZ, -R7 ;  /* 0x000000ffff077224 */ /* 0x000fe200078e0a07 */
[----:B------:R1:W-:Y:S01]  /*4a40*/  STL [R1+0xc8], R0 ;  /* 0x0000c80001007387 */ /* 0x0003e20000100800 */
[--C-:B------:R-:W-:Y:S01]  /*4a50*/  @!P4 IMAD.IADD R11, R11, 0x1, -R10.reuse ;  /* 0x000000010b0bc824 */ /* 0x100fe200078e0a0a */
[----:B------:R-:W-:Y:S01]  /*4a60*/  ISETP.GE.AND P4, PT, R6, RZ, PT ;  /* 0x000000ff0600720c */ /* 0x000fe20003f86270 */
[----:B------:R-:W-:Y:S01]  /*4a70*/  @!P6 IMAD.IADD R22, R22, 0x1, -R10 ;  /* 0x000000011616e824 */ /* 0x000fe200078e0a0a */
[----:B------:R-:W-:Y:S01]  /*4a80*/  IABS R6, R20 ;  /* 0x0000001400067213 */ /* 0x000fe20000000000 */
[C---:B------:R-:W-:Y:S01]  /*4a90*/  IMAD R12, R10.reuse, R7, R12 ;  /* 0x000000070a0c7224 */ /* 0x040fe200078e020c */
[----:B0-----:R-:W-:Y:S01]  /*4aa0*/  IABS R16, R21 ;  /* 0x0000001500107213 */ /* 0x001fe20000000000 */
[----:B------:R-:W-:Y:S01]  /*4ab0*/  @!P3 IMAD.IADD R9, R9, 0x1, -R10 ;  /* 0x000000010909b824 */ /* 0x000fe200078e0a0a */
[C---:B------:R-:W-:Y:S01]  /*4ac0*/  ISETP.GT.U32.AND P6, PT, R10.reuse, R22, PT ;  /* 0x000000160a00720c */ /* 0x040fe20003fc4070 */
[----:B------:R-:W-:Y:S01]  /*4ad0*/  IMAD.HI.U32 R3, R15, R17, RZ ;  /* 0x000000110f037227 */ /* 0x000fe200078e00ff */
[----:B------:R-:W-:Y:S01]  /*4ae0*/  ISETP.GT.U32.AND P3, PT, R10, R12, PT ;  /* 0x0000000c0a00720c */ /* 0x000fe20003f64070 */
[----:B------:R-:W-:Y:S02]  /*4af0*/  STL [R1+0xc4], R14 ;  /* 0x0000c40e01007387 */ /* 0x000fe40000100800 */
[----:B-1----:R-:W-:-:S02]  /*4b00*/  IMAD.MOV.U32 R0, RZ, RZ, R8 ;  /* 0x000000ffff007224 */ /* 0x002fc400078e0008 */
[----:B------:R-:W-:-:S04]  /*4b10*/  IMAD.HI.U32 R8, R15, R6, RZ ;  /* 0x000000060f087227 */ /* 0x000fc800078e00ff */
[----:B------:R-:W-:Y:S02]  /*4b20*/  IMAD.MOV R3, RZ, RZ, -R3 ;  /* 0x000000ffff037224 */ /* 0x000fe400078e0a03 */
[----:B------:R-:W-:Y:S02]  /*4b30*/  IMAD.MOV R8, RZ, RZ, -R8 ;  /* 0x000000ffff087224 */ /* 0x000fe400078e0a08 */
[C---:B------:R-:W-:Y:S02]  /*4b40*/  IMAD R17, R10.reuse, R3, R17 ;  /* 0x000000030a117224 */ /* 0x040fe400078e0211 */
[----:B------:R-:W-:Y:S02]  /*4b50*/  IMAD R6, R10, R8, R6 ;  /* 0x000000080a067224 */ /* 0x000fe400078e0206 */
[----:B------:R-:W-:Y:S01]  /*4b60*/  @!P5 IMAD.MOV R0, RZ, RZ, -R0 ;  /* 0x000000ffff00d224 */ /* 0x000fe200078e0a00 */
[----:B------:R-:W-:Y:S01]  /*4b70*/  ISETP.GE.AND P5, PT, R4, RZ, PT ;  /* 0x000000ff0400720c */ /* 0x000fe20003fa6270 */
[--C-:B------:R-:W-:Y:S01]  /*4b80*/  @!P6 IMAD.IADD R22, R22, 0x1, -R10.reuse ;  /* 0x000000011616e824 */ /* 0x100fe200078e0a0a */
[----:B------:R-:W-:Y:S01]  /*4b90*/  ISETP.GT.U32.AND P6, PT, R10, R17, PT ;  /* 0x000000110a00720c */ /* 0x000fe20003fc4070 */
[----:B------:R-:W-:Y:S01]  /*4ba0*/  @!P3 IMAD.IADD R12, R12, 0x1, -R10 ;  /* 0x000000010c0cb824 */ /* 0x000fe200078e0a0a */
[----:B------:R-:W-:Y:S01]  /*4bb0*/  ISETP.GT.U32.AND P3, PT, R10, R6, PT ;  /* 0x000000060a00720c */ /* 0x000fe20003f64070 */
[----:B------:R-:W-:Y:S01]  /*4bc0*/  IMAD.HI.U32 R24, R15, R16, RZ ;  /* 0x000000100f187227 */ /* 0x000fe200078e00ff */
[----:B------:R0:W-:Y:S03]  /*4bd0*/  STL [R1+0xc0], R0 ;  /* 0x0000c00001007387 */ /* 0x0001e60000100800 */
[----:B------:R-:W-:-:S02]  /*4be0*/  VIADD R4, R2, 0x30 ;  /* 0x0000003002047836 */ /* 0x000fc40000000000 */
[----:B------:R-:W-:Y:S02]  /*4bf0*/  IMAD.MOV R24, RZ, RZ, -R24 ;  /* 0x000000ffff187224 */ /* 0x000fe400078e0a18 */
[----:B------:R-:W-:Y:S01]  /*4c00*/  VIADD R19, R2, 0x2f ;  /* 0x0000002f02137836 */ /* 0x000fe20000000000 */
[----:B------:R-:W-:Y:S01]  /*4c10*/  IABS R18, R4 ;  /* 0x0000000400127213 */ /* 0x000fe20000000000 */
[----:B------:R-:W-:Y:S02]  /*4c20*/  IMAD R16, R10, R24, R16 ;  /* 0x000000180a107224 */ /* 0x000fe400078e0210 */
[----:B0-----:R-:W-:Y:S01]  /*4c30*/  IMAD.MOV.U32 R0, RZ, RZ, R11 ;  /* 0x000000ffff007224 */ /* 0x001fe200078e000b */
[----:B------:R-:W-:Y:S01]  /*4c40*/  IABS R7, R19 ;  /* 0x0000001300077213 */ /* 0x000fe20000000000 */
[----:B------:R-:W-:Y:S02]  /*4c50*/  VIADD R13, R2, 0x2e ;  /* 0x0000002e020d7836 */ /* 0x000fe40000000000 */
[----:B------:R-:W-:Y:S01]  /*4c60*/  @!P0 IMAD.MOV R0, RZ, RZ, -R0 ;  /* 0x000000ffff008224 */ /* 0x000fe200078e0a00 */
[C---:B------:R-:W-:Y:S01]  /*4c70*/  ISETP.GT.U32.AND P0, PT, R10.reuse, R12, PT ;  /* 0x0000000c0a00720c */ /* 0x040fe20003f04070 */
[--C-:B------:R-:W-:Y:S01]  /*4c80*/  @!P6 IMAD.IADD R17, R17, 0x1, -R10.reuse ;  /* 0x000000011111e824 */ /* 0x100fe200078e0a0a */
[----:B------:R-:W-:Y:S01]  /*4c90*/  ISETP.GT.U32.AND P6, PT, R10, R16, PT ;  /* 0x000000100a00720c */ /* 0x000fe20003fc4070 */
[----:B------:R-:W-:Y:S01]  /*4ca0*/  @!P3 IMAD.IADD R6, R6, 0x1, -R10 ;  /* 0x000000010606b824 */ /* 0x000fe200078e0a0a */
[----:B------:R0:W-:Y:S01]  /*4cb0*/  STL [R1+0xbc], R0 ;  /* 0x0000bc0001007387 */ /* 0x0001e20000100800 */
[----:B------:R-:W-:Y:S01]  /*4cc0*/  IABS R3, R13 ;  /* 0x0000000d00037213 */ /* 0x000fe20000000000 */
[----:B------:R-:W-:Y:S01]  /*4cd0*/  IMAD.HI.U32 R23, R15, R18, RZ ;  /* 0x000000120f177227 */ /* 0x000fe200078e00ff */
[----:B------:R-:W-:-:S03]  /*4ce0*/  ISETP.GT.U32.AND P3, PT, R10, R17, PT ;  /* 0x000000110a00720c */ /* 0x000fc60003f64070 */
[----:B------:R-:W-:-:S04]  /*4cf0*/  IMAD.HI.U32 R8, R15, R7, RZ ;  /* 0x000000070f087227 */ /* 0x000fc800078e00ff */
[----:B0-----:R-:W-:Y:S02]  /*4d00*/  IMAD.MOV.U32 R0, RZ, RZ, R9 ;  /* 0x000000ffff007224 */ /* 0x001fe400078e0009 */
[----:B------:R-:W-:Y:S02]  /*4d10*/  IMAD.MOV R23, RZ, RZ, -R23 ;  /* 0x000000ffff177224 */ /* 0x000fe400078e0a17 */
[----:B------:R-:W-:Y:S01]  /*4d20*/  @!P1 IMAD.MOV R0, RZ, RZ, -R0 ;  /* 0x000000ffff009224 */ /* 0x000fe200078e0a00 */
[----:B------:R-:W-:Y:S01]  /*4d30*/  ISETP.GT.U32.AND P1, PT, R10, R6, PT ;  /* 0x000000060a00720c */ /* 0x000fe20003f24070 */
[----:B------:R-:W-:-:S03]  /*4d40*/  IMAD.HI.U32 R14, R15, R3, RZ ;  /* 0x000000030f0e7227 */ /* 0x000fc600078e00ff */
[----:B------:R0:W-:Y:S01]  /*4d50*/  STL [R1+0xb8], R0 ;  /* 0x0000b80001007387 */ /* 0x0001e20000100800 */
[----:B------:R-:W-:Y:S02]  /*4d60*/  IMAD.MOV R24, RZ, RZ, -R8 ;  /* 0x000000ffff187224 */ /* 0x000fe400078e0a08 */
[C---:B------:R-:W-:Y:S02]  /*4d70*/  IMAD R8, R10.reuse, R23, R18 ;  /* 0x000000170a087224 */ /* 0x040fe400078e0212 */
[----:B------:R-:W-:Y:S02]  /*4d80*/  IMAD.MOV R18, RZ, RZ, -R14 ;  /* 0x000000ffff127224 */ /* 0x000fe400078e0a0e */
[----:B------:R-:W-:Y:S02]  /*4d90*/  IMAD R7, R10, R24, R7 ;  /* 0x000000180a077224 */ /* 0x000fe400078e0207 */
[----:B------:R-:W-:Y:S02]  /*4da0*/  @!P6 IMAD.IADD R16, R16, 0x1, -R10 ;  /* 0x000000011010e824 */ /* 0x000fe400078e0a0a */
[----:B0-----:R-:W-:-:S02]  /*4db0*/  IMAD.MOV.U32 R0, RZ, RZ, R22 ;  /* 0x000000ffff007224 */ /* 0x001fc400078e0016 */
[C---:B------:R-:W-:Y:S01]  /*4dc0*/  IMAD R3, R10.reuse, R18, R3 ;  /* 0x000000120a037224 */ /* 0x040fe200078e0203 */
[C---:B------:R-:W-:Y:S01]  /*4dd0*/  ISETP.GT.U32.AND P6, PT, R10.reuse, R16, PT ;  /* 0x000000100a00720c */ /* 0x040fe20003fc4070 */
[----:B------:R-:W-:Y:S01]  /*4de0*/  @!P2 IMAD.MOV R0, RZ, RZ, -R0 ;  /* 0x000000ffff00a224 */ /* 0x000fe200078e0a00 */
[----:B------:R-:W-:Y:S01]  /*4df0*/  ISETP.GT.U32.AND P2, PT, R10, R8, PT ;  /* 0x000000080a00720c */ /* 0x000fe20003f44070 */
[--C-:B------:R-:W-:Y:S01]  /*4e00*/  @!P0 IMAD.IADD R12, R12, 0x1, -R10.reuse ;  /* 0x000000010c0c8824 */ /* 0x100fe200078e0a0a */
[----:B------:R-:W-:Y:S01]  /*4e10*/  ISETP.GT.U32.AND P0, PT, R10, R7, PT ;  /* 0x000000070a00720c */ /* 0x000fe20003f04070 */
[----:B------:R-:W-:Y:S01]  /*4e20*/  @!P1 IMAD.IADD R6, R6, 0x1, -R10 ;  /* 0x0000000106069824 */ /* 0x000fe200078e0a0a */
[----:B------:R-:W-:Y:S01]  /*4e30*/  ISETP.GT.U32.AND P1, PT, R10, R3, PT ;  /* 0x000000030a00720c */ /* 0x000fe20003f24070 */
[C---:B------:R-:W-:Y:S01]  /*4e40*/  VIADD R14, R2.reuse, 0x2d ;  /* 0x0000002d020e7836 */ /* 0x040fe20000000000 */
[----:B------:R0:W-:Y:S01]  /*4e50*/  STL [R1+0xb4], R0 ;  /* 0x0000b40001007387 */ /* 0x0001e20000100800 */
[----:B------:R-:W-:-:S02]  /*4e60*/  VIADD R11, R2, 0x2c ;  /* 0x0000002c020b7836 */ /* 0x000fc40000000000 */
[----:B------:R-:W-:Y:S01]  /*4e70*/  @!P3 IMAD.IADD R17, R17, 0x1, -R10 ;  /* 0x000000011111b824 */ /* 0x000fe200078e0a0a */
[----:B------:R-:W-:Y:S01]  /*4e80*/  IABS R18, R14 ;  /* 0x0000000e00127213 */ /* 0x000fe20000000000 */
[----:B------:R-:W-:Y:S01]  /*4e90*/  IMAD.MOV.U32 R23, RZ, RZ, R12 ;  /* 0x000000ffff177224 */ /* 0x000fe200078e000c */
[----:B------:R-:W-:Y:S01]  /*4ea0*/  ISETP.GE.AND P3, PT, R20, RZ, PT ;  /* 0x000000ff1400720c */ /* 0x000fe20003f66270 */
[--C-:B------:R-:W-:Y:S01]  /*4eb0*/  @!P2 IMAD.IADD R8, R8, 0x1, -R10.reuse ;  /* 0x000000010808a824 */ /* 0x100fe200078e0a0a */
[----:B------:R-:W-:Y:S01]  /*4ec0*/  IABS R9, R11 ;  /* 0x0000000b00097213 */ /* 0x000fe20000000000 */
[--C-:B------:R-:W-:Y:S01]  /*4ed0*/  @!P0 IMAD.IADD R7, R7, 0x1, -R10.reuse ;  /* 0x0000000107078824 */ /* 0x100fe200078e0a0a */
[----:B------:R-:W-:Y:S01]  /*4ee0*/  ISETP.GE.AND P2, PT, R4, RZ, PT ;  /* 0x000000ff0400720c */ /* 0x000fe20003f46270 */
[--C-:B------:R-:W-:Y:S01]  /*4ef0*/  @!P6 IMAD.IADD R16, R16, 0x1, -R10.reuse ;  /* 0x000000011010e824 */ /* 0x100fe200078e0a0a */
[----:B------:R-:W-:Y:S01]  /*4f00*/  ISETP.GE.AND P6, PT, R21, RZ, PT ;  /* 0x000000ff1500720c */ /* 0x000fe20003fc6270 */
[----:B0-----:R-:W-:Y:S01]  /*4f10*/  IMAD.MOV.U32 R0, RZ, RZ, R17 ;  /* 0x000000ffff007224 */ /* 0x001fe200078e0011 */
[----:B------:R-:W-:Y:S01]  /*4f20*/  ISETP.GE.AND P0, PT, R19, RZ, PT ;  /* 0x000000ff1300720c */ /* 0x000fe20003f06270 */
[----:B------:R-:W-:Y:S01]  /*4f30*/  @!P1 IMAD.IADD R3, R3, 0x1, -R10 ;  /* 0x0000000103039824 */ /* 0x000fe200078e0a0a */
[C---:B------:R-:W-:Y:S01]  /*4f40*/  ISETP.GT.U32.AND P1, PT, R10.reuse, R8, PT ;  /* 0x000000080a00720c */ /* 0x040fe20003f24070 */
[----:B------:R-:W-:Y:S01]  /*4f50*/  @!P5 IMAD.MOV R23, RZ, RZ, -R23 ;  /* 0x000000ffff17d224 */ /* 0x000fe200078e0a17 */
[----:B------:R-:W-:Y:S01]  /*4f60*/  ISETP.GT.U32.AND P5, PT, R10, R7, PT ;  /* 0x000000070a00720c */ /* 0x000fe20003fa4070 */
[----:B------:R-:W-:-:S03]  /*4f70*/  IMAD.HI.U32 R22, R15, R18, RZ ;  /* 0x000000120f167227 */ /* 0x000fc600078e00ff */
[----:B------:R-:W-:Y:S01]  /*4f80*/  STL [R1+0xb0], R23 ;  /* 0x0000b01701007387 */ /* 0x000fe20000100800 */
[----:B------:R-:W-:Y:S01]  /*4f90*/  @!P4 IMAD.MOV R0, RZ, RZ, -R0 ;  /* 0x000000ffff00c224 */ /* 0x000fe200078e0a00 */
[----:B------:R-:W-:Y:S01]  /*4fa0*/  ISETP.GT.U32.AND P4, PT, R10, R3, PT ;  /* 0x000000030a00720c */ /* 0x000fe20003f84070 */
[----:B------:R-:W-:-:S03]  /*4fb0*/  IMAD.HI.U32 R20, R15, R9, RZ ;  /* 0x000000090f147227 */ /* 0x000fc600078e00ff */
[----:B------:R0:W-:Y:S01]  /*4fc0*/  STL [R1+0xa8], R0 ;  /* 0x0000a80001007387 */ /* 0x0001e20000100800 */
[----:B------:R-:W-:Y:S02]  /*4fd0*/  IMAD.MOV R22, RZ, RZ, -R22 ;  /* 0x000000ffff167224 */ /* 0x000fe400078e0a16 */
[----:B------:R-:W-:Y:S02]  /*4fe0*/  IMAD.MOV.U32 R17, RZ, RZ, R6 ;  /* 0x000000ffff117224 */ /* 0x000fe400078e0006 */
[----:B------:R-:W-:Y:S02]  /*4ff0*/  IMAD.MOV R20, RZ, RZ, -R20 ;  /* 0x000000ffff147224 */ /* 0x000fe400078e0a14 */
[----:B------:R-:W-:Y:S02]  /*5000*/  IMAD R4, R10, R22, R18 ;  /* 0x000000160a047224 */ /* 0x000fe400078e0212 */
[----:B------:R-:W-:Y:S02]  /*5010*/  VIADD R12, R2, 0x2b ;  /* 0x0000002b020c7836 */ /* 0x000fe40000000000 */
[----:B0-----:R-:W-:-:S02]  /*5020*/  IMAD.MOV.U32 R0, RZ, RZ, R16 ;  /* 0x000000ffff007224 */ /* 0x001fc400078e0010 */
[----:B------:R-:W-:Y:S01]  /*5030*/  @!P3 IMAD.MOV R17, RZ, RZ, -R17 ;  /* 0x000000ffff11b224 */ /* 0x000fe200078e0a11 */
[C---:B------:R-:W-:Y:S01]  /*5040*/  ISETP.GT.U32.AND P3, PT, R10.reuse, R4, PT ;  /* 0x000000040a00720c */ /* 0x040fe20003f64070 */
[----:B------:R-:W-:Y:S02]  /*5050*/  IMAD R9, R10, R20, R9 ;  /* 0x000000140a097224 */ /* 0x000fe400078e0209 */
[----:B------:R-:W-:Y:S01]  /*5060*/  @!P6 IMAD.MOV R0, RZ, RZ, -R0 ;  /* 0x000000ffff00e224 */ /* 0x000fe200078e0a00 */
[----:B------:R-:W-:Y:S01]  /*5070*/  ISETP.GE.AND P6, PT, R13, RZ, PT ;  /* 0x000000ff0d00720c */ /* 0x000fe20003fc6270 */
[--C-:B------:R-:W-:Y:S01]  /*5080*/  @!P1 IMAD.IADD R8, R8, 0x1, -R10.reuse ;  /* 0x0000000108089824 */ /* 0x100fe200078e0a0a */
[----:B------:R-:W-:Y:S01]  /*5090*/  IABS R13, R12 ;  /* 0x0000000c000d7213 */ /* 0x000fe20000000000 */
[----:B------:R-:W-:Y:S01]  /*50a0*/  @!P5 IMAD.IADD R7, R7, 0x1, -R10 ;  /* 0x000000010707d824 */ /* 0x000fe200078e0a0a */
[----:B------:R-:W-:Y:S01]  /*50b0*/  STL [R1+0xa4], R17 ;  /* 0x0000a41101007387 */ /* 0x000fe20000100800 */
[----:B------:R-:W-:Y:S01]  /*50c0*/  ISETP.GT.U32.AND P1, PT, R10, R9, PT ;  /* 0x000000090a00720c */ /* 0x000fe20003f24070 */
[----:B------:R-:W-:Y:S01]  /*50d0*/  IMAD.MOV.U32 R16, RZ, RZ, R8 ;  /* 0x000000ffff107224 */ /* 0x000fe200078e0008 */
[----:B------:R-:W-:Y:S01]  /*50e0*/  ISETP.GE.AND P5, PT, R14, RZ, PT ;  /* 0x000000ff0e00720c */ /* 0x000fe20003fa6270 */
[----:B------:R0:W-:Y:S01]  /*50f0*/  STL [R1+0xa0], R0 ;  /* 0x0000a00001007387 */ /* 0x0001e20000100800 */
[----:B------:R-:W-:-:S04]  /*5100*/  IMAD.HI.U32 R14, R15, R13, RZ ;  /* 0x0000000d0f0e7227 */ /* 0x000fc800078e00ff */
[----:B------:R-:W-:Y:S02]  /*5110*/  @!P2 IMAD.MOV R16, RZ, RZ, -R16 ;  /* 0x000000ffff10a224 */ /* 0x000fe400078e0a10 */
[----:B------:R-:W-:Y:S01]  /*5120*/  @!P4 IMAD.IADD R3, R3, 0x1, -R10 ;  /* 0x000000010303c824 */ /* 0x000fe200078e0a0a */
[----:B------:R-:W-:Y:S01]  /*5130*/  ISETP.GE.AND P4, PT, R11, RZ, PT ;  /* 0x000000ff0b00720c */ /* 0x000fe20003f86270 */
[----:B------:R-:W-:Y:S01]  /*5140*/  IMAD.MOV R14, RZ, RZ, -R14 ;  /* 0x000000ffff0e7224 */ /* 0x000fe200078e0a0e */
[----:B------:R1:W-:Y:S01]  /*5150*/  STL [R1+0x9c], R16 ;  /* 0x00009c1001007387 */ /* 0x0003e20000100800 */
[----:B0-----:R-:W-:Y:S02]  /*5160*/  IMAD.MOV.U32 R0, RZ, RZ, R7 ;  /* 0x000000ffff007224 */ /* 0x001fe400078e0007 */
[----:B------:R-:W-:Y:S02]  /*5170*/  VIADD R6, R2, 0x2a ;  /* 0x0000002a02067836 */ /* 0x000fe40000000000 */
[----:B------:R-:W-:-:S02]  /*5180*/  @!P0 IMAD.MOV R0, RZ, RZ, -R0 ;  /* 0x000000ffff008224 */ /* 0x000fc400078e0a00 */
[--C-:B------:R-:W-:Y:S01]  /*5190*/  @!P3 IMAD.IADD R4, R4, 0x1, -R10.reuse ;  /* 0x000000010404b824 */ /* 0x100fe200078e0a0a */
[----:B------:R-:W-:Y:S01]  /*51a0*/  IABS R18, R6 ;  /* 0x0000000600127213 */ /* 0x000fe20000000000 */
[C---:B------:R-:W-:Y:S01]  /*51b0*/  IMAD R14, R10.reuse, R14, R13 ;  /* 0x0000000e0a0e7224 */ /* 0x040fe200078e020d */
[----:B------:R0:W-:Y:S01]  /*51c0*/  STL [R1+0x98], R0 ;  /* 0x0000980001007387 */ /* 0x0001e20000100800 */
[----:B------:R-:W-:Y:S01]  /*51d0*/  @!P1 IMAD.IADD R9, R9, 0x1, -R10 ;  /* 0x0000000109099824 */ /* 0x000fe200078e0a0a */
[----:B------:R-:W-:Y:S01]  /*51e0*/  ISETP.GT.U32.AND P1, PT, R10, R4, PT ;  /* 0x000000040a00720c */ /* 0x000fe20003f24070 */
[----:B------:R-:W-:Y:S01]  /*51f0*/  IMAD.HI.U32 R11, R15, R18, RZ ;  /* 0x000000120f0b7227 */ /* 0x000fe200078e00ff */
[----:B------:R-:W-:Y:S02]  /*5200*/  ISETP.GE.AND P2, PT, R6, RZ, PT ;  /* 0x000000ff0600720c */ /* 0x000fe40003f46270 */
[----:B------:R-:W-:Y:S01]  /*5210*/  ISETP.GT.U32.AND P0, PT, R10, R9, PT ;  /* 0x000000090a00720c */ /* 0x000fe20003f04070 */
[----:B------:R-:W-:Y:S01]  /*5220*/  IMAD.MOV R11, RZ, RZ, -R11 ;  /* 0x000000ffff0b7224 */ /* 0x000fe200078e0a0b */
[----:B------:R-:W-:Y:S01]  /*5230*/  ISETP.GE.AND P3, PT, R12, RZ, PT ;  /* 0x000000ff0c00720c */ /* 0x000fe20003f66270 */
[----:B-1----:R-:W-:-:S02]  /*5240*/  VIADD R16, R2, 0x29 ;  /* 0x0000002902107836 */ /* 0x002fc40000000000 */
[----:B0-----:R-:W-:Y:S02]  /*5250*/  IMAD.MOV.U32 R0, RZ, RZ, R3 ;  /* 0x000000ffff007224 */ /* 0x001fe400078e0003 */
[C---:B------:R-:W-:Y:S02]  /*5260*/  IMAD R18, R10.reuse, R11, R18 ;  /* 0x0000000b0a127224 */ /* 0x040fe400078e0212 */
[----:B------:R-:W-:Y:S01]  /*5270*/  @!P6 IMAD.MOV R0, RZ, RZ, -R0 ;  /* 0x000000ffff00e224 */ /* 0x000fe200078e0a00 */
[----:B------:R-:W-:Y:S01]  /*5280*/  ISETP.GT.U32.AND P6, PT, R10, R14, PT ;  /* 0x0000000e0a00720c */ /* 0x000fe20003fc4070 */
[--C-:B------:R-:W-:Y:S01]  /*5290*/  @!P1 IMAD.IADD R4, R4, 0x1, -R10.reuse ;  /* 0x0000000104049824 */ /* 0x100fe200078e0a0a */
[----:B------:R-:W-:Y:S01]  /*52a0*/  ISETP.GE.AND P1, PT, R16, RZ, PT ;  /* 0x000000ff1000720c */ /* 0x000fe20003f26270 */
[----:B------:R-:W-:Y:S01]  /*52b0*/  @!P0 IMAD.IADD R9, R9, 0x1, -R10 ;  /* 0x0000000109098824 */ /* 0x000fe200078e0a0a */
[----:B------:R-:W-:Y:S01]  /*52c0*/  IABS R16, R16 ;  /* 0x0000001000107213 */ /* 0x000fe20000000000 */
[----:B------:R0:W-:Y:S01]  /*52d0*/  STL [R1+0x94], R0 ;  /* 0x0000940001007387 */ /* 0x0001e20000100800 */
[----:B------:R-:W-:Y:S01]  /*52e0*/  ISETP.GT.U32.AND P0, PT, R10, R18, PT ;  /* 0x000000120a00720c */ /* 0x000fe20003f04070 */
[----:B------:R-:W-:-:S02]  /*52f0*/  VIADD R3, R2, 0x28 ;  /* 0x0000002802037836 */ /* 0x000fc40000000000 */
[----:B------:R-:W-:-:S03]  /*5300*/  IMAD.HI.U32 R8, R15, R16, RZ ;  /* 0x000000100f087227 */ /* 0x000fc600078e00ff */
[----:B------:R-:W-:Y:S01]  /*5310*/  IABS R6, R3 ;  /* 0x0000000300067213 */ /* 0x000fe20000000000 */
[----:B------:R-:W-:Y:S02]  /*5320*/  @!P6 IMAD.IADD R14, R14, 0x1, -R10 ;  /* 0x000000010e0ee824 */ /* 0x000fe400078e0a0a */
[----:B0-----:R-:W-:Y:S02]  /*5330*/  IMAD.MOV.U32 R0, RZ, RZ, R4 ;  /* 0x000000ffff007224 */ /* 0x001fe400078e0004 */
[----:B------:R-:W-:Y:S01]  /*5340*/  VIADD R7, R2, 0x27 ;  /* 0x0000002702077836 */ /* 0x000fe20000000000 */
[C---:B------:R-:W-:Y:S01]  /*5350*/  ISETP.GT.U32.AND P6, PT, R10.reuse, R14, PT ;  /* 0x0000000e0a00720c */ /* 0x040fe20003fc4070 */
[----:B------:R-:W-:Y:S02]  /*5360*/  IMAD.MOV R8, RZ, RZ, -R8 ;  /* 0x000000ffff087224 */ /* 0x000fe400078e0a08 */
[----:B------:R-:W-:Y:S01]  /*5370*/  @!P5 IMAD.MOV R0, RZ, RZ, -R0 ;  /* 0x000000ffff00d224 */ /* 0x000fe200078e0a00 */
[----:B------:R-:W-:Y:S01]  /*5380*/  IABS R12, R7 ;  /* 0x00000007000c7213 */ /* 0x000fe20000000000 */
[----:B------:R-:W-:Y:S01]  /*5390*/  IMAD R16, R10, R8, R16 ;  /* 0x000000080a107224 */ /* 0x000fe200078e0210 */
[----:B------:R-:W-:Y:S01]  /*53a0*/  ISETP.GE.AND P5, PT, R3, RZ, PT ;  /* 0x000000ff0300720c */ /* 0x000fe20003fa6270 */
[----:B------:R-:W-:Y:S01]  /*53b0*/  @!P0 IMAD.IADD R18, R18, 0x1, -R10 ;  /* 0x0000000112128824 */ /* 0x000fe200078e0a0a */
[----:B------:R0:W-:Y:S01]  /*53c0*/  STL [R1+0x90], R0 ;  /* 0x0000900001007387 */ /* 0x0001e20000100800 */
[----:B------:R-:W-:-:S02]  /*53d0*/  IMAD.MOV.U32 R4, RZ, RZ, R6 ;  /* 0x000000ffff047224 */ /* 0x000fc400078e0006 */
[----:B------:R-:W-:Y:S01]  /*53e0*/  IMAD.HI.U32 R3, R15, R12, RZ ;  /* 0x0000000c0f037227 */ /* 0x000fe200078e00ff */
[----:B------:R-:W-:-:S03]  /*53f0*/  ISETP.GT.U32.AND P0, PT, R10, R18, PT ;  /* 0x000000120a00720c */ /* 0x000fc60003f04070 */
[----:B------:R-:W-:Y:S01]  /*5400*/  @!P6 IMAD.IADD R14, R14, 0x1, -R10 ;  /* 0x000000010e0ee824 */ /* 0x000fe200078e0a0a */
[----:B------:R-:W-:Y:S01]  /*5410*/  ISETP.GT.U32.AND P6, PT, R10, R16, PT ;  /* 0x000000100a00720c */ /* 0x000fe20003fc4070 */
[----:B------:R-:W-:-:S04]  /*5420*/  IMAD.HI.U32 R6, R15, R4, RZ ;  /* 0x000000040f067227 */ /* 0x000fc800078e00ff */
[----:B0-----:R-:W-:Y:S02]  /*5430*/  IMAD.MOV.U32 R0, RZ, RZ, R9 ;  /* 0x000000ffff007224 */ /* 0x001fe400078e0009 */
[----:B------:R-:W-:Y:S02]  /*5440*/  IMAD.MOV R6, RZ, RZ, -R6 ;  /* 0x000000ffff067224 */ /* 0x000fe400078e0a06 */
[----:B------:R-:W-:Y:S01]  /*5450*/  @!P4 IMAD.MOV R0, RZ, RZ, -R0 ;  /* 0x000000ffff00c224 */ /* 0x000fe200078e0a00 */
[----:B------:R-:W-:Y:S01]  /*5460*/  ISETP.GE.AND P4, PT, R7, RZ, PT ;  /* 0x000000ff0700720c */ /* 0x000fe20003f86270 */
[----:B------:R-:W-:Y:S02]  /*5470*/  IMAD.MOV R7, RZ, RZ, -R3 ;  /* 0x000000ffff077224 */ /* 0x000fe400078e0a03 */
[C---:B------:R-:W-:Y:S01]  /*5480*/  IMAD R3, R10.reuse, R6, R4 ;  /* 0x000000060a037224 */ /* 0x040fe200078e0204 */
[----:B------:R0:W-:Y:S01]  /*5490*/  STL [R1+0x8c], R0 ;  /* 0x00008c0001007387 */ /* 0x0001e20000100800 */
[----:B------:R-:W-:-:S02]  /*54a0*/  IMAD R12, R10, R7, R12 ;  /* 0x000000070a0c7224 */ /* 0x000fc400078e020c */
[--C-:B------:R-:W-:Y:S02]  /*54b0*/  @!P6 IMAD.IADD R16, R16, 0x1, -R10.reuse ;  /* 0x000000011010e824 */ /* 0x100fe400078e0a0a */
[----:B------:R-:W-:Y:S01]  /*54c0*/  @!P0 IMAD.IADD R18, R18, 0x1, -R10 ;  /* 0x0000000112128824 */ /* 0x000fe200078e0a0a */
[----:B------:R-:W-:Y:S01]  /*54d0*/  ISETP.GT.U32.AND P6, PT, R10, R12, PT ;  /* 0x0000000c0a00720c */ /* 0x000fe20003fc4070 */
[----:B------:R-:W-:Y:S01]  /*54e0*/  VIADD R4, R2, 0x26 ;  /* 0x0000002602047836 */ /* 0x000fe20000000000 */
[----:B------:R-:W-:Y:S01]  /*54f0*/  ISETP.GT.U32.AND P0, PT, R10, R3, PT ;  /* 0x000000030a00720c */ /* 0x000fe20003f04070 */
[C---:B------:R-:W-:Y:S02]  /*5500*/  VIADD R9, R2.reuse, 0x24 ;  /* 0x0000002402097836 */ /* 0x040fe40000000000 */
[----:B0-----:R-:W-:Y:S01]  /*5510*/  IMAD.MOV.U32 R0, RZ, RZ, R14 ;  /* 0x000000ffff007224 */ /* 0x001fe200078e000e */
[----:B------:R-:W-:Y:S01]  /*5520*/  IABS R8, R4 ;  /* 0x0000000400087213 */ /* 0x000fe20000000000 */
[----:B------:R-:W-:Y:S01]  /*5530*/  VIADD R13, R2, 0x25 ;  /* 0x00000025020d7836 */ /* 0x000fe20000000000 */
[----:B------:R-:W-:Y:S01]  /*5540*/  IABS R11, R9 ;  /* 0x00000009000b7213 */ /* 0x000fe20000000000 */
[----:B------:R-:W-:Y:S01]  /*5550*/  @!P3 IMAD.MOV R0, RZ, RZ, -R0 ;  /* 0x000000ffff00b224 */ /* 0x000fe200078e0a00 */
[----:B------:R-:W-:Y:S01]  /*5560*/  ISETP.GT.U32.AND P3, PT, R10, R16, PT ;  /* 0x000000100a00720c */ /* 0x000fe20003f64070 */
[----:B------:R-:W-:Y:S01]  /*5570*/  IMAD.HI.U32 R14, R15, R8, RZ ;  /* 0x000000080f0e7227 */ /* 0x000fe200078e00ff */
[----:B------:R-:W-:-:S02]  /*5580*/  IABS R17, R13 ;  /* 0x0000000d00117213 */ /* 0x000fc40000000000 */
[----:B------:R0:W-:Y:S01]  /*5590*/  STL [R1+0x88], R0 ;  /* 0x0000880001007387 */ /* 0x0001e20000100800 */
[--C-:B------:R-:W-:Y:S02]  /*55a0*/  @!P6 IMAD.IADD R12, R12, 0x1, -R10.reuse ;  /* 0x000000010c0ce824 */ /* 0x100fe400078e0a0a */
[----:B------:R-:W-:Y:S02]  /*55b0*/  @!P0 IMAD.IADD R3, R3, 0x1, -R10 ;  /* 0x0000000103038824 */ /* 0x000fe400078e0a0a */
[----:B------:R-:W-:Y:S01]  /*55c0*/  VIADD R6, R2, 0x23 ;  /* 0x0000002302067836 */ /* 0x000fe20000000000 */
[C---:B------:R-:W-:Y:S01]  /*55d0*/  ISETP.GT.U32.AND P6, PT, R10.reuse, R12, PT ;  /* 0x0000000c0a00720c */ /* 0x040fe20003fc4070 */
[----:B------:R-:W-:Y:S01]  /*55e0*/  IMAD.MOV R14, RZ, RZ, -R14 ;  /* 0x000000ffff0e7224 */ /* 0x000fe200078e0a0e */
[----:B------:R-:W-:Y:S01]  /*55f0*/  ISETP.GT.U32.AND P0, PT, R10, R3, PT ;  /* 0x000000030a00720c */ /* 0x000fe20003f04070 */
[----:B------:R-:W-:Y:S01]  /*5600*/  @!P3 IMAD.IADD R16, R16, 0x1, -R10 ;  /* 0x000000011010b824 */ /* 0x000fe200078e0a0a */
[----:B------:R-:W-:Y:S01]  /*5610*/  IABS R7, R6 ;  /* 0x0000000600077213 */ /* 0x000fe20000000000 */
[----:B0-----:R-:W-:-:S02]  /*5620*/  IMAD.MOV.U32 R0, RZ, RZ, R18 ;  /* 0x000000ffff007224 */ /* 0x001fc400078e0012 */
[----:B------:R-:W-:-:S04]  /*5630*/  IMAD.HI.U32 R18, R15, R17, RZ ;  /* 0x000000110f127227 */ /* 0x000fc800078e00ff */
[----:B------:R-:W-:Y:S01]  /*5640*/  @!P2 IMAD.MOV R0, RZ, RZ, -R0 ;  /* 0x000000ffff00a224 */ /* 0x000fe200078e0a00 */
[----:B------:R-:W-:Y:S01]  /*5650*/  ISETP.GE.AND P2, PT, R4, RZ, PT ;  /* 0x000000ff0400720c */ /* 0x000fe20003f46270 */
[C---:B------:R-:W-:Y:S02]  /*5660*/  IMAD R4, R10.reuse, R14, R8 ;  /* 0x0000000e0a047224 */ /* 0x040fe400078e0208 */
[C---:B------:R-:W-:Y:S01]  /*5670*/  IMAD.HI.U32 R8, R15.reuse, R11, RZ ;  /* 0x0000000b0f087227 */ /* 0x040fe200078e00ff */
[----:B------:R0:W-:Y:S02]  /*5680*/  STL [R1+0x80], R0 ;  /* 0x0000800001007387 */ /* 0x0001e40000100800 */
[----:B------:R-:W-:Y:S01]  /*5690*/  ISETP.GT.U32.AND P3, PT, R10, R4, PT ;  /* 0x000000040a00720c */ /* 0x000fe20003f64070 */
[----:B------:R-:W-:-:S04]  /*56a0*/  IMAD.HI.U32 R14, R15, R7, RZ ;  /* 0x000000070f0e7227 */ /* 0x000fc800078e00ff */
[----:B------:R-:W-:Y:S02]  /*56b0*/  IMAD.MOV R8, RZ, RZ, -R8 ;  /* 0x000000ffff087224 */ /* 0x000fe400078e0a08 */
[----:B------:R-:W-:Y:S02]  /*56c0*/  IMAD.MOV R18, RZ, RZ, -R18 ;  /* 0x000000ffff127224 */ /* 0x000fe400078e0a12 */
[----:B0-----:R-:W-:Y:S02]  /*56d0*/  IMAD.MOV.U32 R0, RZ, RZ, R16 ;  /* 0x000000ffff007224 */ /* 0x001fe400078e0010 */
[----:B------:R-:W-:Y:S02]  /*56e0*/  IMAD.MOV R14, RZ, RZ, -R14 ;  /* 0x000000ffff0e7224 */ /* 0x000fe400078e0a0e */
[----:B------:R-:W-:Y:S02]  /*56f0*/  @!P1 IMAD.MOV R0, RZ, RZ, -R0 ;  /* 0x000000ffff009224 */ /* 0x000fe400078e0a00 */
[----:B------:R-:W-:-:S02]  /*5700*/  IMAD R11, R10, R8, R11 ;  /* 0x000000080a0b7224 */ /* 0x000fc400078e020b */
[--C-:B------:R-:W-:Y:S01]  /*5710*/  @!P6 IMAD.IADD R12, R12, 0x1, -R10.reuse ;  /* 0x000000010c0ce824 */ /* 0x100fe200078e0a0a */
[----:B------:R0:W-:Y:S01]  /*5720*/  STL [R1+0x78], R0 ;  /* 0x0000780001007387 */ /* 0x0001e20000100800 */
[----:B------:R-:W-:Y:S01]  /*5730*/  VIADD R8, R2, 0x22 ;  /* 0x0000002202087836 */ /* 0x000fe20000000000 */
[C---:B------:R-:W-:Y:S01]  /*5740*/  ISETP.GT.U32.AND P6, PT, R10.reuse, R11, PT ;  /* 0x0000000b0a00720c */ /* 0x040fe20003fc4070 */
[--C-:B------:R-:W-:Y:S01]  /*5750*/  @!P0 IMAD.IADD R3, R3, 0x1, -R10.reuse ;  /* 0x0000000103038824 */ /* 0x100fe200078e0a0a */
[----:B------:R-:W-:Y:S01]  /*5760*/  ISETP.GE.AND P0, PT, R13, RZ, PT ;  /* 0x000000ff0d00720c */ /* 0x000fe20003f06270 */
[C---:B------:R-:W-:Y:S02]  /*5770*/  IMAD R13, R10.reuse, R18, R17 ;  /* 0x000000120a0d7224 */ /* 0x040fe400078e0211 */
[----:B------:R-:W-:Y:S01]  /*5780*/  IMAD R7, R10, R14, R7 ;  /* 0x0000000e0a077224 */ /* 0x000fe200078e0207 */
[----:B------:R-:W-:Y:S01]  /*5790*/  IABS R14, R8 ;  /* 0x00000008000e7213 */ /* 0x000fe20000000000 */
[----:B------:R-:W-:Y:S01]  /*57a0*/  @!P3 IMAD.IADD R4, R4, 0x1, -R10 ;  /* 0x000000010404b824 */ /* 0x000fe200078e0a0a */
[----:B------:R-:W-:Y:S01]  /*57b0*/  ISETP.GT.U32.AND P3, PT, R10, R13, PT ;  /* 0x0000000d0a00720c */ /* 0x000fe20003f64070 */
[----:B0-----:R-:W-:-:S02]  /*57c0*/  IMAD.MOV.U32 R0, RZ, RZ, R12 ;  /* 0x000000ffff007224 */ /* 0x001fc400078e000c */
[----:B------:R-:W-:Y:S01]  /*57d0*/  IMAD.MOV.U32 R16, RZ, RZ, R3 ;  /* 0x000000ffff107224 */ /* 0x000fe200078e0003 */
[C---:B------:R-:W-:Y:S01]  /*57e0*/  ISETP.GT.U32.AND P1, PT, R10.reuse, R4, PT ;  /* 0x000000040a00720c */ /* 0x040fe20003f24070 */
[----:B------:R-:W-:Y:S01]  /*57f0*/  @!P4 IMAD.MOV R0, RZ, RZ, -R0 ;  /* 0x000000ffff00c224 */ /* 0x000fe200078e0a00 */
[----:B------:R-:W-:Y:S01]  /*5800*/  ISETP.GT.U32.AND P4, PT, R10, R7, PT ;  /* 0x000000070a00720c */ /* 0x000fe20003f84070 */
[----:B------:R-:W-:Y:S02]  /*5810*/  IMAD.MOV.U32 R3, RZ, RZ, R14 ;  /* 0x000000ffff037224 */ /* 0x000fe400078e000e */
[----:B------:R-:W-:Y:S01]  /*5820*/  @!P5 IMAD.MOV R16, RZ, RZ, -R16 ;  /* 0x000000ffff10d224 */ /* 0x000fe200078e0a10 */
[----:B------:R-:W-:Y:S01]  /*5830*/  ISETP.GE.AND P5, PT, R9, RZ, PT ;  /* 0x000000ff0900720c */ /* 0x000fe20003fa6270 */
[----:B------:R-:W-:Y:S02]  /*5840*/  VIADD R9, R2, 0x21 ;  /* 0x0000002102097836 */ /* 0x000fe40000000000 */
[----:B------:R-:W-:Y:S01]  /*5850*/  IMAD.HI.U32 R12, R15, R3, RZ ;  /* 0x000000030f0c7227 */ /* 0x000fe200078e00ff */
[----:B------:R-:W-:Y:S02]  /*5860*/  STL [R1+0x74], R16 ;  /* 0x0000741001007387 */ /* 0x000fe40000100800 */
[----:B------:R-:W-:Y:S01]  /*5870*/  IABS R18, R9 ;  /* 0x0000000900127213 */ /* 0x000fe20000000000 */
[----:B------:R-:W-:Y:S01]  /*5880*/  @!P6 IMAD.IADD R11, R11, 0x1, -R10 ;  /* 0x000000010b0be824 */ /* 0x000fe200078e0a0a */
[----:B------:R0:W-:Y:S01]  /*5890*/  STL [R1+0x70], R0 ;  /* 0x0000700001007387 */ /* 0x0001e20000100800 */
[----:B------:R-:W-:-:S02]  /*58a0*/  IMAD.MOV R12, RZ, RZ, -R12 ;  /* 0x000000ffff0c7224 */ /* 0x000fc400078e0a0c */
[--C-:B------:R-:W-:Y:S01]  /*58b0*/  @!P3 IMAD.IADD R13, R13, 0x1, -R10.reuse ;  /* 0x000000010d0db824 */ /* 0x100fe200078e0a0a */
[----:B------:R-:W-:Y:S01]  /*58c0*/  ISETP.GE.AND P3, PT, R8, RZ, PT ;  /* 0x000000ff0800720c */ /* 0x000fe20003f66270 */
[----:B------:R-:W-:Y:S01]  /*58d0*/  @!P4 IMAD.IADD R7, R7, 0x1, -R10 ;  /* 0x000000010707c824 */ /* 0x000fe200078e0a0a */
[C---:B------:R-:W-:Y:S01]  /*58e0*/  ISETP.GT.U32.AND P4, PT, R10.reuse, R11, PT ;  /* 0x0000000b0a00720c */ /* 0x040fe20003f84070 */
[C---:B------:R-:W-:Y:S01]  /*58f0*/  IMAD R3, R10.reuse, R12, R3 ;  /* 0x0000000c0a037224 */ /* 0x040fe200078e0203 */
[----:B------:R-:W-:Y:S01]  /*5900*/  ISETP.GT.U32.AND P6, PT, R10, R13, PT ;  /* 0x0000000d0a00720c */ /* 0x000fe20003fc4070 */
[----:B------:R-:W-:-:S04]  /*5910*/  IMAD.HI.U32 R12, R15, R18, RZ ;  /* 0x000000120f0c7227 */ /* 0x000fc800078e00ff */
[----:B------:R-:W-:Y:S01]  /*5920*/  @!P1 IMAD.IADD R4, R4, 0x1, -R10 ;  /* 0x0000000104049824 */ /* 0x000fe200078e0a0a */
[----:B------:R-:W-:Y:S01]  /*5930*/  ISETP.GE.AND P1, PT, R6, RZ, PT ;  /* 0x000000ff0600720c */ /* 0x000fe20003f26270 */
[----:B------:R-:W-:Y:S02]  /*5940*/  IMAD.MOV R12, RZ, RZ, -R12 ;  /* 0x000000ffff0c7224 */ /* 0x000fe400078e0a0c */
[----:B0-----:R-:W-:Y:S02]  /*5950*/  IMAD.MOV.U32 R0, RZ, RZ, R4 ;  /* 0x000000ffff007224 */ /* 0x001fe400078e0004 */
[C---:B------:R-:W-:Y:S02]  /*5960*/  IMAD R18, R10.reuse, R12, R18 ;  /* 0x0000000c0a127224 */ /* 0x040fe400078e0212 */
[----:B------:R-:W-:Y:S01]  /*5970*/  @!P2 IMAD.MOV R0, RZ, RZ, -R0 ;  /* 0x000000ffff00a224 */ /* 0x000fe200078e0a00 */
[C---:B------:R-:W-:Y:S01]  /*5980*/  ISETP.GT.U32.AND P2, PT, R10.reuse, R7, PT ;  /* 0x000000070a00720c */ /* 0x040fe20003f44070 */
[--C-:B------:R-:W-:Y:S01]  /*5990*/  @!P4 IMAD.IADD R11, R11, 0x1, -R10.reuse ;  /* 0x000000010b0bc824 */ /* 0x100fe200078e0a0a */
[C---:B------:R-:W-:Y:S01]  /*59a0*/  ISETP.GT.U32.AND P4, PT, R10.reuse, R18, PT ;  /* 0x000000120a00720c */ /* 0x040fe20003f84070 */
[----:B------:R-:W-:Y:S01]  /*59b0*/  @!P6 IMAD.IADD R13, R13, 0x1, -R10 ;  /* 0x000000010d0de824 */ /* 0x000fe200078e0a0a */
[----:B------:R-:W-:Y:S01]  /*59c0*/  ISETP.GT.U32.AND P6, PT, R10, R3, PT ;  /* 0x000000030a00720c */ /* 0x000fe20003fc4070 */
[C---:B------:R-:W-:Y:S01]  /*59d0*/  VIADD R4, R2.reuse, 0x1f ;  /* 0x0000001f02047836 */ /* 0x040fe20000000000 */
[----:B------:R0:W-:Y:S01]  /*59e0*/  STL [R1+0x6c], R0 ;  /* 0x00006c0001007387 */ /* 0x0001e20000100800 */
[----:B------:R-:W-:-:S02]  /*59f0*/  VIADD R6, R2, 0x20 ;  /* 0x0000002002067836 */ /* 0x000fc40000000000 */
[----:B------:R-:W-:Y:S01]  /*5a00*/  VIADD R8, R2, 0x1e ;  /* 0x0000001e02087836 */ /* 0x000fe20000000000 */
[----:B------:R-:W-:Y:S01]  /*5a10*/  IABS R16, R4 ;  /* 0x0000000400107213 */ /* 0x000fe20000000000 */
[----:B------:R-:W-:Y:S01]  /*5a20*/  @!P5 IMAD.MOV R11, RZ, RZ, -R11 ;  /* 0x000000ffff0bd224 */ /* 0x000fe200078e0a0b */
[----:B------:R-:W-:Y:S01]  /*5a30*/  IABS R17, R6 ;  /* 0x0000000600117213 */ /* 0x000fe20000000000 */
[--C-:B------:R-:W-:Y:S01]  /*5a40*/  @!P2 IMAD.IADD R7, R7, 0x1, -R10.reuse ;  /* 0x000000010707a824 */ /* 0x100fe200078e0a0a */
[----:B------:R-:W-:Y:S01]  /*5a50*/  IABS R14, R8 ;  /* 0x00000008000e7213 */ /* 0x000fe20000000000 */
[----:B------:R-:W-:Y:S01]  /*5a60*/  @!P4 IMAD.IADD R18, R18, 0x1, -R10 ;  /* 0x000000011212c824 */ /* 0x000fe200078e0a0a */
[----:B------:R-:W-:Y:S01]  /*5a70*/  ISETP.GE.AND P2, PT, R9, RZ, PT ;  /* 0x000000ff0900720c */ /* 0x000fe20003f46270 */
[----:B0-----:R-:W-:Y:S02]  /*5a80*/  IMAD.MOV.U32 R0, RZ, RZ, R13 ;  /* 0x000000ffff007224 */ /* 0x001fe400078e000d */
[----:B------:R-:W-:Y:S01]  /*5a90*/  IMAD.HI.U32 R9, R15, R16, RZ ;  /* 0x000000100f097227 */ /* 0x000fe200078e00ff */
[----:B------:R-:W-:-:S03]  /*5aa0*/  ISETP.GT.U32.AND P4, PT, R10, R18, PT ;  /* 0x000000120a00720c */ /* 0x000fc60003f84070 */
[----:B------:R-:W-:-:S04]  /*5ab0*/  IMAD.HI.U32 R12, R15, R17, RZ ;  /* 0x000000110f0c7227 */ /* 0x000fc800078e00ff */
[----:B------:R-:W-:Y:S01]  /*5ac0*/  @!P6 IMAD.IADD R3, R3, 0x1, -R10 ;  /* 0x000000010303e824 */ /* 0x000fe200078e0a0a */
[----:B------:R-:W-:Y:S01]  /*5ad0*/  ISETP.GE.AND P6, PT, R6, RZ, PT ;  /* 0x000000ff0600720c */ /* 0x000fe20003fc6270 */
[----:B------:R-:W-:Y:S02]  /*5ae0*/  @!P0 IMAD.MOV R0, RZ, RZ, -R0 ;  /* 0x000000ffff008224 */ /* 0x000fe400078e0a00 */
[----:B------:R-:W-:Y:S01]  /*5af0*/  IMAD.HI.U32 R6, R15, R14, RZ ;  /* 0x0000000e0f067227 */ /* 0x000fe200078e00ff */
[----:B------:R-:W-:Y:S02]  /*5b00*/  ISETP.GT.U32.AND P0, PT, R10, R3, PT ;  /* 0x000000030a00720c */ /* 0x000fe40003f04070 */
[----:B------:R0:W-:Y:S01]  /*5b10*/  STL [R1+0x68], R0 ;  /* 0x0000680001007387 */ /* 0x0001e20000100800 */
[----:B------:R-:W-:Y:S02]  /*5b20*/  IMAD.MOV R9, RZ, RZ, -R9 ;  /* 0x000000ffff097224 */ /* 0x000fe400078e0a09 */
[----:B------:R-:W-:Y:S01]  /*5b30*/  IMAD.MOV R12, RZ, RZ, -R12 ;  /* 0x000000ffff0c7224 */ /* 0x000fe200078e0a0c */
[----:B------:R-:W-:Y:S01]  /*5b40*/  STL [R1+0x64], R11 ;  /* 0x0000640b01007387 */ /* 0x000fe20000100800 */
[----:B------:R-:W-:-:S02]  /*5b50*/  IMAD.MOV R6, RZ, RZ, -R6 ;  /* 0x000000ffff067224 */ /* 0x000fc400078e0a06 */
[C---:B------:R-:W-:Y:S02]  /*5b60*/  IMAD R16, R10.reuse, R9, R16 ;  /* 0x000000090a107224 */ /* 0x040fe400078e0210 */
[C---:B------:R-:W-:Y:S02]  /*5b70*/  IMAD R17, R10.reuse, R12, R17 ;  /* 0x0000000c0a117224 */ /* 0x040fe400078e0211 */
[----:B0-----:R-:W-:Y:S02]  /*5b80*/  IMAD.MOV.U32 R0, RZ, RZ, R7 ;  /* 0x000000ffff007224 */ /* 0x001fe400078e0007 */
[C---:B------:R-:W-:Y:S01]  /*5b90*/  IMAD R14, R10.reuse, R6, R14 ;  /* 0x000000060a0e7224 */ /* 0x040fe200078e020e */
[C---:B------:R-:W-:Y:S01]  /*5ba0*/  ISETP.GT.U32.AND P5, PT, R10.reuse, R17, PT ;  /* 0x000000110a00720c */ /* 0x040fe20003fa4070 */
[----:B------:R-:W-:Y:S01]  /*5bb0*/  @!P1 IMAD.MOV R0, RZ, RZ, -R0 ;  /* 0x000000ffff009224 */ /* 0x000fe200078e0a00 */
[----:B------:R-:W-:Y:S01]  /*5bc0*/  ISETP.GT.U32.AND P1, PT, R10, R16, PT ;  /* 0x000000100a00720c */ /* 0x000fe20003f24070 */
[----:B------:R-:W-:Y:S01]  /*5bd0*/  @!P4 IMAD.IADD R18, R18, 0x1, -R10 ;  /* 0x000000011212c824 */ /* 0x000fe200078e0a0a */
[----:B------:R-:W-:Y:S01]  /*5be0*/  ISETP.GT.U32.AND P4, PT, R10, R14, PT ;  /* 0x0000000e0a00720c */ /* 0x000fe20003f84070 */
[C---:B------:R-:W-:Y:S01]  /*5bf0*/  VIADD R9, R2.reuse, 0x1c ;  /* 0x0000001c02097836 */ /* 0x040fe20000000000 */
[----:B------:R0:W-:Y:S01]  /*5c00*/  STL [R1+0x60], R0 ;  /* 0x0000600001007387 */ /* 0x0001e20000100800 */
[----:B------:R-:W-:-:S02]  /*5c10*/  VIADD R7, R2, 0x1d ;  /* 0x0000001d02077836 */ /* 0x000fc40000000000 */
[--C-:B------:R-:W-:Y:S01]  /*5c20*/  @!P0 IMAD.IADD R3, R3, 0x1, -R10.reuse ;  /* 0x0000000103038824 */ /* 0x100fe200078e0a0a */
[----:B------:R-:W-:Y:S02]  /*5c30*/  ISETP.GE.AND P0, PT, R4, RZ, PT ;  /* 0x000000ff0400720c */ /* 0x000fe40003f06270 */
[----:B------:R-:W-:Y:S01]  /*5c40*/  IABS R4, R9 ;  /* 0x0000000900047213 */ /* 0x000fe20000000000 */
[--C-:B------:R-:W-:Y:S01]  /*5c50*/  @!P5 IMAD.IADD R17, R17, 0x1, -R10.reuse ;  /* 0x000000011111d824 */ /* 0x100fe200078e0a0a */
[----:B------:R-:W-:Y:S01]  /*5c60*/  IABS R6, R7 ;  /* 0x0000000700067213 */ /* 0x000fe20000000000 */
[--C-:B------:R-:W-:Y:S01]  /*5c70*/  @!P1 IMAD.IADD R16, R16, 0x1, -R10.reuse ;  /* 0x0000000110109824 */ /* 0x100fe200078e0a0a */
[----:B------:R-:W-:Y:S01]  /*5c80*/  ISETP.GE.AND P5, PT, R8, RZ, PT ;  /* 0x000000ff0800720c */ /* 0x000fe20003fa6270 */
[----:B------:R-:W-:Y:S01]  /*5c90*/  @!P4 IMAD.IADD R14, R14, 0x1, -R10 ;  /* 0x000000010e0ec824 */ /* 0x000fe200078e0a0a */
[C---:B------:R-:W-:Y:S01]  /*5ca0*/  ISETP.GT.U32.AND P1, PT, R10.reuse, R17, PT ;  /* 0x000000110a00720c */ /* 0x040fe20003f24070 */
[----:B0-----:R-:W-:Y:S01]  /*5cb0*/  IMAD.MOV.U32 R0, RZ, RZ, R3 ;  /* 0x000000ffff007224 */ /* 0x001fe200078e0003 */
[----:B------:R-:W-:Y:S01]  /*5cc0*/  ISETP.GT.U32.AND P4, PT, R10, R16, PT ;  /* 0x000000100a00720c */ /* 0x000fe20003f84070 */
[----:B------:R-:W-:-:S04]  /*5cd0*/  IMAD.HI.U32 R3, R15, R4, RZ ;  /* 0x000000040f037227 */ /* 0x000fc800078e00ff */
[----:B------:R-:W-:-:S04]  /*5ce0*/  IMAD.HI.U32 R11, R15, R6, RZ ;  /* 0x000000060f0b7227 */ /* 0x000fc800078e00ff */
[----:B------:R-:W-:Y:S02]  /*5cf0*/  IMAD.MOV R3, RZ, RZ, -R3 ;  /* 0x000000ffff037224 */ /* 0x000fe400078e0a03 */
[----:B------:R-:W-:Y:S02]  /*5d00*/  IMAD.MOV R11, RZ, RZ, -R11 ;  /* 0x000000ffff0b7224 */ /* 0x000fe400078e0a0b */
[C---:B------:R-:W-:Y:S02]  /*5d10*/  IMAD R4, R10.reuse, R3, R4 ;  /* 0x000000030a047224 */ /* 0x040fe400078e0204 */
[----:B------:R-:W-:Y:S02]  /*5d20*/  IMAD R6, R10, R11, R6 ;  /* 0x0000000b0a067224 */ /* 0x000fe400078e0206 */
[----:B------:R-:W-:Y:S02]  /*5d30*/  VIADD R8, R2, 0x1b ;  /* 0x0000001b02087836 */ /* 0x000fe40000000000 */
[--C-:B------:R-:W-:Y:S01]  /*5d40*/  @!P4 IMAD.IADD R16, R16, 0x1, -R10.reuse ;  /* 0x000000011010c824 */ /* 0x100fe200078e0a0a */
[C---:B------:R-:W-:Y:S01]  /*5d50*/  ISETP.GT.U32.AND P4, PT, R10.reuse, R4, PT ;  /* 0x000000040a00720c */ /* 0x040fe20003f84070 */
[----:B------:R-:W-:Y:S01]  /*5d60*/  @!P1 IMAD.IADD R17, R17, 0x1, -R10 ;  /* 0x0000000111119824 */ /* 0x000fe200078e0a0a */
[----:B------:R-:W-:Y:S01]  /*5d70*/  ISETP.GT.U32.AND P1, PT, R10, R6, PT ;  /* 0x000000060a00720c */ /* 0x000fe20003f24070 */
[----:B------:R-:W-:Y:S01]  /*5d80*/  @!P3 IMAD.MOV R0, RZ, RZ, -R0 ;  /* 0x000000ffff00b224 */ /* 0x000fe200078e0a00 */
[----:B------:R-:W-:Y:S01]  /*5d90*/  IABS R19, R8 ;  /* 0x0000000800137213 */ /* 0x000fe20000000000 */
[----:B------:R-:W-:Y:S01]  /*5da0*/  VIADD R11, R2, 0x1a ;  /* 0x0000001a020b7836 */ /* 0x000fe20000000000 */
[----:B------:R-:W-:Y:S01]  /*5db0*/  ISETP.GT.U32.AND P3, PT, R10, R14, PT ;  /* 0x0000000e0a00720c */ /* 0x000fe20003f64070 */
[----:B------:R-:W-:Y:S01]  /*5dc0*/  VIADD R3, R2, 0x19 ;  /* 0x0000001902037836 */ /* 0x000fe20000000000 */
[----:B------:R0:W-:Y:S01]  /*5dd0*/  STL [R1+0x5c], R0 ;  /* 0x00005c0001007387 */ /* 0x0001e20000100800 */
[----:B------:R-:W-:Y:S01]  /*5de0*/  IMAD.HI.U32 R20, R15, R19, RZ ;  /* 0x000000130f147227 */ /* 0x000fe200078e00ff */
[----:B------:R-:W-:-:S03]  /*5df0*/  IABS R13, R11 ;  /* 0x0000000b000d7213 */ /* 0x000fc60000000000 */
[----:B------:R-:W-:Y:S02]  /*5e00*/  IMAD.MOV R20, RZ, RZ, -R20 ;  /* 0x000000ffff147224 */ /* 0x000fe400078e0a14 */
[--C-:B------:R-:W-:Y:S02]  /*5e10*/  @!P4 IMAD.IADD R4, R4, 0x1, -R10.reuse ;  /* 0x000000010404c824 */ /* 0x100fe400078e0a0a */
[----:B------:R-:W-:Y:S01]  /*5e20*/  @!P1 IMAD.IADD R6, R6, 0x1, -R10 ;  /* 0x0000000106069824 */ /* 0x000fe200078e0a0a */
[----:B------:R-:W-:Y:S01]  /*5e30*/  ISETP.GE.AND P1, PT, R9, RZ, PT ;  /* 0x000000ff0900720c */ /* 0x000fe20003f26270 */
[----:B0-----:R-:W-:Y:S02]  /*5e40*/  IMAD.MOV.U32 R0, RZ, RZ, R18 ;  /* 0x000000ffff007224 */ /* 0x001fe400078e0012 */
[C---:B------:R-:W-:Y:S01]  /*5e50*/  IMAD R9, R10.reuse, R20, R19 ;  /* 0x000000140a097224 */ /* 0x040fe200078e0213 */
[C---:B------:R-:W-:Y:S01]  /*5e60*/  ISETP.GT.U32.AND P4, PT, R10.reuse, R6, PT ;  /* 0x000000060a00720c */ /* 0x040fe20003f84070 */
[----:B------:R-:W-:Y:S01]  /*5e70*/  @!P2 IMAD.MOV R0, RZ, RZ, -R0 ;  /* 0x000000ffff00a224 */ /* 0x000fe200078e0a00 */
[----:B------:R-:W-:Y:S01]  /*5e80*/  ISETP.GT.U32.AND P2, PT, R10, R4, PT ;  /* 0x000000040a00720c */ /* 0x000fe20003f44070 */
[----:B------:R-:W-:Y:S01]  /*5e90*/  @!P3 IMAD.IADD R14, R14, 0x1, -R10 ;  /* 0x000000010e0eb824 */ /* 0x000fe200078e0a0a */
[----:B------:R-:W-:Y:S01]  /*5ea0*/  ISETP.GE.AND P3, PT, R7, RZ, PT ;  /* 0x000000ff0700720c */ /* 0x000fe20003f66270 */
[----:B------:R-:W-:Y:S01]  /*5eb0*/  IMAD.HI.U32 R12, R15, R13, RZ ;  /* 0x0000000d0f0c7227 */ /* 0x000fe200078e00ff */
[----:B------:R0:W-:Y:S01]  /*5ec0*/  STL [R1+0x58], R0 ;  /* 0x0000580001007387 */ /* 0x0001e20000100800 */
[----:B------:R-:W-:-:S02]  /*5ed0*/  IABS R7, R3 ;  /* 0x0000000300077213 */ /* 0x000fc40000000000 */
[----:B------:R-:W-:Y:S01]  /*5ee0*/  @!P6 IMAD.MOV R17, RZ, RZ, -R17 ;  /* 0x000000ffff11e224 */ /* 0x000fe200078e0a11 */
[C---:B------:R-:W-:Y:S01]  /*5ef0*/  ISETP.GT.U32.AND P6, PT, R10.reuse, R9, PT ;  /* 0x000000090a00720c */ /* 0x040fe20003fc4070 */
[----:B------:R-:W-:Y:S02]  /*5f00*/  IMAD.MOV R12, RZ, RZ, -R12 ;  /* 0x000000ffff0c7224 */ /* 0x000fe400078e0a0c */
[----:B------:R-:W-:Y:S01]  /*5f10*/  @!P0 IMAD.MOV R16, RZ, RZ, -R16 ;  /* 0x000000ffff108224 */ /* 0x000fe200078e0a10 */
[----:B------:R-:W-:Y:S01]  /*5f20*/  STL [R1+0x54], R17 ;  /* 0x0000541101007387 */ /* 0x000fe20000100800 */
[----:B------:R-:W-:Y:S01]  /*5f30*/  IMAD R13, R10, R12, R13 ;  /* 0x0000000c0a0d7224 */ /* 0x000fe200078e020d */
[----:B------:R-:W-:Y:S01]  /*5f40*/  ISETP.GE.AND P0, PT, R8, RZ, PT ;  /* 0x000000ff0800720c */ /* 0x000fe20003f06270 */
[----:B0-----:R-:W-:Y:S01]  /*5f50*/  IMAD.MOV.U32 R0, RZ, RZ, R14 ;  /* 0x000000ffff007224 */ /* 0x001fe200078e000e */
[----:B------:R-:W-:Y:S01]  /*5f60*/  STL [R1+0x50], R16 ;  /* 0x0000501001007387 */ /* 0x000fe20000100800 */
[----:B------:R-:W-:Y:S01]  /*5f70*/  @!P2 IMAD.IADD R4, R4, 0x1, -R10 ;  /* 0x000000010404a824 */ /* 0x000fe200078e0a0a */
[----:B------:R-:W-:Y:S01]  /*5f80*/  ISETP.GT.U32.AND P2, PT, R10, R13, PT ;  /* 0x0000000d0a00720c */ /* 0x000fe20003f44070 */
[----:B------:R-:W-:Y:S01]  /*5f90*/  @!P5 IMAD.MOV R0, RZ, RZ, -R0 ;  /* 0x000000ffff00d224 */ /* 0x000fe200078e0a00 */
[----:B------:R-:W-:Y:S01]  /*5fa0*/  ISETP.GE.AND P5, PT, R11, RZ, PT ;  /* 0x000000ff0b00720c */ /* 0x000fe20003fa6270 */
[----:B------:R-:W-:-:S03]  /*5fb0*/  IMAD.HI.U32 R11, R15, R7, RZ ;  /* 0x000000070f0b7227 */ /* 0x000fc600078e00ff */
[----:B------:R0:W-:Y:S01]  /*5fc0*/  STL [R1+0x4c], R0 ;  /* 0x00004c0001007387 */ /* 0x0001e20000100800 */
[----:B------:R-:W-:Y:S02]  /*5fd0*/  IMAD.MOV R11, RZ, RZ, -R11 ;  /* 0x000000ffff0b7224 */ /* 0x000fe400078e0a0b */
[--C-:B------:R-:W-:Y:S01]  /*5fe0*/  @!P4 IMAD.IADD R6, R6, 0x1, -R10.reuse ;  /* 0x000000010606c824 */ /* 0x100fe200078e0a0a */
[----:B------:R-:W-:Y:S01]  /*5ff0*/  ISETP.GE.AND P4, PT, R3, RZ, PT ;  /* 0x000000ff0300720c */ /* 0x000fe20003f86270 */
[----:B------:R-:W-:Y:S02]  /*6000*/  @!P6 IMAD.IADD R9, R9, 0x1, -R10 ;  /* 0x000000010909e824 */ /* 0x000fe400078e0a0a */
[----:B------:R-:W-:Y:S02]  /*6010*/  IMAD R3, R10, R11, R7 ;  /* 0x0000000b0a037224 */ /* 0x000fe400078e0207 */
[----:B------:R-:W-:Y:S01]  /*6020*/  VIADD R8, R2, 0x18 ;  /* 0x0000001802087836 */ /* 0x000fe20000000000 */
[----:B------:R-:W-:Y:S01]  /*6030*/  ISETP.GT.U32.AND P6, PT, R10, R9, PT ;  /* 0x000000090a00720c */ /* 0x000fe20003fc4070 */
[----:B0-----:R-:W-:-:S02]  /*6040*/  IMAD.MOV.U32 R0, RZ, RZ, R4 ;  /* 0x000000ffff007224 */ /* 0x001fc400078e0004 */
[----:B------:R-:W-:Y:S01]  /*6050*/  @!P2 IMAD.IADD R13, R13, 0x1, -R10 ;  /* 0x000000010d0da824 */ /* 0x000fe200078e0a0a */
[----:B------:R-:W-:Y:S01]  /*6060*/  IABS R12, R8 ;  /* 0x00000008000c7213 */ /* 0x000fe20000000000 */
[----:B------:R-:W-:Y:S01]  /*6070*/  @!P1 IMAD.MOV R0, RZ, RZ, -R0 ;  /* 0x000000ffff009224 */ /* 0x000fe200078e0a00 */
[C---:B------:R-:W-:Y:S01]  /*6080*/  ISETP.GT.U32.AND P1, PT, R10.reuse, R3, PT ;  /* 0x000000030a00720c */ /* 0x040fe20003f24070 */
[----:B------:R-:W-:Y:S01]  /*6090*/  IMAD.MOV.U32 R14, RZ, RZ, R6 ;  /* 0x000000ffff0e7224 */ /* 0x000fe200078e0006 */
[----:B------:R-:W-:Y:S01]  /*60a0*/  ISETP.GT.U32.AND P2, PT, R10, R13, PT ;  /* 0x0000000d0a00720c */ /* 0x000fe20003f44070 */
[----:B------:R-:W-:-:S04]  /*60b0*/  IMAD.HI.U32 R6, R15, R12, RZ ;  /* 0x0000000c0f067227 */ /* 0x000fc800078e00ff */
[----:B------:R-:W-:Y:S01]  /*60c0*/  @!P3 IMAD.MOV R14, RZ, RZ, -R14 ;  /* 0x000000ffff0eb224 */ /* 0x000fe200078e0a0e */
[----:B------:R-:W-:Y:S01]  /*60d0*/  ISETP.GE.AND P3, PT, R8, RZ, PT ;  /* 0x000000ff0800720c */ /* 0x000fe20003f66270 */
[----:B------:R-:W-:Y:S02]  /*60e0*/  @!P6 IMAD.IADD R9, R9, 0x1, -R10 ;  /* 0x000000010909e824 */ /* 0x000fe400078e0a0a */
[----:B------:R-:W-:Y:S01]  /*60f0*/  VIADD R4, R2, 0x17 ;  /* 0x0000001702047836 */ /* 0x000fe20000000000 */
[----:B------:R0:W-:Y:S01]  /*6100*/  STL [R1+0x48], R14 ;  /* 0x0000480e01007387 */ /* 0x0001e20000100800 */
[----:B------:R-:W-:Y:S02]  /*6110*/  IMAD.MOV R6, RZ, RZ, -R6 ;  /* 0x000000ffff067224 */ /* 0x000fe400078e0a06 */
[----:B------:R-:W-:Y:S01]  /*6120*/  @!P1 IMAD.IADD R3, R3, 0x1, -R10 ;  /* 0x0000000103039824 */ /* 0x000fe200078e0a0a */
[----:B------:R1:W-:Y:S01]  /*6130*/  STL [R1+0x40], R0 ;  /* 0x0000400001007387 */ /* 0x0003e20000100800 */
[C---:B------:R-:W-:Y:S01]  /*6140*/  IMAD R12, R10.reuse, R6, R12 ;  /* 0x000000060a0c7224 */ /* 0x040fe200078e020c */
[----:B------:R-:W-:Y:S01]  /*6150*/  IABS R7, R4 ;  /* 0x0000000400077213 */ /* 0x000fe20000000000 */
[----:B------:R-:W-:Y:S01]  /*6160*/  @!P2 IMAD.IADD R13, R13, 0x1, -R10 ;  /* 0x000000010d0da824 */ /* 0x000fe200078e0a0a */
[----:B------:R-:W-:Y:S01]  /*6170*/  ISETP.GT.U32.AND P1, PT, R10, R3, PT ;  /* 0x000000030a00720c */ /* 0x000fe20003f24070 */
[----:B0-----:R-:W-:Y:S01]  /*6180*/  VIADD R14, R2, 0x16 ;  /* 0x00000016020e7836 */ /* 0x001fe20000000000 */
[----:B------:R-:W-:Y:S01]  /*6190*/  ISETP.GE.AND P6, PT, R4, RZ, PT ;  /* 0x000000ff0400720c */ /* 0x000fe20003fc6270 */
[----:B------:R-:W-:-:S03]  /*61a0*/  IMAD.HI.U32 R11, R15, R7, RZ ;  /* 0x000000070f0b7227 */ /* 0x000fc600078e00ff */
[----:B------:R-:W-:Y:S01]  /*61b0*/  IABS R8, R14 ;  /* 0x0000000e00087213 */ /* 0x000fe20000000000 */
[----:B-1----:R-:W-:Y:S01]  /*61c0*/  IMAD.MOV.U32 R0, RZ, RZ, R9 ;  /* 0x000000ffff007224 */ /* 0x002fe200078e0009 */
[----:B------:R-:W-:Y:S01]  /*61d0*/  ISETP.GE.AND P2, PT, R14, RZ, PT ;  /* 0x000000ff0e00720c */ /* 0x000fe20003f46270 */
[----:B------:R-:W-:Y:S02]  /*61e0*/  IMAD.MOV R11, RZ, RZ, -R11 ;  /* 0x000000ffff0b7224 */ /* 0x000fe400078e0a0b */
[----:B------:R-:W-:Y:S01]  /*61f0*/  @!P0 IMAD.MOV R0, RZ, RZ, -R0 ;  /* 0x000000ffff008224 */ /* 0x000fe200078e0a00 */
[----:B------:R-:W-:Y:S01]  /*6200*/  ISETP.GT.U32.AND P0, PT, R10, R12, PT ;  /* 0x0000000c0a00720c */ /* 0x000fe20003f04070 */
[----:B------:R-:W-:-:S03]  /*6210*/  IMAD.HI.U32 R9, R15, R8, RZ ;  /* 0x000000080f097227 */ /* 0x000fc600078e00ff */
[----:B------:R0:W-:Y:S01]  /*6220*/  STL [R1+0x3c], R0 ;  /* 0x00003c0001007387 */ /* 0x0001e20000100800 */
[----:B------:R-:W-:Y:S02]  /*6230*/  VIADD R4, R2, 0x15 ;  /* 0x0000001502047836 */ /* 0x000fe40000000000 */
[----:B------:R-:W-:Y:S02]  /*6240*/  IMAD.MOV R9, RZ, RZ, -R9 ;  /* 0x000000ffff097224 */ /* 0x000fe400078e0a09 */
[----:B------:R-:W-:Y:S01]  /*6250*/  IMAD R7, R10, R11, R7 ;  /* 0x0000000b0a077224 */ /* 0x000fe200078e0207 */
[----:B------:R-:W-:Y:S01]  /*6260*/  IABS R6, R4 ;  /* 0x0000000400067213 */ /* 0x000fe20000000000 */
[--C-:B------:R-:W-:Y:S02]  /*6270*/  @!P1 IMAD.IADD R3, R3, 0x1, -R10.reuse ;  /* 0x0000000103039824 */ /* 0x100fe400078e0a0a */
[----:B------:R-:W-:Y:S01]  /*6280*/  @!P0 IMAD.IADD R12, R12, 0x1, -R10 ;  /* 0x000000010c0c8824 */ /* 0x000fe200078e0a0a */
[----:B------:R-:W-:Y:S01]  /*6290*/  ISETP.GT.U32.AND P1, PT, R10, R7, PT ;  /* 0x000000070a00720c */ /* 0x000fe20003f24070 */
[----:B0-----:R-:W-:-:S02]  /*62a0*/  IMAD.MOV.U32 R0, RZ, RZ, R13 ;  /* 0x000000ffff007224 */ /* 0x001fc400078e000d */
[----:B------:R-:W-:Y:S01]  /*62b0*/  VIADD R14, R2, 0x14 ;  /* 0x00000014020e7836 */ /* 0x000fe20000000000 */
[----:B------:R-:W-:Y:S01]  /*62c0*/  ISETP.GT.U32.AND P0, PT, R10, R12, PT ;  /* 0x0000000c0a00720c */ /* 0x000fe20003f04070 */
[----:B------:R-:W-:Y:S01]  /*62d0*/  @!P5 IMAD.MOV R0, RZ, RZ, -R0 ;  /* 0x000000ffff00d224 */ /* 0x000fe200078e0a00 */
[----:B------:R-:W-:Y:S01]  /*62e0*/  ISETP.GE.AND P5, PT, R4, RZ, PT ;  /* 0x000000ff0400720c */ /* 0x000fe20003fa6270 */
[----:B------:R-:W-:Y:S01]  /*62f0*/  IMAD R4, R10, R9, R8 ;  /* 0x000000090a047224 */ /* 0x000fe200078e0208 */
[----:B------:R-:W-:Y:S01]  /*6300*/  IABS R9, R14 ;  /* 0x0000000e00097213 */ /* 0x000fe20000000000 */
[----:B------:R-:W-:Y:S01]  /*6310*/  IMAD.HI.U32 R8, R15, R6, RZ ;  /* 0x000000060f087227 */ /* 0x000fe200078e00ff */
[----:B------:R0:W-:Y:S03]  /*6320*/  STL [R1+0x38], R0 ;  /* 0x0000380001007387 */ /* 0x0001e60000100800 */
[----:B------:R-:W-:-:S02]  /*6330*/  IMAD.MOV R8, RZ, RZ, -R8 ;  /* 0x000000ffff087224 */ /* 0x000fc400078e0a08 */
[----:B------:R-:W-:Y:S02]  /*6340*/  @!P1 IMAD.IADD R7, R7, 0x1, -R10 ;  /* 0x0000000107079824 */ /* 0x000fe400078e0a0a */
[----:B------:R-:W-:Y:S02]  /*6350*/  IMAD R6, R10, R8, R6 ;  /* 0x000000080a067224 */ /* 0x000fe400078e0206 */
[----:B------:R-:W-:Y:S01]  /*6360*/  VIADD R11, R2, 0x13 ;  /* 0x00000013020b7836 */ /* 0x000fe20000000000 */
[----:B------:R-:W-:Y:S01]  /*6370*/  ISETP.GT.U32.AND P1, PT, R10, R7, PT ;  /* 0x000000070a00720c */ /* 0x000fe20003f24070 */
[----:B0-----:R-:W-:Y:S02]  /*6380*/  IMAD.MOV.U32 R0, RZ, RZ, R3 ;  /* 0x000000ffff007224 */ /* 0x001fe400078e0003 */
[----:B------:R-:W-:Y:S01]  /*6390*/  @!P0 IMAD.IADD R12, R12, 0x1, -R10 ;  /* 0x000000010c0c8824 */ /* 0x000fe200078e0a0a */
[C---:B------:R-:W-:Y:S01]  /*63a0*/  ISETP.GT.U32.AND P0, PT, R10.reuse, R6, PT ;  /* 0x000000060a00720c */ /* 0x040fe20003f04070 */
[----:B------:R-:W-:Y:S01]  /*63b0*/  @!P4 IMAD.MOV R0, RZ, RZ, -R0 ;  /* 0x000000ffff00c224 */ /* 0x000fe200078e0a00 */
[----:B------:R-:W-:Y:S01]  /*63c0*/  ISETP.GT.U32.AND P4, PT, R10, R4, PT ;  /* 0x000000040a00720c */ /* 0x000fe20003f84070 */
[----:B------:R-:W-:Y:S01]  /*63d0*/  IMAD.HI.U32 R13, R15, R9, RZ ;  /* 0x000000090f0d7227 */ /* 0x000fe200078e00ff */
[----:B------:R-:W-:-:S02]  /*63e0*/  IABS R8, R11 ;  /* 0x0000000b00087213 */ /* 0x000fc40000000000 */
[----:B------:R0:W-:Y:S01]  /*63f0*/  STL [R1+0x34], R0 ;  /* 0x0000340001007387 */ /* 0x0001e20000100800 */
[----:B------:R-:W-:Y:S02]  /*6400*/  IMAD.MOV R13, RZ, RZ, -R13 ;  /* 0x000000ffff0d7224 */ /* 0x000fe400078e0a0d */
[--C-:B------:R-:W-:Y:S01]  /*6410*/  @!P1 IMAD.IADD R7, R7, 0x1, -R10.reuse ;  /* 0x0000000107079824 */ /* 0x100fe200078e0a0a */
[----:B------:R-:W-:Y:S01]  /*6420*/  ISETP.GE.AND P1, PT, R11, RZ, PT ;  /* 0x000000ff0b00720c */ /* 0x000fe20003f26270 */
[----:B------:R-:W-:Y:S02]  /*6430*/  IMAD R9, R10, R13, R9 ;  /* 0x0000000d0a097224 */ /* 0x000fe400078e0209 */
[--C-:B------:R-:W-:Y:S02]  /*6440*/  @!P0 IMAD.IADD R6, R6, 0x1, -R10.reuse ;  /* 0x0000000106068824 */ /* 0x100fe400078e0a0a */
[----:B------:R-:W-:Y:S02]  /*6450*/  @!P4 IMAD.IADD R4, R4, 0x1, -R10 ;  /* 0x000000010404c824 */ /* 0x000fe400078e0a0a */
[----:B0-----:R-:W-:Y:S01]  /*6460*/  IMAD.MOV.U32 R0, RZ, RZ, R12 ;  /* 0x000000ffff007224 */ /* 0x001fe200078e000c */
[C---:B------:R-:W-:Y:S01]  /*6470*/  ISETP.GT.U32.AND P0, PT, R10.reuse, R6, PT ;  /* 0x000000060a00720c */ /* 0x040fe20003f04070 */
[----:B------:R-:W-:Y:S01]  /*6480*/  IMAD.HI.U32 R12, R15, R8, RZ ;  /* 0x000000080f0c7227 */ /* 0x000fe200078e00ff */
[----:B------:R-:W-:-:S03]  /*6490*/  ISETP.GT.U32.AND P4, PT, R10, R4, PT ;  /* 0x000000040a00720c */ /* 0x000fc60003f84070 */
[----:B------:R-:W-:Y:S02]  /*64a0*/  IMAD.MOV R12, RZ, RZ, -R12 ;  /* 0x000000ffff0c7224 */ /* 0x000fe400078e0a0c */
[----:B------:R-:W-:Y:S02]  /*64b0*/  IMAD.MOV.U32 R16, RZ, RZ, R7 ;  /* 0x000000ffff107224 */ /* 0x000fe400078e0007 */
[----:B------:R-:W-:Y:S02]  /*64c0*/  IMAD R8, R10, R12, R8 ;  /* 0x0000000c0a087224 */ /* 0x000fe400078e0208 */
[----:B------:R-:W-:Y:S01]  /*64d0*/  @!P3 IMAD.MOV R0, RZ, RZ, -R0 ;  /* 0x000000ffff00b224 */ /* 0x000fe200078e0a00 */
[----:B------:R-:W-:Y:S01]  /*64e0*/  ISETP.GE.AND P3, PT, R14, RZ, PT ;  /* 0x000000ff0e00720c */ /* 0x000fe20003f66270 */
[----:B------:R-:W-:Y:S02]  /*64f0*/  VIADD R3, R2, 0x12 ;  /* 0x0000001202037836 */ /* 0x000fe40000000000 */
[----:B------:R-:W-:Y:S01]  /*6500*/  @!P4 IMAD.IADD R4, R4, 0x1, -R10 ;  /* 0x000000010404c824 */ /* 0x000fe200078e0a0a */
[C---:B------:R-:W-:Y:S01]  /*6510*/  ISETP.GT.U32.AND P4, PT, R10.reuse, R9, PT ;  /* 0x000000090a00720c */ /* 0x040fe20003f84070 */
[----:B------:R-:W-:Y:S01]  /*6520*/  @!P6 IMAD.MOV R16, RZ, RZ, -R16 ;  /* 0x000000ffff10e224 */ /* 0x000fe200078e0a10 */
[----:B------:R-:W-:Y:S01]  /*6530*/  ISETP.GT.U32.AND P6, PT, R10, R8, PT ;  /* 0x000000080a00720c */ /* 0x000fe20003fc4070 */
[----:B------:R0:W-:Y:S01]  /*6540*/  STL [R1+0x30], R0 ;  /* 0x0000300001007387 */ /* 0x0001e20000100800 */
[----:B------:R-:W-:Y:S01]  /*6550*/  IABS R29, R3 ;  /* 0x00000003001d7213 */ /* 0x000fe20000000000 */
[----:B------:R-:W-:-:S02]  /*6560*/  VIADD R7, R2, 0x11 ;  /* 0x0000001102077836 */ /* 0x000fc40000000000 */
[----:B------:R-:W-:Y:S01]  /*6570*/  @!P0 IMAD.IADD R6, R6, 0x1, -R10 ;  /* 0x0000000106068824 */ /* 0x000fe200078e0a0a */
[----:B------:R-:W-:Y:S01]  /*6580*/  STL [R1+0x2c], R16 ;  /* 0x00002c1001007387 */ /* 0x000fe20000100800 */
[----:B------:R-:W-:Y:S01]  /*6590*/  IMAD.HI.U32 R14, R15, R29, RZ ;  /* 0x0000001d0f0e7227 */ /* 0x000fe200078e00ff */
[----:B------:R-:W-:-:S03]  /*65a0*/  IABS R28, R7 ;  /* 0x00000007001c7213 */ /* 0x000fc60000000000 */
[----:B0-----:R-:W-:Y:S02]  /*65b0*/  IMAD.MOV.U32 R0, RZ, RZ, R4 ;  /* 0x000000ffff007224 */ /* 0x001fe400078e0004 */
[----:B------:R-:W-:Y:S02]  /*65c0*/  VIADD R4, R2, 0x10 ;  /* 0x0000001002047836 */ /* 0x000fe40000000000 */
[----:B------:R-:W-:Y:S01]  /*65d0*/  @!P2 IMAD.MOV R0, RZ, RZ, -R0 ;  /* 0x000000ffff00a224 */ /* 0x000fe200078e0a00 */
[----:B------:R-:W-:Y:S01]  /*65e0*/  ISETP.GE.AND P2, PT, R3, RZ, PT ;  /* 0x000000ff0300720c */ /* 0x000fe20003f46270 */
[----:B------:R-:W-:Y:S01]  /*65f0*/  @!P4 IMAD.IADD R9, R9, 0x1, -R10 ;  /* 0x000000010909c824 */ /* 0x000fe200078e0a0a */
[----:B------:R-:W-:Y:S01]  /*6600*/  ISETP.GE.AND P4, PT, R7, RZ, PT ;  /* 0x000000ff0700720c */ /* 0x000fe20003f86270 */
[----:B------:R-:W-:Y:S01]  /*6610*/  IMAD.MOV R11, RZ, RZ, -R14 ;  /* 0x000000ffff0b7224 */ /* 0x000fe200078e0a0e */
[----:B------:R0:W-:Y:S01]  /*6620*/  STL [R1+0x24], R0 ;  /* 0x0000240001007387 */ /* 0x0001e20000100800 */
[----:B------:R-:W-:Y:S01]  /*6630*/  @!P6 IMAD.IADD R8, R8, 0x1, -R10 ;  /* 0x000000010808e824 */ /* 0x000fe200078e0a0a */
[----:B------:R-:W-:Y:S01]  /*6640*/  IABS R14, R4 ;  /* 0x00000004000e7213 */ /* 0x000fe20000000000 */
[----:B------:R-:W-:Y:S01]  /*6650*/  IMAD.HI.U32 R3, R15, R28, RZ ;  /* 0x0000001c0f037227 */ /* 0x000fe200078e00ff */
[----:B------:R-:W-:-:S03]  /*6660*/  ISETP.GT.U32.AND P6, PT, R10, R9, PT ;  /* 0x000000090a00720c */ /* 0x000fc60003fc4070 */
[----:B------:R-:W-:Y:S02]  /*6670*/  IMAD.MOV R3, RZ, RZ, -R3 ;  /* 0x000000ffff037224 */ /* 0x000fe400078e0a03 */
[C---:B------:R-:W-:Y:S02]  /*6680*/  IMAD R29, R10.reuse, R11, R29 ;  /* 0x0000000b0a1d7224 */ /* 0x040fe400078e021d */
[----:B0-----:R-:W-:Y:S02]  /*6690*/  IMAD.MOV.U32 R0, RZ, RZ, R6 ;  /* 0x000000ffff007224 */ /* 0x001fe400078e0006 */
[----:B------:R-:W-:Y:S01]  /*66a0*/  IMAD.HI.U32 R6, R15, R14, RZ ;  /* 0x0000000e0f067227 */ /* 0x000fe200078e00ff */
[----:B------:R-:W-:-:S03]  /*66b0*/  ISETP.GT.U32.AND P0, PT, R10, R29, PT ;  /* 0x0000001d0a00720c */ /* 0x000fc60003f04070 */
[----:B------:R-:W-:Y:S01]  /*66c0*/  @!P5 IMAD.MOV R0, RZ, RZ, -R0 ;  /* 0x000000ffff00d224 */ /* 0x000fe200078e0a00 */
[C---:B------:R-:W-:Y:S01]  /*66d0*/  ISETP.GT.U32.AND P5, PT, R10.reuse, R8, PT ;  /* 0x000000080a00720c */ /* 0x040fe20003fa4070 */
[C---:B------:R-:W-:Y:S02]  /*66e0*/  IMAD R28, R10.reuse, R3, R28 ;  /* 0x000000030a1c7224 */ /* 0x040fe400078e021c */
[----:B------:R-:W-:Y:S01]  /*66f0*/  IMAD.MOV R6, RZ, RZ, -R6 ;  /* 0x000000ffff067224 */ /* 0x000fe200078e0a06 */
[----:B------:R0:W-:Y:S01]  /*6700*/  STL [R1+0x20], R0 ;  /* 0x0000200001007387 */ /* 0x0001e20000100800 */
[----:B------:R-:W-:Y:S01]  /*6710*/  @!P6 IMAD.IADD R9, R9, 0x1, -R10 ;  /* 0x000000010909e824 */ /* 0x000fe200078e0a0a */
[C---:B------:R-:W-:Y:S01]  /*6720*/  ISETP.GT.U32.AND P6, PT, R10.reuse, R28, PT ;  /* 0x0000001c0a00720c */ /* 0x040fe20003fc4070 */
[----:B------:R-:W-:Y:S02]  /*6730*/  IMAD R14, R10, R6, R14 ;  /* 0x000000060a0e7224 */ /* 0x000fe400078e020e */
[----:B------:R-:W-:-:S02]  /*6740*/  VIADD R11, R2, 0xf ;  /* 0x0000000f020b7836 */ /* 0x000fc40000000000 */
[----:B------:R-:W-:Y:S02]  /*6750*/  VIADD R3, R2, 0xe ;  /* 0x0000000e02037836 */ /* 0x000fe40000000000 */
[--C-:B------:R-:W-:Y:S01]  /*6760*/  @!P5 IMAD.IADD R8, R8, 0x1, -R10.reuse ;  /* 0x000000010808d824 */ /* 0x100fe200078e0a0a */
[----:B------:R-:W-:Y:S01]  /*6770*/  ISETP.GT.U32.AND P5, PT, R10, R14, PT ;  /* 0x0000000e0a00720c */ /* 0x000fe20003fa4070 */
[----:B0-----:R-:W-:Y:S01]  /*6780*/  IMAD.MOV.U32 R0, RZ, RZ, R9 ;  /* 0x000000ffff007224 */ /* 0x001fe200078e0009 */
[----:B------:R-:W-:Y:S01]  /*6790*/  IABS R17, R11 ;  /* 0x0000000b00117213 */ /* 0x000fe20000000000 */
[----:B------:R-:W-:Y:S01]  /*67a0*/  VIADD R7, R2, 0xd ;  /* 0x0000000d02077836 */ /* 0x000fe20000000000 */
[----:B------:R-:W-:Y:S01]  /*67b0*/  IABS R18, R3 ;  /* 0x0000000300127213 */ /* 0x000fe20000000000 */
[----:B------:R-:W-:Y:S01]  /*67c0*/  @!P6 IMAD.IADD R28, R28, 0x1, -R10 ;  /* 0x000000011c1ce824 */ /* 0x000fe200078e0a0a */
[----:B------:R-:W-:Y:S01]  /*67d0*/  ISETP.GE.AND P6, PT, R11, RZ, PT ;  /* 0x000000ff0b00720c */ /* 0x000fe20003fc6270 */
[----:B------:R-:W-:-:S04]  /*67e0*/  IMAD.HI.U32 R12, R15, R17, RZ ;  /* 0x000000110f0c7227 */ /* 0x000fc800078e00ff */
[----:B------:R-:W-:Y:S02]  /*67f0*/  @!P3 IMAD.MOV R0, RZ, RZ, -R0 ;  /* 0x000000ffff00b224 */ /* 0x000fe400078e0a00 */
[----:B------:R-:W-:Y:S01]  /*6800*/  @!P5 IMAD.IADD R14, R14, 0x1, -R10 ;  /* 0x000000010e0ed824 */ /* 0x000fe200078e0a0a */
[C---:B------:R-:W-:Y:S01]  /*6810*/  ISETP.GT.U32.AND P5, PT, R10.reuse, R28, PT ;  /* 0x0000001c0a00720c */ /* 0x040fe20003fa4070 */
[----:B------:R-:W-:Y:S01]  /*6820*/  IMAD.MOV R12, RZ, RZ, -R12 ;  /* 0x000000ffff0c7224 */ /* 0x000fe200078e0a0c */
[----:B------:R0:W-:Y:S01]  /*6830*/  STL [R1+0xf74], R0 ;  /* 0x000f740001007387 */ /* 0x0001e20000100800 */
[----:B------:R-:W-:Y:S01]  /*6840*/  IMAD.HI.U32 R6, R15, R18, RZ ;  /* 0x000000120f067227 */ /* 0x000fe200078e00ff */
[----:B------:R-:W-:-:S03]  /*6850*/  ISETP.GT.U32.AND P3, PT, R10, R14, PT ;  /* 0x0000000e0a00720c */ /* 0x000fc60003f64070 */
[C---:B------:R-:W-:Y:S02]  /*6860*/  IMAD R17, R10.reuse, R12, R17 ;  /* 0x0000000c0a117224 */ /* 0x040fe400078e0211 */
[----:B------:R-:W-:Y:S02]  /*6870*/  IMAD.MOV R9, RZ, RZ, -R6 ;  /* 0x000000ffff097224 */ /* 0x000fe400078e0a06 */
[----:B------:R-:W-:Y:S02]  /*6880*/  @!P0 IMAD.IADD R29, R29, 0x1, -R10 ;  /* 0x000000011d1d8824 */ /* 0x000fe400078e0a0a */
[----:B0-----:R-:W-:Y:S02]  /*6890*/  IMAD.MOV.U32 R0, RZ, RZ, R2 ;  /* 0x000000ffff007224 */ /* 0x001fe400078e0002 */
[----:B------:R-:W-:Y:S01]  /*68a0*/  IMAD.MOV.U32 R2, RZ, RZ, R8 ;  /* 0x000000ffff027224 */ /* 0x000fe200078e0008 */
[C---:B------:R-:W-:Y:S01]  /*68b0*/  ISETP.GT.U32.AND P0, PT, R10.reuse, R29, PT ;  /* 0x0000001d0a00720c */ /* 0x040fe20003f04070 */
[----:B------:R-:W-:-:S02]  /*68c0*/  IMAD R18, R10, R9, R18 ;  /* 0x000000090a127224 */ /* 0x000fc400078e0212 */
[----:B------:R-:W-:Y:S01]  /*68d0*/  @!P1 IMAD.MOV R2, RZ, RZ, -R2 ;  /* 0x000000ffff029224 */ /* 0x000fe200078e0a02 */
[----:B------:R-:W-:Y:S01]  /*68e0*/  ISETP.GT.U32.AND P1, PT, R10, R17, PT ;  /* 0x000000110a00720c */ /* 0x000fe20003f24070 */
[--C-:B------:R-:W-:Y:S01]  /*68f0*/  @!P5 IMAD.IADD R28, R28, 0x1, -R10.reuse ;  /* 0x000000011c1cd824 */ /* 0x100fe200078e0a0a */
[----:B------:R-:W-:Y:S01]  /*6900*/  ISETP.GT.U32.AND P5, PT, R10, R18, PT ;  /* 0x000000120a00720c */ /* 0x000fe20003fa4070 */
[----:B------:R-:W-:Y:S01]  /*6910*/  VIADD R8, R0, 0xc ;  /* 0x0000000c00087836 */ /* 0x000fe20000000000 */
[----:B------:R-:W-:Y:S01]  /*6920*/  STL [R1+0xf78], R2 ;  /* 0x000f780201007387 */ /* 0x000fe20000100800 */
[----:B------:R-:W-:Y:S02]  /*6930*/  @!P3 IMAD.IADD R14, R14, 0x1, -R10 ;  /* 0x000000010e0eb824 */ /* 0x000fe400078e0a0a */
[----:B------:R-:W-:Y:S01]  /*6940*/  @!P4 IMAD.MOV R28, RZ, RZ, -R28 ;  /* 0x000000ffff1cc224 */ /* 0x000fe200078e0a1c */
[----:B------:R-:W-:Y:S01]  /*6950*/  IABS R11, R8 ;  /* 0x00000008000b7213 */ /* 0x000fe20000000000 */
[--C-:B------:R-:W-:Y:S01]  /*6960*/  @!P0 IMAD.IADD R29, R29, 0x1, -R10.reuse ;  /* 0x000000011d1d8824 */ /* 0x100fe200078e0a0a */
[----:B------:R-:W-:Y:S01]  /*6970*/  ISETP.GE.AND P0, PT, R4, RZ, PT ;  /* 0x000000ff0400720c */ /* 0x000fe20003f06270 */
[----:B------:R-:W-:Y:S01]  /*6980*/  VIADD R26, R0, 0x8 ;  /* 0x00000008001a7836 */ /* 0x000fe20000000000 */
[----:B------:R-:W-:Y:S01]  /*6990*/  IABS R4, R7 ;  /* 0x0000000700047213 */ /* 0x000fe20000000000 */
[--C-:B------:R-:W-:Y:S01]  /*69a0*/  @!P1 IMAD.IADD R17, R17, 0x1, -R10.reuse ;  /* 0x0000000111119824 */ /* 0x100fe200078e0a0a */
[----:B------:R-:W-:Y:S01]  /*69b0*/  ISETP.GE.AND P1, PT, R7, RZ, PT ;  /* 0x000000ff0700720c */ /* 0x000fe20003f26270 */
[----:B------:R-:W-:-:S02]  /*69c0*/  @!P5 IMAD.IADD R18, R18, 0x1, -R10 ;  /* 0x000000011212d824 */ /* 0x000fc400078e0a0a */
[C---:B------:R-:W-:Y:S01]  /*69d0*/  IMAD.HI.U32 R7, R15.reuse, R11, RZ ;  /* 0x0000000b0f077227 */ /* 0x040fe200078e00ff */
[C---:B------:R-:W-:Y:S02]  /*69e0*/  ISETP.GT.U32.AND P5, PT, R10.reuse, R17, PT ;  /* 0x000000110a00720c */ /* 0x040fe40003fa4070 */
[----:B------:R-:W-:Y:S01]  /*69f0*/  ISETP.GT.U32.AND P4, PT, R10, R18, PT ;  /* 0x000000120a00720c */ /* 0x000fe20003f84070 */
[----:B------:R-:W-:Y:S02]  /*6a00*/  IMAD.MOV R7, RZ, RZ, -R7 ;  /* 0x000000ffff077224 */ /* 0x000fe400078e0a07 */
[----:B------:R-:W-:-:S04]  /*6a10*/  IMAD.HI.U32 R6, R15, R4, RZ ;  /* 0x000000040f067227 */ /* 0x000fc800078e00ff */
[C---:B------:R-:W-:Y:S02]  /*6a20*/  IMAD R11, R10.reuse, R7, R11 ;  /* 0x000000070a0b7224 */ /* 0x040fe400078e020b */
[----:B------:R-:W-:Y:S02]  /*6a30*/  IMAD.MOV R6, RZ, RZ, -R6 ;  /* 0x000000ffff067224 */ /* 0x000fe400078e0a06 */
[----:B------:R-:W-:Y:S01]  /*6a40*/  @!P2 IMAD.MOV R29, RZ, RZ, -R29 ;  /* 0x000000ffff1da224 */ /* 0x000fe200078e0a1d */
[----:B------:R-:W-:Y:S01]  /*6a50*/  ISETP.GE.AND P2, PT, R3, RZ, PT ;  /* 0x000000ff0300720c */ /* 0x000fe20003f46270 */
[----:B------:R-:W-:Y:S01]  /*6a60*/  @!P5 IMAD.IADD R17, R17, 0x1, -R10 ;  /* 0x000000011111d824 */ /* 0x000fe200078e0a0a */
[C---:B------:R-:W-:Y:S01]  /*6a70*/  ISETP.GT.U32.AND P5, PT, R10.reuse, R11, PT ;  /* 0x0000000b0a00720c */ /* 0x040fe20003fa4070 */
[----:B------:R-:W-:Y:S01]  /*6a80*/  IMAD R3, R10, R6, R4 ;  /* 0x000000060a037224 */ /* 0x000fe200078e0204 */
[----:B------:R0:W-:Y:S01]  /*6a90*/  STL [R1+0xf7c], R29 ;  /* 0x000f7c1d01007387 */ /* 0x0001e20000100800 */
[----:B------:R-:W-:-:S02]  /*6aa0*/  VIADD R4, R0, 0xb ;  /* 0x0000000b00047836 */ /* 0x000fc40000000000 */
[----:B------:R-:W-:Y:S01]  /*6ab0*/  VIADD R6, R0, 0xa ;  /* 0x0000000a00067836 */ /* 0x000fe20000000000 */
[----:B------:R-:W-:Y:S01]  /*6ac0*/  ISETP.GT.U32.AND P3, PT, R10, R3, PT ;  /* 0x000000030a00720c */ /* 0x000fe20003f64070 */
[----:B------:R-:W-:Y:S01]  /*6ad0*/  @!P6 IMAD.MOV R17, RZ, RZ, -R17 ;  /* 0x000000ffff11e224 */ /* 0x000fe200078e0a11 */
[----:B------:R-:W-:Y:S01]  /*6ae0*/  IABS R16, R4 ;  /* 0x0000000400107213 */ /* 0x000fe20000000000 */
[----:B------:R-:W-:Y:S01]  /*6af0*/  @!P0 IMAD.MOV R14, RZ, RZ, -R14 ;  /* 0x000000ffff0e8224 */ /* 0x000fe200078e0a0e */
[----:B------:R-:W-:Y:S01]  /*6b00*/  IABS R9, R6 ;  /* 0x0000000600097213 */ /* 0x000fe20000000000 */
[--C-:B------:R-:W-:Y:S01]  /*6b10*/  @!P4 IMAD.IADD R18, R18, 0x1, -R10.reuse ;  /* 0x000000011212c824 */ /* 0x100fe200078e0a0a */
[----:B------:R-:W-:Y:S01]  /*6b20*/  ISETP.GE.AND P0, PT, R8, RZ, PT ;  /* 0x000000ff0800720c */ /* 0x000fe20003f06270 */
[----:B------:R-:W-:Y:S01]  /*6b30*/  IMAD.HI.U32 R12, R15, R16, RZ ;  /* 0x000000100f0c7227 */ /* 0x000fe200078e00ff */
[----:B------:R-:W-:Y:S01]  /*6b40*/  ISETP.GE.AND P4, PT, R4, RZ, PT ;  /* 0x000000ff0400720c */ /* 0x000fe20003f86270 */
[----:B------:R-:W-:Y:S01]  /*6b50*/  STL [R1+0xf80], R28 ;  /* 0x000f801c01007387 */ /* 0x000fe20000100800 */
[----:B0-----:R-:W0:Y:S01]  /*6b60*/  LDC R29, c[0x0][0x230] ;  /* 0x00008c00ff1d7b82 */ /* 0x001e220000000800 */
[----:B------:R-:W-:-:S02]  /*6b70*/  @!P5 IMAD.IADD R11, R11, 0x1, -R10 ;  /* 0x000000010b0bd824 */ /* 0x000fc400078e0a0a */
[----:B------:R-:W-:Y:S01]  /*6b80*/  IMAD.MOV R12, RZ, RZ, -R12 ;  /* 0x000000ffff0c7224 */ /* 0x000fe200078e0a0c */
[----:B------:R-:W-:Y:S01]  /*6b90*/  STL [R1+0xf84], R14 ;  /* 0x000f840e01007387 */ /* 0x000fe20000100800 */
[----:B------:R-:W-:Y:S01]  /*6ba0*/  IMAD.HI.U32 R7, R15, R9, RZ ;  /* 0x000000090f077227 */ /* 0x000fe200078e00ff */
[C---:B------:R-:W-:Y:S02]  /*6bb0*/  ISETP.GT.U32.AND P5, PT, R10.reuse, R11, PT ;  /* 0x0000000b0a00720c */ /* 0x040fe40003fa4070 */
[----:B------:R-:W-:Y:S01]  /*6bc0*/  STL [R1+0xf88], R17 ;  /* 0x000f881101007387 */ /* 0x000fe20000100800 */
[C---:B------:R-:W-:Y:S02]  /*6bd0*/  IMAD R16, R10.reuse, R12, R16 ;  /* 0x0000000c0a107224 */ /* 0x040fe400078e0210 */
[----:B------:R-:W-:Y:S02]  /*6be0*/  @!P3 IMAD.IADD R3, R3, 0x1, -R10 ;  /* 0x000000010303b824 */ /* 0x000fe400078e0a0a */
[----:B------:R-:W-:Y:S01]  /*6bf0*/  IMAD.MOV R7, RZ, RZ, -R7 ;  /* 0x000000ffff077224 */ /* 0x000fe200078e0a07 */
[----:B------:R-:W-:Y:S01]  /*6c00*/  ISETP.GT.U32.AND P6, PT, R10, R16, PT ;  /* 0x000000100a00720c */ /* 0x000fe20003fc4070 */
[----:B------:R-:W-:Y:S01]  /*6c10*/  VIADD R12, R0, 0x9 ;  /* 0x00000009000c7836 */ /* 0x000fe20000000000 */
[C---:B------:R-:W-:Y:S01]  /*6c20*/  ISETP.GT.U32.AND P3, PT, R10.reuse, R3, PT ;  /* 0x000000030a00720c */ /* 0x040fe20003f64070 */
[----:B------:R-:W-:-:S02]  /*6c30*/  IMAD R9, R10, R7, R9 ;  /* 0x000000070a097224 */ /* 0x000fc400078e0209 */
[----:B------:R-:W-:Y:S02]  /*6c40*/  @!P5 IMAD.IADD R11, R11, 0x1, -R10 ;  /* 0x000000010b0bd824 */ /* 0x000fe400078e0a0a */
[----:B------:R-:W-:Y:S01]  /*6c50*/  VIADD R8, R0, 0x6 ;  /* 0x0000000600087836 */ /* 0x000fe20000000000 */
[----:B------:R-:W-:Y:S01]  /*6c60*/  ISETP.GT.U32.AND P5, PT, R10, R9, PT ;  /* 0x000000090a00720c */ /* 0x000fe20003fa4070 */
[----:B------:R-:W-:Y:S02]  /*6c70*/  VIADD R4, R0, 0x7 ;  /* 0x0000000700047836 */ /* 0x000fe40000000000 */
[----:B------:R-:W-:Y:S01]  /*6c80*/  @!P2 IMAD.MOV R18, RZ, RZ, -R18 ;  /* 0x000000ffff12a224 */ /* 0x000fe200078e0a12 */
[----:B------:R-:W-:Y:S01]  /*6c90*/  ISETP.GE.AND P2, PT, R12, RZ, PT ;  /* 0x000000ff0c00720c */ /* 0x000fe20003f46270 */
[--C-:B------:R-:W-:Y:S01]  /*6ca0*/  @!P6 IMAD.IADD R16, R16, 0x1, -R10.reuse ;  /* 0x000000011010e824 */ /* 0x100fe200078e0a0a */
[----:B------:R-:W-:Y:S01]  /*6cb0*/  IABS R20, R8 ;  /* 0x0000000800147213 */ /* 0x000fe20000000000 */
[--C-:B------:R-:W-:Y:S01]  /*6cc0*/  @!P3 IMAD.IADD R3, R3, 0x1, -R10.reuse ;  /* 0x000000010303b824 */ /* 0x100fe200078e0a0a */
[----:B------:R-:W-:Y:S01]  /*6cd0*/  IABS R12, R12 ;  /* 0x0000000c000c7213 */ /* 0x000fe20000000000 */
[----:B------:R-:W-:Y:S01]  /*6ce0*/  @!P0 IMAD.MOV R11, RZ, RZ, -R11 ;  /* 0x000000ffff0b8224 */ /* 0x000fe200078e0a0b */
[----:B------:R-:W-:Y:S01]  /*6cf0*/  ISETP.GT.U32.AND P6, PT, R10, R16, PT ;  /* 0x000000100a00720c */ /* 0x000fe20003fc4070 */
[----:B------:R-:W-:Y:S01]  /*6d00*/  @!P1 IMAD.MOV R3, RZ, RZ, -R3 ;  /* 0x000000ffff039224 */ /* 0x000fe200078e0a03 */
[----:B------:R-:W-:Y:S01]  /*6d10*/  ISETP.GE.AND P1, PT, R26, RZ, PT ;  /* 0x000000ff1a00720c */ /* 0x000fe20003f26270 */
[----:B------:R-:W-:Y:S01]  /*6d20*/  @!P5 IMAD.IADD R9, R9, 0x1, -R10 ;  /* 0x000000010909d824 */ /* 0x000fe200078e0a0a */
[----:B------:R-:W-:Y:S01]  /*6d30*/  IABS R26, R26 ;  /* 0x0000001a001a7213 */ /* 0x000fe20000000000 */
[C---:B------:R-:W-:Y:S01]  /*6d40*/  IMAD.HI.U32 R19, R15.reuse, R12, RZ ;  /* 0x0000000c0f137227 */ /* 0x040fe200078e00ff */
[----:B------:R-:W-:Y:S01]  /*6d50*/  IABS R13, R4 ;  /* 0x00000004000d7213 */ /* 0x000fe20000000000 */
[----:B------:R-:W-:Y:S01]  /*6d60*/  STL [R1+0xf8c], R18 ;  /* 0x000f8c1201007387 */ /* 0x000fe20000100800 */
[----:B------:R-:W-:Y:S01]  /*6d70*/  ISETP.GE.AND P0, PT, R4, RZ, PT ;  /* 0x000000ff0400720c */ /* 0x000fe20003f06270 */
[C---:B------:R-:W-:Y:S01]  /*6d80*/  IMAD.HI.U32 R4, R15.reuse, R20, RZ ;  /* 0x000000140f047227 */ /* 0x040fe200078e00ff */
[----:B------:R-:W-:Y:S01]  /*6d90*/  ISETP.GT.U32.AND P5, PT, R10, R9, PT ;  /* 0x000000090a00720c */ /* 0x000fe20003fa4070 */
[----:B------:R-:W-:Y:S01]  /*6da0*/  STL [R1+0xf90], R3 ;  /* 0x000f900301007387 */ /* 0x000fe20000100800 */
[----:B------:R-:W-:Y:S01]  /*6db0*/  ISETP.GE.AND P3, PT, R6, RZ, PT ;  /* 0x000000ff0600720c */ /* 0x000fe20003f66270 */
[----:B------:R-:W-:-:S02]  /*6dc0*/  IMAD.HI.U32 R7, R15, R26, RZ ;  /* 0x0000001a0f077227 */ /* 0x000fc400078e00ff */
[----:B------:R-:W-:Y:S02]  /*6dd0*/  STL [R1+0xf94], R11 ;  /* 0x000f940b01007387 */ /* 0x000fe40000100800 */
[----:B------:R-:W-:Y:S02]  /*6de0*/  IMAD.MOV R4, RZ, RZ, -R4 ;  /* 0x000000ffff047224 */ /* 0x000fe400078e0a04 */
[----:B------:R-:W-:Y:S02]  /*6df0*/  IMAD.MOV R19, RZ, RZ, -R19 ;  /* 0x000000ffff137224 */ /* 0x000fe400078e0a13 */
[----:B------:R-:W-:Y:S02]  /*6e00*/  IMAD.MOV R7, RZ, RZ, -R7 ;  /* 0x000000ffff077224 */ /* 0x000fe400078e0a07 */
[----:B------:R-:W-:Y:S02]  /*6e10*/  IMAD R20, R10, R4, R20 ;  /* 0x000000040a147224 */ /* 0x000fe400078e0214 */
[----:B------:R-:W-:Y:S01]  /*6e20*/  @!P6 IMAD.IADD R16, R16, 0x1, -R10 ;  /* 0x000000011010e824 */ /* 0x000fe200078e0a0a */
[----:B------:R-:W-:Y:S01]  /*6e30*/  ISETP.GE.AND P6, PT, R8, RZ, PT ;  /* 0x000000ff0800720c */ /* 0x000fe20003fc6270 */
[----:B------:R-:W-:-:S02]  /*6e40*/  IMAD R12, R10, R19, R12 ;  /* 0x000000130a0c7224 */ /* 0x000fc400078e020c */
[----:B------:R-:W-:Y:S02]  /*6e50*/  VIADD R4, R0, 0x3 ;  /* 0x0000000300047836 */ /* 0x000fe40000000000 */
[C---:B------:R-:W-:Y:S02]  /*6e60*/  IMAD R26, R10.reuse, R7, R26 ;  /* 0x000000070a1a7224 */ /* 0x040fe400078e021a */
[----:B------:R-:W-:Y:S01]  /*6e70*/  @!P4 IMAD.MOV R16, RZ, RZ, -R16 ;  /* 0x000000ffff10c224 */ /* 0x000fe200078e0a10 */
[----:B------:R-:W-:Y:S01]  /*6e80*/  ISETP.GT.U32.AND P4, PT, R10, R12, PT ;  /* 0x0000000c0a00720c */ /* 0x000fe20003f84070 */
[----:B------:R-:W-:Y:S01]  /*6e90*/  VIADD R19, R0, 0x5 ;  /* 0x0000000500137836 */ /* 0x000fe20000000000 */
[----:B------:R-:W-:Y:S01]  /*6ea0*/  IABS R23, R4 ;  /* 0x0000000400177213 */ /* 0x000fe20000000000 */
[----:B------:R-:W-:Y:S01]  /*6eb0*/  @!P5 IMAD.IADD R9, R9, 0x1, -R10 ;  /* 0x000000010909d824 */ /* 0x000fe200078e0a0a */
[----:B------:R-:W-:Y:S01]  /*6ec0*/  ISETP.GT.U32.AND P5, PT, R10, R26, PT ;  /* 0x0000001a0a00720c */ /* 0x000fe20003fa4070 */
[----:B------:R-:W-:Y:S01]  /*6ed0*/  IMAD.HI.U32 R6, R15, R13, RZ ;  /* 0x0000000d0f067227 */ /* 0x000fe200078e00ff */
[----:B------:R-:W-:Y:S01]  /*6ee0*/  IABS R21, R19 ;  /* 0x0000001300157213 */ /* 0x000fe20000000000 */
[----:B------:R-:W-:Y:S02]  /*6ef0*/  STL [R1+0xf98], R16 ;  /* 0x000f981001007387 */ /* 0x000fe40000100800 */
[----:B------:R-:W-:-:S02]  /*6f00*/  VIADD R8, R0, 0x4 ;  /* 0x0000000400087836 */ /* 0x000fc40000000000 */
[----:B------:R-:W-:-:S03]  /*6f10*/  IMAD.HI.U32 R7, R15, R23, RZ ;  /* 0x000000170f077227 */ /* 0x000fc600078e00ff */
[----:B------:R-:W-:Y:S01]  /*6f20*/  IABS R22, R8 ;  /* 0x0000000800167213 */ /* 0x000fe20000000000 */
[----:B------:R-:W-:Y:S02]  /*6f30*/  IMAD.MOV R6, RZ, RZ, -R6 ;  /* 0x000000ffff067224 */ /* 0x000fe400078e0a06 */
[----:B------:R-:W-:Y:S02]  /*6f40*/  IMAD.MOV R7, RZ, RZ, -R7 ;  /* 0x000000ffff077224 */ /* 0x000fe400078e0a07 */
[----:B------:R-:W-:-:S04]  /*6f50*/  IMAD.HI.U32 R24, R15, R21, RZ ;  /* 0x000000150f187227 */ /* 0x000fc800078e00ff */
[----:B------:R-:W-:Y:S02]  /*6f60*/  IMAD R13, R10, R6, R13 ;  /* 0x000000060a0d7224 */ /* 0x000fe400078e020d */
[----:B------:R-:W-:Y:S02]  /*6f70*/  @!P4 IMAD.IADD R12, R12, 0x1, -R10 ;  /* 0x000000010c0cc824 */ /* 0x000fe400078e0a0a */
[----:B------:R-:W-:Y:S02]  /*6f80*/  IMAD R23, R10, R7, R23 ;  /* 0x000000070a177224 */ /* 0x000fe400078e0217 */
[----:B------:R-:W-:Y:S01]  /*6f90*/  VIADD R6, R0, 0x2 ;  /* 0x0000000200067836 */ /* 0x000fe20000000000 */
[----:B------:R-:W-:Y:S01]  /*6fa0*/  ISETP.GT.U32.AND P4, PT, R10, R12, PT ;  /* 0x0000000c0a00720c */ /* 0x000fe20003f84070 */
[----:B------:R-:W-:Y:S02]  /*6fb0*/  IMAD.MOV R24, RZ, RZ, -R24 ;  /* 0x000000ffff187224 */ /* 0x000fe400078e0a18 */
[----:B------:R-:W-:-:S02]  /*6fc0*/  VIADD R7, R0, 0x1 ;  /* 0x0000000100077836 */ /* 0x000fc40000000000 */
[----:B------:R-:W-:-:S04]  /*6fd0*/  IMAD.HI.U32 R25, R15, R22, RZ ;  /* 0x000000160f197227 */ /* 0x000fc800078e00ff */
[----:B------:R-:W-:Y:S01]  /*6fe0*/  IMAD R0, R27, UR6, RZ ;  /* 0x000000061b007c24 */ /* 0x000fe2000f8e02ff */
[----:B------:R-:W-:Y:S01]  /*6ff0*/  IABS R27, R7 ;  /* 0x00000007001b7213 */ /* 0x000fe20000000000 */
[----:B------:R-:W-:Y:S02]  /*7000*/  IMAD R2, RZ, RZ, -UR6 ;  /* 0x80000006ff027e24 */ /* 0x000fe4000f8e02ff */
[----:B------:R-:W-:Y:S02]  /*7010*/  @!P5 IMAD.IADD R26, R26, 0x1, -R10 ;  /* 0x000000011a1ad824 */ /* 0x000fe400078e0a0a */
[----:B------:R-:W-:Y:S01]  /*7020*/  @!P3 IMAD.MOV R9, RZ, RZ, -R9 ;  /* 0x000000ffff09b224 */ /* 0x000fe200078e0a09 */
[C---:B------:R-:W-:Y:S01]  /*7030*/  ISETP.GT.U32.AND P3, PT, R10.reuse, R13, PT ;  /* 0x0000000d0a00720c */ /* 0x040fe20003f64070 */
[C---:B------:R-:W-:Y:S01]  /*7040*/  IMAD R21, R10.reuse, R24, R21 ;  /* 0x000000180a157224 */ /* 0x040fe200078e0215 */
[----:B------:R-:W-:Y:S01]  /*7050*/  IABS R24, R6 ;  /* 0x0000000600187213 */ /* 0x000fe20000000000 */
[----:B------:R-:W-:Y:S01]  /*7060*/  IMAD.MOV R25, RZ, RZ, -R25 ;  /* 0x000000ffff197224 */ /* 0x000fe200078e0a19 */
[----:B------:R-:W-:Y:S01]  /*7070*/  ISETP.GT.U32.AND P5, PT, R10, R26, PT ;  /* 0x0000001a0a00720c */ /* 0x000fe20003fa4070 */
[----:B------:R-:W-:Y:S01]  /*7080*/  IMAD R0, R2, 0x2, R0 ;  /* 0x0000000202007824 */ /* 0x000fe200078e0200 */
[----:B------:R-:W-:Y:S01]  /*7090*/  STL [R1+0xf9c], R9 ;  /* 0x000f9c0901007387 */ /* 0x000fe20000100800 */
[----:B------:R-:W-:-:S02]  /*70a0*/  IMAD R22, R10, R25, R22 ;  /* 0x000000190a167224 */ /* 0x000fc400078e0216 */
[----:B------:R-:W-:Y:S01]  /*70b0*/  IMAD.HI.U32 R25, R15, R24, RZ ;  /* 0x000000180f197227 */ /* 0x000fe200078e00ff */
[----:B------:R1:W-:Y:S03]  /*70c0*/  STL [R1+0x44], R0 ;  /* 0x0000440001007387 */ /* 0x0003e60000100800 */
[----:B------:R-:W-:Y:S02]  /*70d0*/  IMAD.MOV R25, RZ, RZ, -R25 ;  /* 0x000000ffff197224 */ /* 0x000fe400078e0a19 */
[----:B------:R-:W-:Y:S01]  /*70e0*/  @!P4 IMAD.IADD R12, R12, 0x1, -R10 ;  /* 0x000000010c0cc824 */ /* 0x000fe200078e0a0a */
[C---:B------:R-:W-:Y:S01]  /*70f0*/  ISETP.GT.U32.AND P4, PT, R10.reuse, R20, PT ;  /* 0x000000140a00720c */ /* 0x040fe20003f84070 */
[----:B------:R-:W-:Y:S02]  /*7100*/  IMAD R24, R10, R25, R24 ;  /* 0x000000190a187224 */ /* 0x000fe400078e0218 */
[----:B------:R-:W-:-:S02]  /*7110*/  IMAD.MOV.U32 R25, RZ, RZ, R27 ;  /* 0x000000ffff197224 */ /* 0x000fc400078e001b */
[----:B-1----:R-:W-:Y:S02]  /*7120*/  IMAD R0, R2, 0x2, R0 ;  /* 0x0000000202007824 */ /* 0x002fe400078e0200 */
[----:B------:R-:W-:Y:S01]  /*7130*/  @!P5 IMAD.IADD R26, R26, 0x1, -R10 ;  /* 0x000000011a1ad824 */ /* 0x000fe200078e0a0a */
[----:B------:R-:W-:Y:S01]  /*7140*/  ISETP.GT.U32.AND P5, PT, R10, R21, PT ;  /* 0x000000150a00720c */ /* 0x000fe20003fa4070 */
[----:B------:R-:W-:Y:S01]  /*7150*/  @!P2 IMAD.MOV R12, RZ, RZ, -R12 ;  /* 0x000000ffff0ca224 */ /* 0x000fe200078e0a0c */
[----:B------:R1:W-:Y:S01]  /*7160*/  STL [R1+0x7c], R0 ;  /* 0x00007c0001007387 */ /* 0x0003e20000100800 */
[----:B------:R-:W-:-:S04]  /*7170*/  IMAD.HI.U32 R27, R15, R25, RZ ;  /* 0x000000190f1b7227 */ /* 0x000fc800078e00ff */
[----:B------:R-:W-:Y:S02]  /*7180*/  IMAD.MOV.U32 R15, RZ, RZ, R26 ;  /* 0x000000ffff0f7224 */ /* 0x000fe400078e001a */
[----:B------:R-:W-:Y:S02]  /*7190*/  @!P4 IMAD.IADD R20, R20, 0x1, -R10 ;  /* 0x000000011414c824 */ /* 0x000fe400078e0a0a */
[----:B------:R-:W-:Y:S02]  /*71a0*/  @!P1 IMAD.MOV R15, RZ, RZ, -R15 ;  /* 0x000000ffff0f9224 */ /* 0x000fe400078e0a0f */
[----:B-1----:R-:W-:Y:S01]  /*71b0*/  IMAD R0, R2, 0x2, R0 ;  /* 0x0000000202007824 */ /* 0x002fe200078e0200 */
[C---:B------:R-:W-:Y:S01]  /*71c0*/  ISETP.GT.U32.AND P4, PT, R10.reuse, R20, PT ;  /* 0x000000140a00720c */ /* 0x040fe20003f84070 */
[--C-:B------:R-:W-:Y:S01]  /*71d0*/  @!P5 IMAD.IADD R21, R21, 0x1, -R10.reuse ;  /* 0x000000011515d824 */ /* 0x100fe200078e0a0a */
[C---:B------:R-:W-:Y:S01]  /*71e0*/  ISETP.GT.U32.AND P5, PT, R10.reuse, R23, PT ;  /* 0x000000170a00720c */ /* 0x040fe20003fa4070 */
[----:B------:R-:W-:Y:S01]  /*71f0*/  @!P3 IMAD.IADD R13, R13, 0x1, -R10 ;  /* 0x000000010d0db824 */ /* 0x000fe200078e0a0a */
[----:B------:R1:W-:Y:S01]  /*7200*/  STL [R1+0x28], R0 ;  /* 0x0000280001007387 */ /* 0x0003e20000100800 */
[----:B------:R-:W-:Y:S01]  /*7210*/  IMAD.MOV R27, RZ, RZ, -R27 ;  /* 0x000000ffff1b7224 */ /* 0x000fe200078e0a1b */
[C---:B------:R-:W-:Y:S01]  /*7220*/  ISETP.GT.U32.AND P2, PT, R10.reuse, R21, PT ;  /* 0x000000150a00720c */ /* 0x040fe20003f44070 */
[----:B0-----:R-:W-:Y:S01]  /*7230*/  VIADD R29, R29, 0x7f ;  /* 0x0000007f1d1d7836 */ /* 0x001fe20000000000 */
[----:B------:R-:W-:Y:S01]  /*7240*/  STL [R1+0xfa0], R12 ;  /* 0x000fa00c01007387 */ /* 0x000fe20000100800 */
[C---:B------:R-:W-:Y:S01]  /*7250*/  ISETP.GT.U32.AND P3, PT, R10.reuse, R13, PT ;  /* 0x0000000d0a00720c */ /* 0x040fe20003f64070 */
[----:B------:R-:W-:-:S03]  /*7260*/  IMAD R25, R10, R27, R25 ;  /* 0x0000001b0a197224 */ /* 0x000fc600078e0219 */
[----:B------:R-:W-:Y:S01]  /*7270*/  @!P4 IMAD.IADD R20, R20, 0x1, -R10 ;  /* 0x000000011414c824 */ /* 0x000fe200078e0a0a */
[----:B------:R-:W-:Y:S01]  /*7280*/  ISETP.GT.U32.AND P4, PT, R10, R24, PT ;  /* 0x000000180a00720c */ /* 0x000fe20003f84070 */
[----:B-1----:R-:W-:Y:S02]  /*7290*/  IMAD R0, R2, 0x2, R0 ;  /* 0x0000000202007824 */ /* 0x002fe400078e0200 */
[--C-:B------:R-:W-:Y:S01]  /*72a0*/  @!P5 IMAD.IADD R23, R23, 0x1, -R10.reuse ;  /* 0x000000011717d824 */ /* 0x100fe200078e0a0a */
[----:B------:R-:W-:Y:S01]  /*72b0*/  ISETP.GE.AND P5, PT, R19, RZ, PT ;  /* 0x000000ff1300720c */ /* 0x000fe20003fa6270 */
[--C-:B------:R-:W-:Y:S01]  /*72c0*/  @!P2 IMAD.IADD R21, R21, 0x1, -R10.reuse ;  /* 0x000000011515a824 */ /* 0x100fe200078e0a0a */
[----:B------:R0:W-:Y:S01]  /*72d0*/  STL [R1+0x14], R0 ;  /* 0x0000140001007387 */ /* 0x0001e20000100800 */
[----:B------:R-:W-:Y:S01]  /*72e0*/  ISETP.GE.AND P2, PT, R8, RZ, PT ;  /* 0x000000ff0800720c */ /* 0x000fe20003f46270 */
[----:B------:R-:W-:Y:S01]  /*72f0*/  @!P3 IMAD.IADD R13, R13, 0x1, -R10 ;  /* 0x000000010d0db824 */ /* 0x000fe200078e0a0a */
[C---:B------:R-:W-:Y:S01]  /*7300*/  ISETP.GT.U32.AND P1, PT, R10.reuse, R23, PT ;  /* 0x000000170a00720c */ /* 0x040fe20003f24070 */
[----:B------:R-:W-:Y:S01]  /*7310*/  STL [R1+0xfa4], R15 ;  /* 0x000fa40f01007387 */ /* 0x000fe20000100800 */
[----:B------:R-:W-:Y:S01]  /*7320*/  ISETP.GT.U32.AND P3, PT, R10, R22, PT ;  /* 0x000000160a00720c */ /* 0x000fe20003f64070 */
[----:B------:R-:W-:-:S02]  /*7330*/  @!P0 IMAD.MOV R13, RZ, RZ, -R13 ;  /* 0x000000ffff0d8224 */ /* 0x000fc400078e0a0d */
[----:B------:R-:W-:Y:S01]  /*7340*/  @!P4 IMAD.IADD R24, R24, 0x1, -R10 ;  /* 0x000000011818c824 */ /* 0x000fe200078e0a0a */
[----:B------:R-:W-:Y:S01]  /*7350*/  ISETP.GE.AND P4, PT, R4, RZ, PT ;  /* 0x000000ff0400720c */ /* 0x000fe20003f86270 */
[----:B0-----:R-:W-:-:S03]  /*7360*/  IMAD R0, R2, 0x2, R0 ;  /* 0x0000000202007824 */ /* 0x001fc600078e0200 */
[----:B------:R-:W-:Y:S01]  /*7370*/  ISETP.GT.U32.AND P0, PT, R10, R24, PT ;  /* 0x000000180a00720c */ /* 0x000fe20003f04070 */
[----:B------:R-:W-:Y:S01]  /*7380*/  IMAD R9, R2, 0x2, R0 ;  /* 0x0000000202097824 */ /* 0x000fe200078e0200 */
[----:B------:R0:W-:Y:S01]  /*7390*/  STL [R1+0x10], R0 ;  /* 0x0000100001007387 */ /* 0x0001e20000100800 */
[--C-:B------:R-:W-:Y:S01]  /*73a0*/  @!P1 IMAD.IADD R23, R23, 0x1, -R10.reuse ;  /* 0x0000000117179824 */ /* 0x100fe200078e0a0a */
[----:B------:R-:W-:Y:S01]  /*73b0*/  ISETP.GE.AND P1, PT, R6, RZ, PT ;  /* 0x000000ff0600720c */ /* 0x000fe20003f26270 */
[----:B------:R-:W-:Y:S01]  /*73c0*/  IMAD R4, R2, 0x2, R9 ;  /* 0x0000000202047824 */ /* 0x000fe200078e0209 */
[----:B------:R-:W-:Y:S01]  /*73d0*/  STL [R1+0xc], R9 ;  /* 0x00000c0901007387 */ /* 0x000fe20000100800 */
[----:B------:R-:W-:Y:S02]  /*73e0*/  @!P3 IMAD.IADD R22, R22, 0x1, -R10 ;  /* 0x000000011616b824 */ /* 0x000fe400078e0a0a */
[----:B------:R-:W-:Y:S01]  /*73f0*/  IMAD R6, R2, 0x2, R4 ;  /* 0x0000000202067824 */ /* 0x000fe200078e0204 */
[----:B------:R-:W-:Y:S02]  /*7400*/  STL [R1+0xfa8], R13 ;  /* 0x000fa80d01007387 */ /* 0x000fe40000100800 */
[----:B------:R-:W-:Y:S01]  /*7410*/  ISETP.GT.U32.AND P3, PT, R10, R22, PT ;  /* 0x000000160a00720c */ /* 0x000fe20003f64070 */
[----:B------:R-:W-:Y:S01]  /*7420*/  IMAD R2, R2, 0x2, R6 ;  /* 0x0000000202027824 */ /* 0x000fe200078e0206 */
[----:B0-----:R-:W0:Y:S01]  /*7430*/  S2R R0, SR_TID.X ;  /* 0x0000000000007919 */ /* 0x001e220000002100 */
[----:B------:R-:W-:Y:S01]  /*7440*/  @!P0 IMAD.IADD R24, R24, 0x1, -R10 ;  /* 0x0000000118188824 */ /* 0x000fe200078e0a0a */
[----:B------:R-:W-:-:S09]  /*7450*/  ISETP.GE.AND P0, PT, R7, RZ, PT ;  /* 0x000000ff0700720c */ /* 0x000fd20003f06270 */
[----:B------:R-:W-:Y:S01]  /*7460*/  @!P3 IMAD.IADD R22, R22, 0x1, -R10 ;  /* 0x000000011616b824 */ /* 0x000fe200078e0a0a */
[----:B------:R-:W-:-:S13]  /*7470*/  ISETP.GT.U32.AND P3, PT, R10, R25, PT ;  /* 0x000000190a00720c */ /* 0x000fda0003f64070 */
[----:B------:R-:W-:-:S05]  /*7480*/  @!P3 IMAD.IADD R25, R25, 0x1, -R10 ;  /* 0x000000011919b824 */ /* 0x000fca00078e0a0a */
[----:B------:R-:W-:Y:S01]  /*7490*/  ISETP.GT.U32.AND P3, PT, R10, R25, PT ;  /* 0x000000190a00720c */ /* 0x000fe20003f64070 */
[C---:B0-----:R-:W-:Y:S01]  /*74a0*/  IMAD.SHL.U32 R3, R0.reuse, 0x8, RZ ;  /* 0x0000000800037824 */ /* 0x041fe200078e00ff */
[C---:B------:R-:W-:Y:S01]  /*74b0*/  LOP3.LUT R8, R0.reuse, 0x7, RZ, 0xc0, !PT ;  /* 0x0000000700087812 */ /* 0x040fe200078ec0ff */
[C---:B------:R-:W-:Y:S02]  /*74c0*/  IMAD.SHL.U32 R27, R0.reuse, 0x2, RZ ;  /* 0x00000002001b7824 */ /* 0x040fe400078e00ff */
[----:B------:R-:W-:Y:S01]  /*74d0*/  IMAD.SHL.U32 R0, R0, 0x20, RZ ;  /* 0x0000002000007824 */ /* 0x000fe200078e00ff */
[----:B------:R-:W-:Y:S01]  /*74e0*/  STL [R1+0xe34], R3 ;  /* 0x000e340301007387 */ /* 0x000fe20000100800 */
[----:B------:R-:W-:Y:S01]  /*74f0*/  LOP3.LUT R19, R3, 0x30, RZ, 0xc0, !PT ;  /* 0x0000003003137812 */ /* 0x000fe200078ec0ff */
[C---:B------:R-:W-:Y:S02]  /*7500*/  IMAD R26, R8.reuse, 0x110, RZ ;  /* 0x00000110081a7824 */ /* 0x040fe400078e02ff */
[----:B------:R-:W-:Y:S02]  /*7510*/  STL [R1+0xfac], R4 ;  /* 0x000fac0401007387 */ /* 0x000fe40000100800 */
[----:B------:R-:W-:Y:S01]  /*7520*/  IMAD R19, R8, 0x40, R19 ;  /* 0x0000004008137824 */ /* 0x000fe200078e0213 */
[----:B------:R-:W-:Y:S01]  /*7530*/  LOP3.LUT R26, R26, 0x30, R27, 0x78, !PT ;  /* 0x000000301a1a7812 */ /* 0x000fe200078e781b */
[----:B------:R0:W-:Y:S01]  /*7540*/  STL [R1+0xfb0], R6 ;  /* 0x000fb00601007387 */ /* 0x0001e20000100800 */
[----:B------:R-:W-:Y:S01]  /*7550*/  SHF.R.S32.HI R8, RZ, 0x1f, R29 ;  /* 0x0000001fff087819 */ /* 0x000fe2000001141d */
[----:B------:R-:W-:Y:S01]  /*7560*/  @!P3 IMAD.IADD R25, R25, 0x1, -R10 ;  /* 0x000000011919b824 */ /* 0x000fe200078e0a0a */
[----:B------:R-:W-:Y:S01]  /*7570*/  LOP3.LUT R19, R19, 0x10, R27, 0x78, !PT ;  /* 0x0000001013137812 */ /* 0x000fe200078e781b */
[----:B------:R-:W-:Y:S01]  /*7580*/  @!P6 IMAD.MOV R20, RZ, RZ, -R20 ;  /* 0x000000ffff14e224 */ /* 0x000fe200078e0a14 */
[----:B------:R-:W-:-:S02]  /*7590*/  ISETP.NE.AND P3, PT, R5, RZ, PT ;  /* 0x000000ff0500720c */ /* 0x000fc40003f65270 */
[----:B------:R-:W-:Y:S01]  /*75a0*/  LOP3.LUT R0, R19, 0x200, R0, 0xf8, !PT ;  /* 0x0000020013007812 */ /* 0x000fe200078ef800 */
[----:B0-----:R-:W-:Y:S01]  /*75b0*/  IMAD R6, RZ, RZ, -UR6 ;  /* 0x80000006ff067e24 */ /* 0x001fe2000f8e02ff */
[----:B------:R-:W-:-:S03]  /*75c0*/  LOP3.LUT R5, RZ, R5, RZ, 0x33, !PT ;  /* 0x00000005ff057212 */ /* 0x000fc600078e33ff */
[C---:B------:R-:W-:Y:S02]  /*75d0*/  IMAD R3, R6.reuse, 0x2, R2 ;  /* 0x0000000206037824 */ /* 0x040fe400078e0202 */
[----:B------:R-:W0:Y:S02]  /*75e0*/  S2R R2, SR_TID.X ;  /* 0x0000000000027919 */ /* 0x000e240000002100 */
[----:B------:R-:W-:Y:S01]  /*75f0*/  IMAD R7, R6, 0x2, R3 ;  /* 0x0000000206077824 */ /* 0x000fe200078e0203 */
[----:B------:R1:W-:Y:S04]  /*7600*/  STL [R1+0x4], R3 ;  /* 0x0000040301007387 */ /* 0x0003e80000100800 */
[----:B------:R-:W-:Y:S01]  /*7610*/  STL [R1+0xfb4], R7 ;  /* 0x000fb40701007387 */ /* 0x000fe20000100800 */
[----:B-1----:R-:W-:-:S02]  /*7620*/  LEA.HI R3, R8, R29, RZ, 0x7 ;  /* 0x0000001d08037211 */ /* 0x002fc400078f38ff */
[----:B0-----:R-:W-:Y:S01]  /*7630*/  LOP3.LUT R28, R2, 0x20, RZ, 0xc0, !PT ;  /* 0x00000020021c7812 */ /* 0x001fe200078ec0ff */
[----:B------:R-:W-:-:S04]  /*7640*/  IMAD R2, R6, 0x2, R7 ;  /* 0x0000000206027824 */ /* 0x000fc800078e0207 */
[----:B------:R-:W-:Y:S02]  /*7650*/  IMAD.SHL.U32 R27, R28, 0x40, RZ ;  /* 0x000000401c1b7824 */ /* 0x000fe400078e00ff */
[----:B------:R-:W-:-:S03]  /*7660*/  IMAD R8, R6, 0x2, R2 ;  /* 0x0000000206087824 */ /* 0x000fc600078e0202 */
[----:B------:R-:W-:Y:S01]  /*7670*/  LOP3.LUT R2, R26, R27, RZ, 0xfc, !PT ;  /* 0x0000001b1a027212 */ /* 0x000fe200078efcff */
[----:B------:R-:W-:-:S04]  /*7680*/  IMAD R10, R6, 0x2, R8 ;  /* 0x00000002060a7824 */ /* 0x000fc800078e0208 */
[----:B------:R0:W-:Y:S04]  /*7690*/  STL [R1+0x294], R2 ;  /* 0x0002940201007387 */ /* 0x0001e80000100800 */
[----:B------:R1:W-:Y:S04]  /*76a0*/  STL [R1+0x308], R0 ;  /* 0x0003080001007387 */ /* 0x0003e80000100800 */
[----:B------:R-:W-:Y:S04]  /*76b0*/  STL [R1+0xfb8], R8 ;  /* 0x000fb80801007387 */ /* 0x000fe80000100800 */
[----:B------:R-:W2:Y:S04]  /*76c0*/  LDL.LU R4, [R1+0x1e0] ;  /* 0x0001e00001047983 */ /* 0x000ea80000300800 */
[----:B------:R-:W3:Y:S04]  /*76d0*/  LDL.LU R13, [R1+0x1dc] ;  /* 0x0001dc00010d7983 */ /* 0x000ee80000300800 */
[----:B------:R-:W4:Y:S04]  /*76e0*/  LDL.LU R15, [R1+0x1d8] ;  /* 0x0001d800010f7983 */ /* 0x000f280000300800 */
[----:B------:R-:W5:Y:S04]  /*76f0*/  LDL.LU R12, [R1+0x1d4] ;  /* 0x0001d400010c7983 */ /* 0x000f680000300800 */
        /* <DEDUP_REMOVED lines=8> */
[----:B------:R-:W5:Y:S01]  /*7780*/  LDL.LU R29, [R1+0x1b0] ;  /* 0x0001b000011d7983 */ /* 0x000f620000300800 */
[----:B------:R-:W-:-:S02]  /*7790*/  IMAD R19, R6, 0x2, R10 ;  /* 0x0000000206137824 */ /* 0x000fc400078e020a */
[----:B------:R-:W-:Y:S01]  /*77a0*/  @!P5 IMAD.MOV R21, RZ, RZ, -R21 ;  /* 0x000000ffff15d224 */ /* 0x000fe200078e0a15 */
[----:B0-----:R-:W5:Y:S01]  /*77b0*/  LDL.LU R2, [R1+0x1ac] ;  /* 0x0001ac0001027983 */ /* 0x001f620000300800 */
[----:B------:R-:W-:Y:S02]  /*77c0*/  IMAD R26, R6, 0x2, R19 ;  /* 0x00000002061a7824 */ /* 0x000fe400078e0213 */
[----:B------:R-:W-:Y:S01]  /*77d0*/  @!P2 IMAD.MOV R22, RZ, RZ, -R22 ;  /* 0x000000ffff16a224 */ /* 0x000fe200078e0a16 */
[----:B-1----:R-:W5:Y:S01]  /*77e0*/  LDL.LU R0, [R1+0x1a8] ;  /* 0x0001a80001007983 */ /* 0x002f620000300800 */
[----:B------:R-:W-:Y:S02]  /*77f0*/  @!P4 IMAD.MOV R23, RZ, RZ, -R23 ;  /* 0x000000ffff17c224 */ /* 0x000fe400078e0a17 */
[----:B------:R-:W-:Y:S01]  /*7800*/  @!P1 IMAD.MOV R24, RZ, RZ, -R24 ;  /* 0x000000ffff189224 */ /* 0x000fe200078e0a18 */
[----:B------:R-:W-:Y:S01]  /*7810*/  STL [R1+0xfbc], R10 ;  /* 0x000fbc0a01007387 */ /* 0x000fe20000100800 */
[----:B------:R-:W-:-:S02]  /*7820*/  @!P0 IMAD.MOV R25, RZ, RZ, -R25 ;  /* 0x000000ffff198224 */ /* 0x000fc400078e0a19 */
[----:B------:R-:W-:Y:S01]  /*7830*/  IMAD R27, R6, 0x2, R26 ;  /* 0x00000002061b7824 */ /* 0x000fe200078e021a */
[----:B------:R-:W-:Y:S04]  /*7840*/  STL [R1+0xfc0], R19 ;  /* 0x000fc01301007387 */ /* 0x000fe80000100800 */
[----:B------:R-:W-:Y:S04]  /*7850*/  STL [R1+0xfc4], R20 ;  /* 0x000fc41401007387 */ /* 0x000fe80000100800 */
[----:B------:R-:W-:Y:S04]  /*7860*/  STL [R1+0xfc8], R21 ;  /* 0x000fc81501007387 */ /* 0x000fe80000100800 */
[----:B------:R-:W-:Y:S04]  /*7870*/  STL [R1+0xfcc], R22 ;  /* 0x000fcc1601007387 */ /* 0x000fe80000100800 */
[----:B------:R-:W-:Y:S04]  /*7880*/  STL [R1+0xfd0], R23 ;  /* 0x000fd01701007387 */ /* 0x000fe80000100800 */
[----:B------:R-:W-:Y:S04]  /*7890*/  STL [R1+0xfd4], R24 ;  /* 0x000fd41801007387 */ /* 0x000fe80000100800 */
[----:B------:R-:W-:Y:S04]  /*78a0*/  STL [R1+0xfd8], R25 ;  /* 0x000fd81901007387 */ /* 0x000fe80000100800 */
[----:B------:R-:W-:Y:S04]  /*78b0*/  STL [R1+0xfe0], R27 ;  /* 0x000fe01b01007387 */ /* 0x000fe80000100800 */
[----:B------:R-:W-:Y:S01]  /*78c0*/  STL [R1+0xfdc], R26 ;  /* 0x000fdc1a01007387 */ /* 0x000fe20000100800 */
[----:B--2---:R-:W-:-:S02]  /*78d0*/  SEL R7, R5, R4, !P3 ;  /* 0x0000000405077207 */ /* 0x004fc40005800000 */
[----:B---3--:R-:W-:-:S03]  /*78e0*/  SEL R6, R5, R13, !P3 ;  /* 0x0000000d05067207 */ /* 0x008fc60005800000 */
[----:B------:R5:W-:Y:S01]  /*78f0*/  STL [R1+0x240], R7 ;  /* 0x0002400701007387 */ /* 0x000be20000100800 */
[----:B----4-:R-:W-:-:S03]  /*7900*/  SEL R4, R5, R15, !P3 ;  /* 0x0000000f05047207 */ /* 0x010fc60005800000 */
[----:B------:R0:W-:Y:S04]  /*7910*/  STL [R1+0x23c], R6 ;  /* 0x00023c0601007387 */ /* 0x0001e80000100800 */
[----:B------:R1:W-:Y:S01]  /*7920*/  STL [R1+0x238], R4 ;  /* 0x0002380401007387 */ /* 0x0003e20000100800 */
[C---:B-----5:R-:W-:Y:S02]  /*7930*/  SEL R7, R5.reuse, R12, !P3 ;  /* 0x0000000c05077207 */ /* 0x060fe40005800000 */
[----:B0-----:R-:W-:-:S03]  /*7940*/  SEL R6, R5, R9, !P3 ;  /* 0x0000000905067207 */ /* 0x001fc60005800000 */
[----:B------:R0:W-:Y:S01]  /*7950*/  STL [R1+0x234], R7 ;  /* 0x0002340701007387 */ /* 0x0001e20000100800 */
[----:B-1----:R-:W-:-:S03]  /*7960*/  SEL R4, R5, R16, !P3 ;  /* 0x0000001005047207 */ /* 0x002fc60005800000 */
[----:B------:R1:W-:Y:S04]  /*7970*/  STL [R1+0x230], R6 ;  /* 0x0002300601007387 */ /* 0x0003e80000100800 */
[----:B------:R2:W-:Y:S01]  /*7980*/  STL [R1+0x22c], R4 ;  /* 0x00022c0401007387 */ /* 0x0005e20000100800 */
[C---:B0-----:R-:W-:Y:S02]  /*7990*/  SEL R7, R5.reuse, R11, !P3 ;  /* 0x0000000b05077207 */ /* 0x041fe40005800000 */
[----:B-1----:R-:W-:-:S03]  /*79a0*/  SEL R6, R5, R3, !P3 ;  /* 0x0000000305067207 */ /* 0x002fc60005800000 */
[----:B------:R-:W-:Y:S01]  /*79b0*/  STL [R1+0x228], R7 ;  /* 0x0002280701007387 */ /* 0x000fe20000100800 */
[C---:B------:R-:W-:Y:S02]  /*79c0*/  SEL R3, R5.reuse, R17, !P3 ;  /* 0x0000001105037207 */ /* 0x040fe40005800000 */
[C---:B--2---:R-:W-:Y:S01]  /*79d0*/  SEL R4, R5.reuse, R18, !P3 ;  /* 0x0000001205047207 */ /* 0x044fe20005800000 */
[----:B------:R0:W-:Y:S04]  /*79e0*/  STL [R1+0x224], R6 ;  /* 0x0002240601007387 */ /* 0x0001e80000100800 */
[----:B------:R1:W-:Y:S04]  /*79f0*/  STL [R1+0x220], R4 ;  /* 0x0002200401007387 */ /* 0x0003e80000100800 */
[----:B------:R2:W-:Y:S01]  /*7a00*/  STL [R1+0x21c], R3 ;  /* 0x00021c0301007387 */ /* 0x0005e20000100800 */
[----:B0-----:R-:W-:-:S02]  /*7a10*/  SEL R6, R5, R14, !P3 ;  /* 0x0000000e05067207 */ /* 0x001fc40005800000 */
[C---:B------:R-:W-:Y:S02]  /*7a20*/  SEL R2, R5.reuse, R2, !P3 ;  /* 0x0000000205027207 */ /* 0x040fe40005800000 */
[C---:B-1----:R-:W-:Y:S01]  /*7a30*/  SEL R4, R5.reuse, R28, !P3 ;  /* 0x0000001c05047207 */ /* 0x042fe20005800000 */
[----:B------:R-:W-:Y:S01]  /*7a40*/  STL [R1+0x218], R6 ;  /* 0x0002180601007387 */ /* 0x000fe20000100800 */
[C---:B------:R-:W-:Y:S02]  /*7a50*/  SEL R0, R5.reuse, R0, !P3 ;  /* 0x0000000005007207 */ /* 0x040fe40005800000 */
[C---:B--2---:R-:W-:Y:S01]  /*7a60*/  SEL R3, R5.reuse, R29, !P3 ;  /* 0x0000001d05037207 */ /* 0x044fe20005800000 */
[----:B------:R-:W-:Y:S04]  /*7a70*/  STL [R1+0x214], R4 ;  /* 0x0002140401007387 */ /* 0x000fe80000100800 */
[----:B------:R-:W-:Y:S04]  /*7a80*/  STL [R1+0x210], R3 ;  /* 0x0002100301007387 */ /* 0x000fe80000100800 */
[----:B------:R-:W2:Y:S04]  /*7a90*/  LDL.LU R26, [R1+0x198] ;  /* 0x00019800011a7983 */ /* 0x000ea80000300800 */
[----:B------:R-:W-:Y:S04]  /*7aa0*/  STL [R1+0x20c], R2 ;  /* 0x00020c0201007387 */ /* 0x000fe80000100800 */
[----:B--2---:R0:W-:Y:S04]  /*7ab0*/  STL [R1+0xffc], R26 ;  /* 0x000ffc1a01007387 */ /* 0x0041e80000100800 */
[----:B------:R-:W-:Y:S04]  /*7ac0*/  STL [R1+0x208], R0 ;  /* 0x0002080001007387 */ /* 0x000fe80000100800 */
[----:B0-----:R-:W2:Y:S04]  /*7ad0*/  LDL.LU R26, [R1+0x19c] ;  /* 0x00019c00011a7983 */ /* 0x001ea80000300800 */
[----:B--2---:R0:W-:Y:S04]  /*7ae0*/  STL [R1+0x1000], R26 ;  /* 0x0010001a01007387 */ /* 0x0041e80000100800 */
[----:B0-----:R-:W2:Y:S04]  /*7af0*/  LDL.LU R26, [R1+0x1a0] ;  /* 0x0001a000011a7983 */ /* 0x001ea80000300800 */
[----:B--2---:R0:W-:Y:S04]  /*7b00*/  STL [R1+0x1004], R26 ;  /* 0x0010041a01007387 */ /* 0x0041e80000100800 */
[----:B0-----:R-:W2:Y:S04]  /*7b10*/  LDL.LU R26, [R1+0x1a4] ;  /* 0x0001a400011a7983 */ /* 0x001ea80000300800 */
        /* <DEDUP_REMOVED lines=25> */
[----:B------:R-:W3:Y:S04]  /*7cb0*/  LDL.LU R2, [R1+0x130] ;  /* 0x0001300001027983 */ /* 0x000ee80000300800 */
[----:B------:R-:W4:Y:S01]  /*7cc0*/  LDL.LU R0, [R1+0x12c] ;  /* 0x00012c0001007983 */ /* 0x000f220000300800 */
[----:B--2---:R-:W-:-:S05]  /*7cd0*/  SEL R26, R5, R26, !P3 ;  /* 0x0000001a051a7207 */ /* 0x004fca0005800000 */
[----:B------:R0:W-:Y:S04]  /*7ce0*/  STL [R1+0x204], R26 ;  /* 0x0002041a01007387 */ /* 0x0001e80000100800 */
[----:B0-----:R-:W2:Y:S02]  /*7cf0*/  LDL.LU R26, [R1+0x1004] ;  /* 0x00100400011a7983 */ /* 0x001ea40000300800 */
[----:B--2---:R-:W-:-:S05]  /*7d00*/  SEL R26, R5, R26, !P3 ;  /* 0x0000001a051a7207 */ /* 0x004fca0005800000 */
[----:B------:R0:W-:Y:S04]  /*7d10*/  STL [R1+0x200], R26 ;  /* 0x0002001a01007387 */ /* 0x0001e80000100800 */
[----:B0-----:R-:W2:Y:S02]  /*7d20*/  LDL.LU R26, [R1+0x1000] ;  /* 0x00100000011a7983 */ /* 0x001ea40000300800 */
[----:B--2---:R-:W-:-:S05]  /*7d30*/  SEL R26, R5, R26, !P3 ;  /* 0x0000001a051a7207 */ /* 0x004fca0005800000 */
[----:B------:R0:W-:Y:S04]  /*7d40*/  STL [R1+0x1fc], R26 ;  /* 0x0001fc1a01007387 */ /* 0x0001e80000100800 */
[----:B0-----:R-:W2:Y:S01]  /*7d50*/  LDL.LU R26, [R1+0xffc] ;  /* 0x000ffc00011a7983 */ /* 0x001ea20000300800 */
[C---:B---3--:R-:W-:Y:S02]  /*7d60*/  SEL R2, R5.reuse, R2, !P3 ;  /* 0x0000000205027207 */ /* 0x048fe40005800000 */
[C---:B----4-:R-:W-:Y:S02]  /*7d70*/  SEL R0, R5.reuse, R0, !P3 ;  /* 0x0000000005007207 */ /* 0x050fe40005800000 */
[----:B--2---:R-:W-:-:S05]  /*7d80*/  SEL R26, R5, R26, !P3 ;  /* 0x0000001a051a7207 */ /* 0x004fca0005800000 */
[----:B------:R0:W-:Y:S02]  /*7d90*/  STL [R1+0x1f8], R26 ;  /* 0x0001f81a01007387 */ /* 0x0001e40000100800 */
[C---:B0-----:R-:W-:Y:S02]  /*7da0*/  SEL R26, R5.reuse, R27, !P3 ;  /* 0x0000001b051a7207 */ /* 0x041fe40005800000 */
[C---:B------:R-:W-:Y:S02]  /*7db0*/  SEL R27, R5.reuse, R25, !P3 ;  /* 0x00000019051b7207 */ /* 0x040fe40005800000 */
[C---:B-----5:R-:W-:Y:S01]  /*7dc0*/  SEL R25, R5.reuse, R23, !P3 ;  /* 0x0000001705197207 */ /* 0x060fe20005800000 */
[----:B------:R0:W-:Y:S01]  /*7dd0*/  STL [R1+0x1f4], R26 ;  /* 0x0001f41a01007387 */ /* 0x0001e20000100800 */
[C---:B------:R-:W-:Y:S02]  /*7de0*/  SEL R23, R5.reuse, R21, !P3 ;  /* 0x0000001505177207 */ /* 0x040fe40005800000 */
[C---:B------:R-:W-:Y:S01]  /*7df0*/  SEL R21, R5.reuse, R19, !P3 ;  /* 0x0000001305157207 */ /* 0x040fe20005800000 */
[----:B------:R-:W-:Y:S01]  /*7e00*/  STL [R1+0x1f0], R27 ;  /* 0x0001f01b01007387 */ /* 0x000fe20000100800 */
[----:B------:R-:W-:-:S02]  /*7e10*/  SEL R19, R5, R8, !P3 ;  /* 0x0000000805137207 */ /* 0x000fc40005800000 */
[C---:B------:R-:W-:Y:S02]  /*7e20*/  SEL R8, R5.reuse, R6, !P3 ;  /* 0x0000000605087207 */ /* 0x040fe40005800000 */
[C---:B------:R-:W-:Y:S02]  /*7e30*/  SEL R6, R5.reuse, R13, !P3 ;  /* 0x0000000d05067207 */ /* 0x040fe40005800000 */
[C---:B0-----:R-:W-:Y:S02]  /*7e40*/  SEL R26, R5.reuse, R24, !P3 ;  /* 0x00000018051a7207 */ /* 0x041fe40005800000 */
[C---:B------:R-:W-:Y:S02]  /*7e50*/  SEL R24, R5.reuse, R22, !P3 ;  /* 0x0000001605187207 */ /* 0x040fe40005800000 */
[C---:B------:R-:W-:Y:S01]  /*7e60*/  SEL R22, R5.reuse, R20, !P3 ;  /* 0x0000001405167207 */ /* 0x040fe20005800000 */
[----:B------:R-:W-:Y:S01]  /*7e70*/  STL [R1+0x1ec], R26 ;  /* 0x0001ec1a01007387 */ /* 0x000fe20000100800 */
[----:B------:R-:W-:-:S02]  /*7e80*/  SEL R20, R5, R10, !P3 ;  /* 0x0000000a05147207 */ /* 0x000fc40005800000 */
[C---:B------:R-:W-:Y:S01]  /*7e90*/  SEL R10, R5.reuse, R7, !P3 ;  /* 0x00000007050a7207 */ /* 0x040fe20005800000 */
[----:B------:R-:W-:Y:S01]  /*7ea0*/  STL [R1+0x1e8], R25 ;  /* 0x0001e81901007387 */ /* 0x000fe20000100800 */
[C---:B------:R-:W-:Y:S02]  /*7eb0*/  SEL R7, R5.reuse, R4, !P3 ;  /* 0x0000000405077207 */ /* 0x040fe40005800000 */
[C---:B------:R-:W-:Y:S01]  /*7ec0*/  SEL R4, R5.reuse, R15, !P3 ;  /* 0x0000000f05047207 */ /* 0x040fe20005800000 */
        /* <DEDUP_REMOVED lines=8> */
[----:B------:R0:W-:Y:S04]  /*7f50*/  STL [R1+0x1c4], R7 ;  /* 0x0001c40701007387 */ /* 0x0001e80000100800 */
[----:B------:R1:W-:Y:S04]  /*7f60*/  STL [R1+0x1c0], R6 ;  /* 0x0001c00601007387 */ /* 0x0003e80000100800 */
[----:B------:R2:W-:Y:S01]  /*7f70*/  STL [R1+0x1bc], R4 ;  /* 0x0001bc0401007387 */ /* 0x0005e20000100800 */
[----:B0-----:R-:W-:-:S02]  /*7f80*/  SEL R7, R5, R12, !P3 ;  /* 0x0000000c05077207 */ /* 0x001fc40005800000 */
[----:B-1----:R-:W-:-:S03]  /*7f90*/  SEL R6, R5, R9, !P3 ;  /* 0x0000000905067207 */ /* 0x002fc60005800000 */
[----:B------:R0:W-:Y:S01]  /*7fa0*/  STL [R1+0x1b8], R7 ;  /* 0x0001b80701007387 */ /* 0x0001e20000100800 */
[----:B--2---:R-:W-:-:S03]  /*7fb0*/  SEL R4, R5, R16, !P3 ;  /* 0x0000001005047207 */ /* 0x004fc60005800000 */
        /* <DEDUP_REMOVED lines=11> */
[----:B-1----:R-:W-:-:S03]  /*8070*/  SEL R4, R5, R28, !P3 ;  /* 0x0000001c05047207 */ /* 0x002fc60005800000 */
[----:B------:R-:W-:Y:S01]  /*8080*/  STL [R1+0x19c], R6 ;  /* 0x00019c0601007387 */ /* 0x000fe20000100800 */
[----:B--2---:R-:W-:-:S03]  /*8090*/  SEL R3, R5, R29, !P3 ;  /* 0x0000001d05037207 */ /* 0x004fc60005800000 */
        /* <DEDUP_REMOVED lines=148> */
[C---:B-----5:R-:W-:Y:S02]  /*89e0*/  SEL R24, R5.reuse, R24, !P3 ;  /* 0x0000001805187207 */ /* 0x060fe40005800000 */
[----:B------:R-:W-:-:S02]  /*89f0*/  SEL R23, R5, R23, !P3 ;  /* 0x0000001705177207 */ /* 0x000fc40005800000 */
[C---:B------:R-:W-:Y:S02]  /*8a00*/  SEL R22, R5.reuse, R22, !P3 ;  /* 0x0000001605167207 */ /* 0x040fe40005800000 */
[C---:B------:R-:W-:Y:S02]  /*8a10*/  SEL R21, R5.reuse, R21, !P3 ;  /* 0x0000001505157207 */ /* 0x040fe40005800000 */
[C---:B------:R-:W-:Y:S02]  /*8a20*/  SEL R20, R5.reuse, R20, !P3 ;  /* 0x0000001405147207 */ /* 0x040fe40005800000 */
[C---:B------:R-:W-:Y:S02]  /*8a30*/  SEL R19, R5.reuse, R19, !P3 ;  /* 0x0000001305137207 */ /* 0x040fe40005800000 */
[C---:B------:R-:W-:Y:S02]  /*8a40*/  SEL R10, R5.reuse, R10, !P3 ;  /* 0x0000000a050a7207 */ /* 0x040fe40005800000 */
        /* <DEDUP_REMOVED lines=18> */
[----:B--2---:R-:W-:-:S05]  /*8b70*/  SEL R27, R5, R27, !P3 ;  /* 0x0000001b051b7207 */ /* 0x004fca0005800000 */
[----:B------:R0:W-:Y:S04]  /*8b80*/  STL [R1+0x100], R27 ;  /* 0x0001001b01007387 */ /* 0x0001e80000100800 */
[----:B0-----:R-:W2:Y:S04]  /*8b90*/  LDL.LU R27, [R1+0xfe0] ;  /* 0x000fe000011b7983 */ /* 0x001ea80000300800 */
[----:B------:R0:W-:Y:S04]  /*8ba0*/  STL [R1+0xfc], R26 ;  /* 0x0000fc1a01007387 */ /* 0x0001e80000100800 */
[----:B0-----:R-:W3:Y:S04]  /*8bb0*/  LDL.LU R26, [R1+0xfdc] ;  /* 0x000fdc00011a7983 */ /* 0x001ee80000300800 */
[----:B------:R0:W-:Y:S04]  /*8bc0*/  STL [R1+0xf8], R25 ;  /* 0x0000f81901007387 */ /* 0x0001e80000100800 */
[----:B0-----:R-:W4:Y:S04]  /*8bd0*/  LDL.LU R25, [R1+0xfd8] ;  /* 0x000fd80001197983 */ /* 0x001f280000300800 */
[----:B------:R0:W-:Y:S04]  /*8be0*/  STL [R1+0xf4], R24 ;  /* 0x0000f41801007387 */ /* 0x0001e80000100800 */
[----:B0-----:R-:W5:Y:S04]  /*8bf0*/  LDL.LU R24, [R1+0xfd4] ;  /* 0x000fd40001187983 */ /* 0x001f680000300800 */
[----:B------:R0:W-:Y:S04]  /*8c00*/  STL [R1+0xf0], R23 ;  /* 0x0000f01701007387 */ /* 0x0001e80000100800 */
[----:B0-----:R-:W2:Y:S04]  /*8c10*/  LDL.LU R23, [R1+0xfd0] ;  /* 0x000fd00001177983 */ /* 0x001ea80000300800 */
[----:B------:R0:W-:Y:S04]  /*8c20*/  STL [R1+0xec], R22 ;  /* 0x0000ec1601007387 */ /* 0x0001e80000100800 */
[----:B0-----:R-:W3:Y:S04]  /*8c30*/  LDL.LU R22, [R1+0xfcc] ;  /* 0x000fcc0001167983 */ /* 0x001ee80000300800 */
[----:B------:R0:W-:Y:S04]  /*8c40*/  STL [R1+0xe8], R21 ;  /* 0x0000e81501007387 */ /* 0x0001e80000100800 */
[----:B0-----:R-:W2:Y:S04]  /*8c50*/  LDL.LU R21, [R1+0xfc8] ;  /* 0x000fc80001157983 */ /* 0x001ea80000300800 */
[----:B------:R0:W-:Y:S04]  /*8c60*/  STL [R1+0xe4], R20 ;  /* 0x0000e41401007387 */ /* 0x0001e80000100800 */
[----:B0-----:R-:W3:Y:S04]  /*8c70*/  LDL.LU R20, [R1+0xfc4] ;  /* 0x000fc40001147983 */ /* 0x001ee80000300800 */
[----:B------:R0:W-:Y:S04]  /*8c80*/  STL [R1+0xe0], R19 ;  /* 0x0000e01301007387 */ /* 0x0001e80000100800 */
[----:B0-----:R-:W2:Y:S04]  /*8c90*/  LDL.LU R19, [R1+0xfc0] ;  /* 0x000fc00001137983 */ /* 0x001ea80000300800 */
        /* <DEDUP_REMOVED lines=37> */
[----:B0-----:R-:W2:Y:S01]  /*8ef0*/  LDL.LU R0, [R1+0xf74] ;  /* 0x000f740001007983 */ /* 0x001ea20000300800 */
[----:B----4-:R-:W-:-:S02]  /*8f00*/  SEL R25, R5, R25, !P3 ;  /* 0x0000001905197207 */ /* 0x010fc40005800000 */
[C---:B-----5:R-:W-:Y:S02]  /*8f10*/  SEL R9, R5.reuse, R9, !P3 ;  /* 0x0000000905097207 */ /* 0x060fe40005800000 */
[C---:B---3--:R-:W-:Y:S02]  /*8f20*/  SEL R14, R5.reuse, R14, !P3 ;  /* 0x0000000e050e7207 */ /* 0x048fe40005800000 */
[C---:B--2---:R-:W-:Y:S02]  /*8f30*/  SEL R29, R5.reuse, R29, !P3 ;  /* 0x0000001d051d7207 */ /* 0x044fe40005800000 */
[C---:B------:R-:W-:Y:S02]  /*8f40*/  SEL R2, R5.reuse, R2, !P3 ;  /* 0x0000000205027207 */ /* 0x040fe40005800000 */
[----:B------:R-:W-:-:S05]  /*8f50*/  SEL R0, R5, R0, !P3 ;  /* 0x0000000005007207 */ /* 0x000fca0005800000 */
[----:B------:R0:W-:Y:S04]  /*8f60*/  STL [R1+0x8c], R0 ;  /* 0x00008c0001007387 */ /* 0x0001e80000100800 */
[----:B0-----:R-:W2:Y:S04]  /*8f70*/  LDL.LU R0, [R1+0xf70] ;  /* 0x000f700001007983 */ /* 0x001ea80000300800 */
[----:B------:R0:W-:Y:S04]  /*8f80*/  STL [R1+0x88], R2 ;  /* 0x0000880201007387 */ /* 0x0001e80000100800 */
[----:B------:R1:W-:Y:S01]  /*8f90*/  STL [R1+0x80], R29 ;  /* 0x0000801d01007387 */ /* 0x0003e20000100800 */
[----:B0-----:R-:W0:Y:S01]  /*8fa0*/  S2R R2, SR_TID.X ;  /* 0x0000000000027919 */ /* 0x001e220000002100 */
[----:B-1----:R-:W-:-:S02]  /*8fb0*/  SEL R29, R5, R28, !P3 ;  /* 0x0000001c051d7207 */ /* 0x002fc40005800000 */
[C---:B------:R-:W-:Y:S02]  /*8fc0*/  SEL R28, R5.reuse, R17, !P3 ;  /* 0x00000011051c7207 */ /* 0x040fe40005800000 */
[C---:B------:R-:W-:Y:S01]  /*8fd0*/  SEL R17, R5.reuse, R18, !P3 ;  /* 0x0000001205117207 */ /* 0x040fe20005800000 */
[----:B------:R-:W-:Y:S04]  /*8fe0*/  STL [R1+0x74], R29 ;  /* 0x0000741d01007387 */ /* 0x000fe80000100800 */
[----:B------:R1:W-:Y:S04]  /*8ff0*/  STL [R1+0x70], R14 ;  /* 0x0000700e01007387 */ /* 0x0003e80000100800 */
[----:B------:R3:W-:Y:S04]  /*9000*/  STL [R1+0x6c], R28 ;  /* 0x00006c1c01007387 */ /* 0x0007e80000100800 */
[----:B------:R-:W-:Y:S01]  /*9010*/  STL [R1+0x64], R17 ;  /* 0x0000641101007387 */ /* 0x000fe20000100800 */
[----:B-1----:R-:W-:-:S02]  /*9020*/  SEL R14, R5, R3, !P3 ;  /* 0x00000003050e7207 */ /* 0x002fc40005800000 */
[C---:B------:R-:W-:Y:S01]  /*9030*/  SEL R3, R5.reuse, R11, !P3 ;  /* 0x0000000b05037207 */ /* 0x040fe20005800000 */
[----:B---3--:R-:W1:Y:S02]  /*9040*/  LDC R28, c[0x0][0x23c] ;  /* 0x00008f00ff1c7b82 */ /* 0x008e640000000800 */
[----:B------:R3:W-:Y:S01]  /*9050*/  STL [R1+0x60], R14 ;  /* 0x0000600e01007387 */ /* 0x0007e20000100800 */
[----:B------:R-:W-:-:S03]  /*9060*/  SEL R11, R5, R16, !P3 ;  /* 0x00000010050b7207 */ /* 0x000fc60005800000 */
[----:B------:R4:W-:Y:S01]  /*9070*/  STL [R1+0x5c], R3 ;  /* 0x00005c0301007387 */ /* 0x0009e20000100800 */
[----:B0-----:R-:W-:-:S03]  /*9080*/  SHF.R.U32.HI R2, RZ, 0x5, R2 ;  /* 0x00000005ff027819 */ /* 0x001fc60000011602 */
[----:B------:R0:W-:Y:S01]  /*9090*/  STL [R1+0x54], R11 ;  /* 0x0000540b01007387 */ /* 0x0001e20000100800 */
[C---:B------:R-:W-:Y:S02]  /*90a0*/  SEL R29, R5.reuse, R24, !P3 ;  /* 0x00000018051d7207 */ /* 0x040fe40005800000 */
[----:B------:R-:W-:Y:S01]  /*90b0*/  SGXT.U32 R2, R2, 0x1 ;  /* 0x000000010202781a */ /* 0x000fe20000000000 */
[----:B---3--:R-:W3:Y:S01]  /*90c0*/  S2R R14, SR_TID.X ;  /* 0x00000000000e7919 */ /* 0x008ee20000002100 */
[C---:B----4-:R-:W-:Y:S01]  /*90d0*/  SEL R3, R5.reuse, R12, !P3 ;  /* 0x0000000c05037207 */ /* 0x050fe20005800000 */
[----:B------:R4:W-:Y:S01]  /*90e0*/  STL [R1+0x4c], R9 ;  /* 0x00004c0901007387 */ /* 0x0009e20000100800 */
[----:B0-----:R-:W-:-:S03]  /*90f0*/  SEL R11, R5, R15, !P3 ;  /* 0x0000000f050b7207 */ /* 0x001fc60005800000 */
[----:B------:R0:W-:Y:S04]  /*9100*/  STL [R1+0x48], R3 ;  /* 0x0000480301007387 */ /* 0x0001e80000100800 */
[----:B------:R5:W-:Y:S01]  /*9110*/  STL [R1+0x3c], R11 ;  /* 0x00003c0b01007387 */ /* 0x000be20000100800 */
[C---:B----4-:R-:W-:Y:S02]  /*9120*/  SEL R9, R5.reuse, R13, !P3 ;  /* 0x0000000d05097207 */ /* 0x050fe40005800000 */
[----:B0-----:R-:W-:-:S03]  /*9130*/  SEL R3, R5, R20, !P3 ;  /* 0x0000001405037207 */ /* 0x001fc60005800000 */
[----:B------:R0:W-:Y:S01]  /*9140*/  STL [R1+0x38], R9 ;  /* 0x0000380901007387 */ /* 0x0001e20000100800 */
[----:B-----5:R-:W-:-:S03]  /*9150*/  SEL R11, R5, R21, !P3 ;  /* 0x00000015050b7207 */ /* 0x020fc60005800000 */
[----:B------:R4:W-:Y:S04]  /*9160*/  STL [R1+0x34], R3 ;  /* 0x0000340301007387 */ /* 0x0009e80000100800 */
[----:B------:R-:W-:Y:S01]  /*9170*/  STL [R1+0x2c], R11 ;  /* 0x00002c0b01007387 */ /* 0x000fe20000100800 */
[----:B0-----:R-:W-:-:S03]  /*9180*/  SEL R9, R5, R22, !P3 ;  /* 0x0000001605097207 */ /* 0x001fc60005800000 */
[----:B------:R-:W5:Y:S01]  /*9190*/  LDL.LU R18, [R1+0x44] ;  /* 0x0000440001127983 */ /* 0x000f620000300800 */
[----:B---3--:R-:W-:Y:S02]  /*91a0*/  LOP3.LUT R14, R14, 0x3f, RZ, 0xc0, !PT ;  /* 0x0000003f0e0e7812 */ /* 0x008fe400078ec0ff */
[----:B----4-:R-:W-:Y:S01]  /*91b0*/  SEL R3, R5, R23, !P3 ;  /* 0x0000001705037207 */ /* 0x010fe20005800000 */
[----:B------:R-:W-:Y:S02]  /*91c0*/  STL [R1+0x24], R9 ;  /* 0x0000240901007387 */ /* 0x000fe40000100800 */
[----:B-1----:R-:W-:Y:S02]  /*91d0*/  IMAD R13, R14, R28, RZ ;  /* 0x0000001c0e0d7224 */ /* 0x002fe400078e02ff */
[----:B------:R-:W3:Y:S04]  /*91e0*/  LDL.LU R23, [R1+0x7c] ;  /* 0x00007c0001177983 */ /* 0x000ee80000300800 */
[----:B------:R-:W-:Y:S01]  /*91f0*/  STL [R1+0x1c], R3 ;  /* 0x00001c0301007387 */ /* 0x000fe20000100800 */
[----:B------:R-:W-:-:S03]  /*9200*/  LEA R12, P1, R13, UR12, 0x1 ;  /* 0x0000000c0d0c7c11 */ /* 0x000fc6000f8208ff */
[----:B------:R-:W4:Y:S04]  /*9210*/  LDL.LU R20, [R1+0x14] ;  /* 0x0000140001147983 */ /* 0x000f280000300800 */
[----:B------:R-:W4:Y:S01]  /*9220*/  LDL.LU R21, [R1+0x10] ;  /* 0x0000100001157983 */ /* 0x000f220000300800 */
[----:B------:R-:W-:-:S03]  /*9230*/  IMAD R15, R28, 0x40, R13 ;  /* 0x000000401c0f7824 */ /* 0x000fc600078e020d */
[----:B------:R-:W-:Y:S01]  /*9240*/  STL [R1+0xf60], R29 ;  /* 0x000f601d01007387 */ /* 0x000fe20000100800 */
[----:B------:R-:W-:-:S03]  /*9250*/  LEA.HI.X.SX32 R13, R13, UR13, 0x1, P1 ;  /* 0x0000000d0d0d7c11 */ /* 0x000fc600088f0eff */
[----:B------:R0:W-:Y:S04]  /*9260*/  STL [R1+0xf64], R25 ;  /* 0x000f641901007387 */ /* 0x0001e80000100800 */
[----:B0-----:R-:W4:Y:S04]  /*9270*/  LDL.LU R25, [R1+0x28] ;  /* 0x0000280001197983 */ /* 0x001f280000300800 */
[----:B------:R-:W4:Y:S04]  /*9280*/  LDL.LU R24, [R1+0x4] ;  /* 0x0000040001187983 */ /* 0x000f280000300800 */
[----:B------:R0:W-:Y:S04]  /*9290*/  STL.64 [R1+0xf28], R12 ;  /* 0x000f280c01007387 */ /* 0x0001e80000100a00 */
[----:B0-----:R-:W4:Y:S01]  /*92a0*/  LDL.LU R12, [R1+0xc] ;  /* 0x00000c00010c7983 */ /* 0x001f220000300800 */
[----:B------:R-:W-:-:S02]  /*92b0*/  LOP3.LUT R13, R2, 0x7e, RZ, 0xfc, !PT ;  /* 0x0000007e020d7812 */ /* 0x000fc400078efcff */
[----:B------:R-:W-:-:S03]  /*92c0*/  LEA R14, P2, R15, UR12, 0x1 ;  /* 0x0000000c0f0e7c11 */ /* 0x000fc6000f8408ff */
[----:B------:R-:W-:Y:S01]  /*92d0*/  IMAD R13, R13, UR6, RZ ;  /* 0x000000060d0d7c24 */ /* 0x000fe2000f8e02ff */
[----:B------:R-:W-:Y:S01]  /*92e0*/  LEA.HI.X.SX32 R15, R15, UR13, 0x1, P2 ;  /* 0x0000000d0f0f7c11 */ /* 0x000fe200090f0eff */
[----:B------:R-:W-:Y:S04]  /*92f0*/  STL [R1+0xf6c], R14 ;  /* 0x000f6c0e01007387 */ /* 0x000fe80000100800 */
[----:B------:R5:W-:Y:S01]  /*9300*/  STL [R1+0xf68], R15 ;  /* 0x000f680f01007387 */ /* 0x000be20000100800 */
[----:B------:R-:W-:-:S04]  /*9310*/  IMAD R29, RZ, RZ, -UR6 ;  /* 0x80000006ff1d7e24 */ /* 0x000fc8000f8e02ff */
[----:B------:R-:W-:Y:S02]  /*9320*/  IMAD R3, R29, 0x2, R27 ;  /* 0x000000021d037824 */ /* 0x000fe400078e021b */
[----:B------:R-:W-:Y:S02]  /*9330*/  IMAD R28, R2, UR6, RZ ;  /* 0x00000006021c7c24 */ /* 0x000fe4000f8e02ff */
[----:B--2---:R-:W-:Y:S01]  /*9340*/  IMAD R16, R0, UR4, RZ ;  /* 0x0000000400107c24 */ /* 0x004fe2000f8e02ff */
[----:B------:R-:W-:-:S04]  /*9350*/  ULDC UR4, c[0x0][0x240] ;  /* 0x0000900000047ab9 */ /* 0x000fc80000000800 */
[----:B------:R-:W-:-:S04]  /*9360*/  LEA R11, P0, R16, UR10, 0x1 ;  /* 0x0000000a100b7c11 */ /* 0x000fc8000f8008ff */
[-C--:B------:R-:W-:Y:S02]  /*9370*/  LEA R17, P3, R13, R11.reuse, 0x1 ;  /* 0x0000000b0d117211 */ /* 0x080fe400078608ff */
[----:B------:R-:W-:Y:S01]  /*9380*/  LEA.HI.X.SX32 R16, R16, UR11, 0x1, P0 ;  /* 0x0000000b10107c11 */ /* 0x000fe200080f0eff */
[----:B------:R-:W-:Y:S01]  /*9390*/  IMAD R0, R29, 0x2, R3 ;  /* 0x000000021d007824 */ /* 0x000fe200078e0203 */
[----:B------:R-:W-:Y:S01]  /*93a0*/  ULDC UR11, c[0x0][0x230] ;  /* 0x00008c00000b7ab9 */ /* 0x000fe20000000800 */
[----:B------:R-:W-:Y:S01]  /*93b0*/  STL [R1+0xcf4], R17 ;  /* 0x000cf41101007387 */ /* 0x000fe20000100800 */
[-C--:B-----5:R-:W-:Y:S02]  /*93c0*/  LEA R15, P5, R18, R11.reuse, 0x1 ;  /* 0x0000000b120f7211 */ /* 0x0a0fe400078a08ff */
[----:B---3--:R-:W-:-:S03]  /*93d0*/  LEA R14, P4, R23, R11, 0x1 ;  /* 0x0000000b170e7211 */ /* 0x008fc600078808ff */
[----:B------:R4:W-:Y:S04]  /*93e0*/  STL [R1+0xcf8], R15 ;  /* 0x000cf80f01007387 */ /* 0x0009e80000100800 */
[----:B------:R0:W-:Y:S01]  /*93f0*/  STL [R1+0xcfc], R14 ;  /* 0x000cfc0e01007387 */ /* 0x0001e20000100800 */
[-C--:B----4-:R-:W-:Y:S02]  /*9400*/  LEA R15, P1, R20, R11.reuse, 0x1 ;  /* 0x0000000b140f7211 */ /* 0x090fe400078208ff */
[-C--:B0-----:R-:W-:Y:S02]  /*9410*/  LEA R14, P2, R21, R11.reuse, 0x1 ;  /* 0x0000000b150e7211 */ /* 0x081fe400078408ff */
[----:B------:R-:W-:-:S05]  /*9420*/  LEA R17, P0, R25, R11, 0x1 ;  /* 0x0000000b19117211 */ /* 0x000fca00078008ff */
[----:B------:R-:W-:Y:S04]  /*9430*/  STL [R1+0xd00], R17 ;  /* 0x000d001101007387 */ /* 0x000fe80000100800 */
[----:B------:R0:W-:Y:S04]  /*9440*/  STL [R1+0xd04], R15 ;  /* 0x000d040f01007387 */ /* 0x0001e80000100800 */
[----:B------:R1:W-:Y:S01]  /*9450*/  STL [R1+0xd08], R14 ;  /* 0x000d080e01007387 */ /* 0x0003e20000100800 */
[-C--:B0-----:R-:W-:Y:S02]  /*9460*/  LEA.HI.X.SX32 R15, R13, R16.reuse, 0x1, P3 ;  /* 0x000000100d0f7211 */ /* 0x081fe400018f0eff */
[----:B------:R-:W-:-:S02]  /*9470*/  LEA.HI.X.SX32 R13, R18, R16, 0x1, P5 ;  /* 0x00000010120d7211 */ /* 0x000fc400028f0eff */
[-C--:B-1----:R-:W-:Y:S01]  /*9480*/  LEA R14, P3, R12, R11.reuse, 0x1 ;  /* 0x0000000b0c0e7211 */ /* 0x082fe200078608ff */
[----:B------:R0:W-:Y:S04]  /*9490*/  STL [R1+0xcf0], R15 ;  /* 0x000cf00f01007387 */ /* 0x0001e80000100800 */
[----:B------:R1:W-:Y:S04]  /*94a0*/  STL [R1+0xd0c], R14 ;  /* 0x000d0c0e01007387 */ /* 0x0003e80000100800 */
[----:B------:R2:W-:Y:S01]  /*94b0*/  STL [R1+0xce0], R13 ;  /* 0x000ce00d01007387 */ /* 0x0005e20000100800 */
[----:B0-----:R-:W-:-:S02]  /*94c0*/  LEA R15, P5, R4, R11, 0x1 ;  /* 0x0000000b040f7211 */ /* 0x001fc400078a08ff */
[----:B-1----:R-:W-:-:S03]  /*94d0*/  LEA.HI.X.SX32 R14, R23, R16, 0x1, P4 ;  /* 0x00000010170e7211 */ /* 0x002fc600020f0eff */
[----:B------:R-:W-:Y:S01]  /*94e0*/  STL [R1+0xce8], R15 ;  /* 0x000ce80f01007387 */ /* 0x000fe20000100800 */
[----:B--2---:R-:W-:-:S03]  /*94f0*/  IMAD R13, RZ, RZ, -UR6 ;  /* 0x80000006ff0d7e24 */ /* 0x004fc6000f8e02ff */
[----:B------:R0:W-:Y:S01]  /*9500*/  STL [R1+0xce4], R14 ;  /* 0x000ce40e01007387 */ /* 0x0001e20000100800 */
[----:B------:R-:W-:Y:S01]  /*9510*/  IMAD R13, R13, 0x2, R6 ;  /* 0x000000020d0d7824 */ /* 0x000fe200078e0206 */
[----:B------:R-:W-:Y:S02]  /*9520*/  LEA.HI.X.SX32 R25, R25, R16, 0x1, P0 ;  /* 0x0000001019197211 */ /* 0x000fe400000f0eff */
[-C--:B0-----:R-:W-:Y:S02]  /*9530*/  LEA R14, P4, R6, R11.reuse, 0x1 ;  /* 0x0000000b060e7211 */ /* 0x081fe400078808ff */
[----:B------:R-:W-:-:S03]  /*9540*/  LEA R15, P0, R13, R11, 0x1 ;  /* 0x0000000b0d0f7211 */ /* 0x000fc600078008ff */
[----:B------:R0:W-:Y:S04]  /*9550*/  STL [R1+0xcec], R14 ;  /* 0x000cec0e01007387 */ /* 0x0001e80000100800 */
[----:B------:R1:W-:Y:S01]  /*9560*/  STL [R1+0xcd8], R25 ;  /* 0x000cd81901007387 */ /* 0x0003e20000100800 */
[----:B0-----:R-:W-:-:S03]  /*9570*/  LEA.HI.X.SX32 R14, R20, R16, 0x1, P1 ;  /* 0x00000010140e7211 */ /* 0x001fc600008f0eff */
[----:B------:R0:W-:Y:S04]  /*9580*/  STL [R1+0xcdc], R15 ;  /* 0x000cdc0f01007387 */ /* 0x0001e80000100800 */
[----:B------:R2:W-:Y:S01]  /*9590*/  STL [R1+0xcd0], R14 ;  /* 0x000cd00e01007387 */ /* 0x0005e20000100800 */
[----:B-1----:R-:W-:Y:S01]  /*95a0*/  IMAD R25, RZ, RZ, -UR6 ;  /* 0x80000006ff197e24 */ /* 0x002fe2000f8e02ff */
[----:B0-----:R-:W-:Y:S02]  /*95b0*/  LEA R15, P1, R24, R11, 0x1 ;  /* 0x0000000b180f7211 */ /* 0x001fe400078208ff */
[----:B--2---:R-:W-:-:S03]  /*95c0*/  LEA.HI.X.SX32 R14, R21, R16, 0x1, P2 ;  /* 0x00000010150e7211 */ /* 0x004fc600010f0eff */
[----:B------:R-:W-:Y:S01]  /*95d0*/  STL [R1+0xcd4], R15 ;  /* 0x000cd40f01007387 */ /* 0x000fe20000100800 */
[----:B------:R-:W-:-:S03]  /*95e0*/  IMAD R25, R25, 0x2, R7 ;  /* 0x0000000219197824 */ /* 0x000fc600078e0207 */
[----:B------:R0:W-:Y:S02]  /*95f0*/  STL [R1+0xcc8], R14 ;  /* 0x000cc80e01007387 */ /* 0x0001e40000100800 */
[----:B0-----:R-:W-:Y:S02]  /*9600*/  LEA R14, P2, R7, R11, 0x1 ;  /* 0x0000000b070e7211 */ /* 0x001fe400078408ff */
[----:B------:R-:W-:-:S03]  /*9610*/  LEA.HI.X.SX32 R15, R12, R16, 0x1, P3 ;  /* 0x000000100c0f7211 */ /* 0x000fc600018f0eff */
[----:B------:R0:W-:Y:S01]  /*9620*/  STL [R1+0xccc], R14 ;  /* 0x000ccc0e01007387 */ /* 0x0001e20000100800 */
[----:B------:R-:W-:-:S03]  /*9630*/  LEA.HI.X.SX32 R12, R4, R16, 0x1, P5 ;  /* 0x00000010040c7211 */ /* 0x000fc600028f0eff */
[----:B------:R1:W-:Y:S01]  /*9640*/  STL [R1+0xcc0], R15 ;  /* 0x000cc00f01007387 */ /* 0x0003e20000100800 */
[-C--:B0-----:R-:W-:Y:S02]  /*9650*/  LEA R14, P3, R25, R11.reuse, 0x1 ;  /* 0x0000000b190e7211 */ /* 0x081fe400078608ff */
[----:B-1----:R-:W-:-:S03]  /*9660*/  LEA R15, P5, R8, R11, 0x1 ;  /* 0x0000000b080f7211 */ /* 0x002fc600078a08ff */
[----:B------:R0:W-:Y:S04]  /*9670*/  STL [R1+0xcc4], R14 ;  /* 0x000cc40e01007387 */ /* 0x0001e80000100800 */
[----:B------:R1:W-:Y:S01]  /*9680*/  STL [R1+0xcb8], R12 ;  /* 0x000cb80c01007387 */ /* 0x0003e20000100800 */
[----:B0-----:R-:W-:-:S03]  /*9690*/  LEA.HI.X.SX32 R14, R6, R16, 0x1, P4 ;  /* 0x00000010060e7211 */ /* 0x001fc600020f0eff */
[----:B------:R-:W-:Y:S01]  /*96a0*/  STL [R1+0xcbc], R15 ;  /* 0x000cbc0f01007387 */ /* 0x000fe20000100800 */
[----:B-1----:R-:W-:-:S03]  /*96b0*/  LEA R12, P4, R10, R11, 0x1 ;  /* 0x0000000b0a0c7211 */ /* 0x002fc600078808ff */
[----:B------:R0:W-:Y:S04]  /*96c0*/  STL [R1+0xcb0], R14 ;  /* 0x000cb00e01007387 */ /* 0x0001e80000100800 */
[----:B------:R1:W-:Y:S01]  /*96d0*/  STL [R1+0xcb4], R12 ;  /* 0x000cb40c01007387 */ /* 0x0003e20000100800 */
[-C--:B0-----:R-:W-:Y:S02]  /*96e0*/  LEA.HI.X.SX32 R14, R13, R16.reuse, 0x1, P0 ;  /* 0x000000100d0e7211 */ /* 0x081fe400000f0eff */
[-C--:B------:R-:W-:Y:S02]  /*96f0*/  LEA R13, P0, R19, R11.reuse, 0x1 ;  /* 0x0000000b130d7211 */ /* 0x080fe400078008ff */
[----:B-1----:R-:W-:Y:S01]  /*9700*/  LEA.HI.X.SX32 R12, R24, R16, 0x1, P1 ;  /* 0x00000010180c7211 */ /* 0x002fe200008f0eff */
[----:B------:R0:W-:Y:S04]  /*9710*/  STL [R1+0xca8], R14 ;  /* 0x000ca80e01007387 */ /* 0x0001e80000100800 */
[----:B------:R1:W-:Y:S04]  /*9720*/  STL [R1+0xcac], R13 ;  /* 0x000cac0d01007387 */ /* 0x0003e80000100800 */
[----:B------:R2:W-:Y:S01]  /*9730*/  STL [R1+0xca0], R12 ;  /* 0x000ca00c01007387 */ /* 0x0005e20000100800 */
[----:B0-----:R-:W-:-:S02]  /*9740*/  LEA R14, P1, R26, R11, 0x1 ;  /* 0x0000000b1a0e7211 */ /* 0x001fc400078208ff */
[----:B-1----:R-:W-:-:S03]  /*9750*/  LEA.HI.X.SX32 R13, R7, R16, 0x1, P2 ;  /* 0x00000010070d7211 */ /* 0x002fc600010f0eff */
[----:B------:R0:W-:Y:S01]  /*9760*/  STL [R1+0xca4], R14 ;  /* 0x000ca40e01007387 */ /* 0x0001e20000100800 */
[----:B--2---:R-:W-:-:S03]  /*9770*/  LEA R12, P2, R27, R11, 0x1 ;  /* 0x0000000b1b0c7211 */ /* 0x004fc600078408ff */
[----:B------:R1:W-:Y:S01]  /*9780*/  STL [R1+0xc98], R13 ;  /* 0x000c980d01007387 */ /* 0x0003e20000100800 */
[----:B------:R-:W-:-:S03]  /*9790*/  IMAD R9, R29, 0x2, R0 ;  /* 0x000000021d097824 */ /* 0x000fc600078e0200 */
[----:B------:R2:W-:Y:S01]  /*97a0*/  STL [R1+0xc9c], R12 ;  /* 0x000c9c0c01007387 */ /* 0x0005e20000100800 */
[----:B0-----:R-:W-:Y:S02]  /*97b0*/  LEA.HI.X.SX32 R14, R25, R16, 0x1, P3 ;  /* 0x00000010190e7211 */ /* 0x001fe400018f0eff */
[----:B-1----:R-:W-:-:S03]  /*97c0*/  LEA R13, P3, R3, R11, 0x1 ;  /* 0x0000000b030d7211 */ /* 0x002fc600078608ff */
[----:B------:R0:W-:Y:S01]  /*97d0*/  STL [R1+0xc90], R14 ;  /* 0x000c900e01007387 */ /* 0x0001e20000100800 */
[----:B--2---:R-:W-:-:S03]  /*97e0*/  LEA.HI.X.SX32 R12, R8, R16, 0x1, P5 ;  /* 0x00000010080c7211 */ /* 0x004fc600028f0eff */
[----:B------:R1:W-:Y:S04]  /*97f0*/  STL [R1+0xc94], R13 ;  /* 0x000c940d01007387 */ /* 0x0003e80000100800 */
[----:B------:R2:W-:Y:S01]  /*9800*/  STL [R1+0xc88], R12 ;  /* 0x000c880c01007387 */ /* 0x0005e20000100800 */
[----:B0-----:R-:W-:Y:S02]  /*9810*/  LEA R14, P5, R0, R11, 0x1 ;  /* 0x0000000b000e7211 */ /* 0x001fe400078a08ff */
[----:B-1----:R-:W-:-:S03]  /*9820*/  LEA.HI.X.SX32 R13, R10, R16, 0x1, P4 ;  /* 0x000000100a0d7211 */ /* 0x002fc600020f0eff */
[----:B------:R0:W-:Y:S01]  /*9830*/  STL [R1+0xc8c], R14 ;  /* 0x000c8c0e01007387 */ /* 0x0001e20000100800 */
[----:B--2---:R-:W-:-:S03]  /*9840*/  LEA R12, P4, R9, R11, 0x1 ;  /* 0x0000000b090c7211 */ /* 0x004fc600078808ff */
[----:B------:R1:W-:Y:S04]  /*9850*/  STL [R1+0xc80], R13 ;  /* 0x000c800d01007387 */ /* 0x0003e80000100800 */
[----:B------:R2:W-:Y:S01]  /*9860*/  STL [R1+0xc84], R12 ;  /* 0x000c840c01007387 */ /* 0x0005e20000100800 */
[----:B0-----:R-:W-:Y:S02]  /*9870*/  LEA.HI.X.SX32 R14, R19, R16, 0x1, P0 ;  /* 0x00000010130e7211 */ /* 0x001fe400000f0eff */
[----:B-1----:R-:W-:-:S03]  /*9880*/  LEA R13, P0, R28, R11, 0x1 ;  /* 0x0000000b1c0d7211 */ /* 0x002fc600078008ff */
[----:B------:R-:W-:Y:S01]  /*9890*/  STL [R1+0xc78], R14 ;  /* 0x000c780e01007387 */ /* 0x000fe20000100800 */
[----:B--2---:R-:W-:-:S03]  /*98a0*/  LEA.HI.X.SX32 R12, R26, R16, 0x1, P1 ;  /* 0x000000101a0c7211 */ /* 0x004fc600008f0eff */
[----:B------:R0:W-:Y:S01]  /*98b0*/  STL [R1+0xc7c], R13 ;  /* 0x000c7c0d01007387 */ /* 0x0001e20000100800 */
[----:B------:R-:W-:Y:S01]  /*98c0*/  IMAD R5, R29, 0x2, R9 ;  /* 0x000000021d057824 */ /* 0x000fe200078e0209 */
[-C--:B------:R-:W-:Y:S02]  /*98d0*/  LEA.HI.X.SX32 R3, R3, R16.reuse, 0x1, P3 ;  /* 0x0000001003037211 */ /* 0x080fe400018f0eff */
[----:B------:R1:W-:Y:S01]  /*98e0*/  STL [R1+0xc74], R12 ;  /* 0x000c740c01007387 */ /* 0x0003e20000100800 */
[----:B------:R-:W-:Y:S01]  /*98f0*/  IMAD R2, R29, 0x2, R5 ;  /* 0x000000021d027824 */ /* 0x000fe200078e0205 */
[-C--:B0-----:R-:W-:Y:S02]  /*9900*/  LEA.HI.X.SX32 R13, R27, R16.reuse, 0x1, P2 ;  /* 0x000000101b0d7211 */ /* 0x081fe400010f0eff */
[----:B-1----:R-:W-:-:S03]  /*9910*/  LEA.HI.X.SX32 R12, R0, R16, 0x1, P5 ;  /* 0x00000010000c7211 */ /* 0x002fc600028f0eff */
[----:B------:R-:W-:Y:S01]  /*9920*/  STL [R1+0xc70], R13 ;  /* 0x000c700d01007387 */ /* 0x000fe20000100800 */
[----:B------:R-:W-:-:S03]  /*9930*/  IMAD R22, R29, 0x2, R2 ;  /* 0x000000021d167824 */ /* 0x000fc600078e0202 */
[----:B------:R0:W-:Y:S04]  /*9940*/  STL [R1+0xc6c], R3 ;  /* 0x000c6c0301007387 */ /* 0x0001e80000100800 */
[----:B------:R1:W-:Y:S01]  /*9950*/  STL [R1+0xc68], R12 ;  /* 0x000c680c01007387 */ /* 0x0003e20000100800 */
[----:B------:R-:W-:Y:S01]  /*9960*/  IMAD R17, R29, 0x2, R22 ;  /* 0x000000021d117824 */ /* 0x000fe200078e0216 */
[-C--:B0-----:R-:W-:Y:S02]  /*9970*/  LEA.HI.X.SX32 R3, R9, R16.reuse, 0x1, P4 ;  /* 0x0000001009037211 */ /* 0x081fe400020f0eff */
[-C--:B------:R-:W-:Y:S02]  /*9980*/  LEA R9, P2, R2, R11.reuse, 0x1 ;  /* 0x0000000b02097211 */ /* 0x080fe400078408ff */
[----:B-1----:R-:W-:Y:S01]  /*9990*/  LEA R12, P1, R5, R11, 0x1 ;  /* 0x0000000b050c7211 */ /* 0x002fe200078208ff */
[----:B------:R-:W-:Y:S01]  /*99a0*/  STL [R1+0xc58], R3 ;  /* 0x000c580301007387 */ /* 0x000fe20000100800 */
[----:B------:R-:W-:-:S03]  /*99b0*/  LEA.HI.X.SX32 R13, R28, R16, 0x1, P0 ;  /* 0x000000101c0d7211 */ /* 0x000fc600000f0eff */
[----:B------:R0:W-:Y:S01]  /*99c0*/  STL [R1+0xc5c], R12 ;  /* 0x000c5c0c01007387 */ /* 0x0001e20000100800 */
[----:B------:R-:W-:-:S03]  /*99d0*/  IMAD R18, R29, 0x2, R17 ;  /* 0x000000021d127824 */ /* 0x000fc600078e0211 */
[----:B------:R1:W-:Y:S01]  /*99e0*/  STL [R1+0xc60], R9 ;  /* 0x000c600901007387 */ /* 0x0003e20000100800 */
[----:B0-----:R-:W-:-:S03]  /*99f0*/  LEA.HI.X.SX32 R12, R5, R16, 0x1, P1 ;  /* 0x00000010050c7211 */ /* 0x001fc600008f0eff */
[----:B------:R-:W-:Y:S01]  /*9a00*/  STL [R1+0xc64], R13 ;  /* 0x000c640d01007387 */ /* 0x000fe20000100800 */
[----:B-1----:R-:W-:-:S03]  /*9a10*/  LEA.HI.X.SX32 R9, R2, R16, 0x1, P2 ;  /* 0x0000001002097211 */ /* 0x002fc600010f0eff */
[----:B------:R0:W-:Y:S01]  /*9a20*/  STL [R1+0xc54], R12 ;  /* 0x000c540c01007387 */ /* 0x0001e20000100800 */
[-C--:B------:R-:W-:Y:S01]  /*9a30*/  LEA R2, P0, R22, R11.reuse, 0x1 ;  /* 0x0000000b16027211 */ /* 0x080fe200078008ff */
[----:B------:R-:W-:Y:S02]  /*9a40*/  IMAD R23, R29, 0x2, R18 ;  /* 0x000000021d177824 */ /* 0x000fe400078e0212 */
[----:B------:R1:W-:Y:S01]  /*9a50*/  STL [R1+0xc44], R9 ;  /* 0x000c440901007387 */ /* 0x0003e20000100800 */
[----:B0-----:R-:W-:-:S03]  /*9a60*/  LEA R12, P1, R17, R11, 0x1 ;  /* 0x0000000b110c7211 */ /* 0x001fc600078208ff */
[----:B------:R-:W-:Y:S01]  /*9a70*/  STL [R1+0xc48], R2 ;  /* 0x000c480201007387 */ /* 0x000fe20000100800 */
[----:B-1----:R-:W-:-:S03]  /*9a80*/  LEA R9, P2, R18, R11, 0x1 ;  /* 0x0000000b12097211 */ /* 0x002fc600078408ff */
[----:B------:R0:W-:Y:S01]  /*9a90*/  STL [R1+0xc4c], R12 ;  /* 0x000c4c0c01007387 */ /* 0x0001e20000100800 */
[C---:B------:R-:W-:Y:S01]  /*9aa0*/  IMAD R20, R29.reuse, 0x2, R23 ;  /* 0x000000021d147824 */ /* 0x040fe200078e0217 */
[----:B------:R-:W-:Y:S02]  /*9ab0*/  LEA.HI.X.SX32 R13, R22, R16, 0x1, P0 ;  /* 0x00000010160d7211 */ /* 0x000fe400000f0eff */
[----:B------:R1:W-:Y:S01]  /*9ac0*/  STL [R1+0xc50], R9 ;  /* 0x000c500901007387 */ /* 0x0003e20000100800 */
[----:B------:R-:W-:-:S03]  /*9ad0*/  IMAD R21, R29, 0x2, R20 ;  /* 0x000000021d157824 */ /* 0x000fc600078e0214 */
[----:B------:R2:W-:Y:S01]  /*9ae0*/  STL [R1+0xc40], R13 ;  /* 0x000c400d01007387 */ /* 0x0005e20000100800 */
[-C--:B0-----:R-:W-:Y:S02]  /*9af0*/  LEA.HI.X.SX32 R12, R18, R16.reuse, 0x1, P2 ;  /* 0x00000010120c7211 */ /* 0x081fe400010f0eff */
[----:B-1----:R-:W-:-:S05]  /*9b00*/  LEA.HI.X.SX32 R9, R17, R16, 0x1, P1 ;  /* 0x0000001011097211 */ /* 0x002fca00008f0eff */
[----:B------:R0:W-:Y:S01]  /*9b10*/  STL [R1+0xc3c], R9 ;  /* 0x000c3c0901007387 */ /* 0x0001e20000100800 */
[----:B--2---:R-:W-:-:S03]  /*9b20*/  LEA R13, P1, R20, R11, 0x1 ;  /* 0x0000000b140d7211 */ /* 0x004fc600078208ff */
[----:B------:R1:W-:Y:S01]  /*9b30*/  STL [R1+0xc2c], R12 ;  /* 0x000c2c0c01007387 */ /* 0x0003e20000100800 */
[----:B------:R-:W-:Y:S01]  /*9b40*/  IMAD R4, R29, 0x2, R21 ;  /* 0x000000021d047824 */ /* 0x000fe200078e0215 */
[-C--:B0-----:R-:W-:Y:S02]  /*9b50*/  LEA R9, P0, R23, R11.reuse, 0x1 ;  /* 0x0000000b17097211 */ /* 0x081fe400078008ff */
[----:B-1----:R-:W-:-:S03]  /*9b60*/  LEA R12, P2, R21, R11, 0x1 ;  /* 0x0000000b150c7211 */ /* 0x002fc600078408ff */
[----:B------:R-:W-:Y:S01]  /*9b70*/  STL [R1+0xc30], R9 ;  /* 0x000c300901007387 */ /* 0x000fe20000100800 */
[-C--:B------:R-:W-:Y:S01]  /*9b80*/  LEA.HI.X.SX32 R14, R23, R16.reuse, 0x1, P0 ;  /* 0x00000010170e7211 */ /* 0x080fe200000f0eff */
[C---:B------:R-:W-:Y:S02]  /*9b90*/  IMAD R6, R29.reuse, 0x2, R4 ;  /* 0x000000021d067824 */ /* 0x040fe400078e0204 */
[----:B------:R0:W-:Y:S04]  /*9ba0*/  STL [R1+0xc34], R13 ;  /* 0x000c340d01007387 */ /* 0x0001e80000100800 */
[----:B------:R1:W-:Y:S01]  /*9bb0*/  STL [R1+0xc38], R12 ;  /* 0x000c380c01007387 */ /* 0x0003e20000100800 */
[----:B------:R-:W-:Y:S01]  /*9bc0*/  IMAD R24, R29, 0x2, R6 ;  /* 0x000000021d187824 */ /* 0x000fe200078e0206 */
[----:B0-----:R-:W-:-:S02]  /*9bd0*/  LEA.HI.X.SX32 R13, R20, R16, 0x1, P1 ;  /* 0x00000010140d7211 */ /* 0x001fc400008f0eff */
[----:B------:R0:W-:Y:S01]  /*9be0*/  STL [R1+0xc28], R14 ;  /* 0x000c280e01007387 */ /* 0x0001e20000100800 */
[----:B-1----:R-:W-:-:S03]  /*9bf0*/  LEA.HI.X.SX32 R12, R21, R16, 0x1, P2 ;  /* 0x00000010150c7211 */ /* 0x002fc600010f0eff */
[----:B------:R-:W-:Y:S01]  /*9c00*/  STL [R1+0xc24], R13 ;  /* 0x000c240d01007387 */ /* 0x000fe20000100800 */
[----:B------:R-:W-:-:S03]  /*9c10*/  IMAD R7, R29, 0x2, R24 ;  /* 0x000000021d077824 */ /* 0x000fc600078e0218 */
[----:B------:R1:W-:Y:S01]  /*9c20*/  STL [R1+0xc14], R12 ;  /* 0x000c140c01007387 */ /* 0x0003e20000100800 */
[-C--:B0-----:R-:W-:Y:S01]  /*9c30*/  LEA R14, P0, R4, R11.reuse, 0x1 ;  /* 0x0000000b040e7211 */ /* 0x081fe200078008ff */
[----:B------:R-:W-:Y:S01]  /*9c40*/  IMAD R8, R29, 0x2, R7 ;  /* 0x000000021d087824 */ /* 0x000fe200078e0207 */
[----:B-1----:R-:W-:-:S03]  /*9c50*/  LEA R12, P1, R6, R11, 0x1 ;  /* 0x0000000b060c7211 */ /* 0x002fc600078208ff */
[----:B------:R-:W-:Y:S01]  /*9c60*/  STL [R1+0xc18], R14 ;  /* 0x000c180e01007387 */ /* 0x000fe20000100800 */
[----:B------:R-:W-:-:S03]  /*9c70*/  LEA R13, P2, R24, R11, 0x1 ;  /* 0x0000000b180d7211 */ /* 0x000fc600078408ff */
[----:B------:R0:W-:Y:S01]  /*9c80*/  STL [R1+0xc1c], R12 ;  /* 0x000c1c0c01007387 */ /* 0x0001e20000100800 */
[-C--:B------:R-:W-:Y:S01]  /*9c90*/  LEA.HI.X.SX32 R6, R6, R16.reuse, 0x1, P1 ;  /* 0x0000001006067211 */ /* 0x080fe200008f0eff */
[----:B------:R-:W-:Y:S02]  /*9ca0*/  IMAD R10, R29, 0x2, R8 ;  /* 0x000000021d0a7824 */ /* 0x000fe400078e0208 */
[----:B------:R-:W-:Y:S01]  /*9cb0*/  STL [R1+0xc20], R13 ;  /* 0x000c200d01007387 */ /* 0x000fe20000100800 */
[-C--:B0-----:R-:W-:Y:S02]  /*9cc0*/  LEA.HI.X.SX32 R12, R4, R16.reuse, 0x1, P0 ;  /* 0x00000010040c7211 */ /* 0x081fe400000f0eff */
[----:B------:R-:W-:-:S03]  /*9cd0*/  LEA.HI.X.SX32 R4, R24, R16, 0x1, P2 ;  /* 0x0000001018047211 */ /* 0x000fc600010f0eff */
[----:B------:R0:W-:Y:S01]  /*9ce0*/  STL [R1+0xc10], R12 ;  /* 0x000c100c01007387 */ /* 0x0001e20000100800 */
[----:B------:R-:W-:-:S03]  /*9cf0*/  IMAD R19, R29, 0x2, R10 ;  /* 0x000000021d137824 */ /* 0x000fc600078e020a */
[----:B------:R1:W-:Y:S04]  /*9d00*/  STL [R1+0xc0c], R6 ;  /* 0x000c0c0601007387 */ /* 0x0003e80000100800 */
[----:B------:R2:W-:Y:S01]  /*9d10*/  STL [R1+0xbfc], R4 ;  /* 0x000bfc0401007387 */ /* 0x0005e20000100800 */
[-C--:B0-----:R-:W-:Y:S02]  /*9d20*/  LEA R12, P0, R7, R11.reuse, 0x1 ;  /* 0x0000000b070c7211 */ /* 0x081fe400078008ff */
[----:B-1----:R-:W-:-:S03]  /*9d30*/  LEA R6, P1, R8, R11, 0x1 ;  /* 0x0000000b08067211 */ /* 0x002fc600078208ff */
[----:B------:R-:W-:Y:S01]  /*9d40*/  STL [R1+0xc00], R12 ;  /* 0x000c000c01007387 */ /* 0x000fe20000100800 */
[----:B--2---:R-:W-:Y:S01]  /*9d50*/  LEA R4, P2, R10, R11, 0x1 ;  /* 0x0000000b0a047211 */ /* 0x004fe200078408ff */
[----:B------:R-:W-:Y:S02]  /*9d60*/  IMAD R0, R29, 0x2, R19 ;  /* 0x000000021d007824 */ /* 0x000fe400078e0213 */
[----:B------:R0:W-:Y:S01]  /*9d70*/  STL [R1+0xc04], R6 ;  /* 0x000c040601007387 */ /* 0x0001e20000100800 */
[----:B------:R-:W-:-:S03]  /*9d80*/  LEA.HI.X.SX32 R7, R7, R16, 0x1, P0 ;  /* 0x0000001007077211 */ /* 0x000fc600000f0eff */
[----:B------:R1:W-:Y:S01]  /*9d90*/  STL [R1+0xc08], R4 ;  /* 0x000c080401007387 */ /* 0x0003e20000100800 */
[----:B------:R-:W-:Y:S01]  /*9da0*/  IMAD R3, R29, 0x2, R0 ;  /* 0x000000021d037824 */ /* 0x000fe200078e0200 */
[-C--:B0-----:R-:W-:Y:S02]  /*9db0*/  LEA.HI.X.SX32 R6, R8, R16.reuse, 0x1, P1 ;  /* 0x0000001008067211 */ /* 0x081fe400008f0eff */
[----:B------:R0:W-:Y:S01]  /*9dc0*/  STL [R1+0xbf8], R7 ;  /* 0x000bf80701007387 */ /* 0x0001e20000100800 */
[----:B-1----:R-:W-:-:S03]  /*9dd0*/  LEA.HI.X.SX32 R4, R10, R16, 0x1, P2 ;  /* 0x000000100a047211 */ /* 0x002fc600010f0eff */
[----:B------:R1:W-:Y:S01]  /*9de0*/  STL [R1+0xbf4], R6 ;  /* 0x000bf40601007387 */ /* 0x0003e20000100800 */
[----:B------:R-:W-:-:S03]  /*9df0*/  IMAD R5, R29, 0x2, R3 ;  /* 0x000000021d057824 */ /* 0x000fc600078e0203 */
[----:B------:R2:W-:Y:S01]  /*9e00*/  STL [R1+0xbe4], R4 ;  /* 0x000be40401007387 */ /* 0x0005e20000100800 */
[-C--:B0-----:R-:W-:Y:S02]  /*9e10*/  LEA R7, P1, R0, R11.reuse, 0x1 ;  /* 0x0000000b00077211 */ /* 0x081fe400078208ff */
[-C--:B-1----:R-:W-:Y:S02]  /*9e20*/  LEA R6, P0, R19, R11.reuse, 0x1 ;  /* 0x0000000b13067211 */ /* 0x082fe400078008ff */
[----:B--2---:R-:W-:-:S03]  /*9e30*/  LEA R4, P2, R3, R11, 0x1 ;  /* 0x0000000b03047211 */ /* 0x004fc600078408ff */
[----:B------:R-:W-:Y:S01]  /*9e40*/  STL [R1+0xbe8], R6 ;  /* 0x000be80601007387 */ /* 0x000fe20000100800 */
[----:B------:R-:W-:-:S03]  /*9e50*/  IMAD R2, R29, 0x2, R5 ;  /* 0x000000021d027824 */ /* 0x000fc600078e0205 */
[----:B------:R0:W-:Y:S04]  /*9e60*/  STL [R1+0xbec], R7 ;  /* 0x000bec0701007387 */ /* 0x0001e80000100800 */
[----:B------:R1:W-:Y:S01]  /*9e70*/  STL [R1+0xbf0], R4 ;  /* 0x000bf00401007387 */ /* 0x0003e20000100800 */
[----:B------:R-:W-:Y:S01]  /*9e80*/  IMAD R17, R29, 0x2, R2 ;  /* 0x000000021d117824 */ /* 0x000fe200078e0202 */
[-C--:B0-----:R-:W-:Y:S02]  /*9e90*/  LEA.HI.X.SX32 R7, R19, R16.reuse, 0x1, P0 ;  /* 0x0000001013077211 */ /* 0x081fe400000f0eff */
[----:B-1----:R-:W-:-:S03]  /*9ea0*/  LEA.HI.X.SX32 R4, R0, R16, 0x1, P1 ;  /* 0x0000001000047211 */ /* 0x002fc600008f0eff */
[----:B------:R-:W-:Y:S01]  /*9eb0*/  STL [R1+0xbe0], R7 ;  /* 0x000be00701007387 */ /* 0x000fe20000100800 */
[----:B------:R-:W-:-:S03]  /*9ec0*/  LEA.HI.X.SX32 R0, R3, R16, 0x1, P2 ;  /* 0x0000001003007211 */ /* 0x000fc600010f0eff */
[----:B------:R0:W-:Y:S01]  /*9ed0*/  STL [R1+0xbdc], R4 ;  /* 0x000bdc0401007387 */ /* 0x0001e20000100800 */
[-C--:B------:R-:W-:Y:S01]  /*9ee0*/  LEA R3, P1, R2, R11.reuse, 0x1 ;  /* 0x0000000b02037211 */ /* 0x080fe200078208ff */
[----:B------:R-:W-:Y:S02]  /*9ef0*/  IMAD R9, R29, 0x2, R17 ;  /* 0x000000021d097824 */ /* 0x000fe400078e0211 */
[----:B------:R1:W-:Y:S01]  /*9f00*/  STL [R1+0xbcc], R0 ;  /* 0x000bcc0001007387 */ /* 0x0003e20000100800 */
[-C--:B0-----:R-:W-:Y:S02]  /*9f10*/  LEA R4, P0, R5, R11.reuse, 0x1 ;  /* 0x0000000b05047211 */ /* 0x081fe400078008ff */
[----:B-1----:R-:W-:-:S03]  /*9f20*/  LEA R0, P2, R17, R11, 0x1 ;  /* 0x0000000b11007211 */ /* 0x002fc600078408ff */
[----:B------:R-:W-:Y:S01]  /*9f30*/  STL [R1+0xbd0], R4 ;  /* 0x000bd00401007387 */ /* 0x000fe20000100800 */
[C---:B------:R-:W-:Y:S01]  /*9f40*/  IMAD R18, R29.reuse, 0x2, R9 ;  /* 0x000000021d127824 */ /* 0x040fe200078e0209 */
[-C--:B------:R-:W-:Y:S02]  /*9f50*/  LEA.HI.X.SX32 R2, R2, R16.reuse, 0x1, P1 ;  /* 0x0000001002027211 */ /* 0x080fe400008f0eff */
[----:B------:R0:W-:Y:S04]  /*9f60*/  STL [R1+0xbd4], R3 ;  /* 0x000bd40301007387 */ /* 0x0001e80000100800 */
[----:B------:R1:W-:Y:S01]  /*9f70*/  STL [R1+0xbd8], R0 ;  /* 0x000bd80001007387 */ /* 0x0003e20000100800 */
[----:B------:R-:W-:Y:S01]  /*9f80*/  IMAD R20, R29, 0x2, R18 ;  /* 0x000000021d147824 */ /* 0x000fe200078e0212 */
[----:B0-----:R-:W-:-:S02]  /*9f90*/  LEA.HI.X.SX32 R3, R5, R16, 0x1, P0 ;  /* 0x0000001005037211 */ /* 0x001fc400000f0eff */
[----:B-1----:R-:W-:-:S03]  /*9fa0*/  LEA.HI.X.SX32 R0, R17, R16, 0x1, P2 ;  /* 0x0000001011007211 */ /* 0x002fc600010f0eff */
[----:B------:R0:W-:Y:S01]  /*9fb0*/  STL [R1+0xbc8], R3 ;  /* 0x000bc80301007387 */ /* 0x0001e20000100800 */
[----:B------:R-:W-:-:S03]  /*9fc0*/  IMAD R22, R29, 0x2, R20 ;  /* 0x000000021d167824 */ /* 0x000fc600078e0214 */
[----:B------:R1:W-:Y:S04]  /*9fd0*/  STL [R1+0xbc4], R2 ;  /* 0x000bc40201007387 */ /* 0x0003e80000100800 */
[----:B------:R2:W-:Y:S01]  /*9fe0*/  STL [R1+0xbb4], R0 ;  /* 0x000bb40001007387 */ /* 0x0005e20000100800 */
[-C--:B0-----:R-:W-:Y:S01]  /*9ff0*/  LEA R3, P0, R9, R11.reuse, 0x1 ;  /* 0x0000000b09037211 */ /* 0x081fe200078008ff */
[C---:B------:R-:W-:Y:S01]  /*a000*/  IMAD R21, R29.reuse, 0x2, R22 ;  /* 0x000000021d157824 */ /* 0x040fe200078e0216 */
[-C--:B-1----:R-:W-:Y:S02]  /*a010*/  LEA R2, P2, R20, R11.reuse, 0x1 ;  /* 0x0000000b14027211 */ /* 0x082fe400078408ff */
[----:B--2---:R-:W-:Y:S01]  /*a020*/  LEA R0, P1, R18, R11, 0x1 ;  /* 0x0000000b12007211 */ /* 0x004fe200078208ff */
[----:B------:R0:W-:Y:S04]  /*a030*/  STL [R1+0xbb8], R3 ;  /* 0x000bb80301007387 */ /* 0x0001e80000100800 */
[----:B------:R1:W-:Y:S01]  /*a040*/  STL [R1+0xbbc], R0 ;  /* 0x000bbc0001007387 */ /* 0x0003e20000100800 */
[----:B------:R-:W-:-:S03]  /*a050*/  IMAD R23, R29, 0x2, R21 ;  /* 0x000000021d177824 */ /* 0x000fc600078e0215 */
[----:B------:R2:W-:Y:S01]  /*a060*/  STL [R1+0xbc0], R2 ;  /* 0x000bc00201007387 */ /* 0x0005e20000100800 */
[-C--:B0-----:R-:W-:Y:S02]  /*a070*/  LEA.HI.X.SX32 R3, R18, R16.reuse, 0x1, P1 ;  /* 0x0000001012037211 */ /* 0x081fe400008f0eff */
[-C--:B-1----:R-:W-:Y:S02]  /*a080*/  LEA.HI.X.SX32 R0, R9, R16.reuse, 0x1, P0 ;  /* 0x0000001009007211 */ /* 0x082fe400000f0eff */
[----:B--2---:R-:W-:-:S03]  /*a090*/  LEA.HI.X.SX32 R2, R20, R16, 0x1, P2 ;  /* 0x0000001014027211 */ /* 0x004fc600010f0eff */
[----:B------:R-:W-:Y:S01]  /*a0a0*/  STL [R1+0xbb0], R0 ;  /* 0x000bb00001007387 */ /* 0x000fe20000100800 */
[----:B------:R-:W-:-:S03]  /*a0b0*/  LEA R5, P0, R22, R11, 0x1 ;  /* 0x0000000b16057211 */ /* 0x000fc600078008ff */
[----:B------:R0:W-:Y:S01]  /*a0c0*/  STL [R1+0xbac], R3 ;  /* 0x000bac0301007387 */ /* 0x0001e20000100800 */
[----:B------:R-:W-:-:S03]  /*a0d0*/  IMAD R6, R29, 0x2, R23 ;  /* 0x000000021d067824 */ /* 0x000fc600078e0217 */
[----:B------:R1:W-:Y:S01]  /*a0e0*/  STL [R1+0xb9c], R2 ;  /* 0x000b9c0201007387 */ /* 0x0003e20000100800 */
[----:B0-----:R-:W-:-:S03]  /*a0f0*/  LEA R3, P1, R21, R11, 0x1 ;  /* 0x0000000b15037211 */ /* 0x001fc600078208ff */
[----:B------:R0:W-:Y:S01]  /*a100*/  STL [R1+0xba0], R5 ;  /* 0x000ba00501007387 */ /* 0x0001e20000100800 */
[----:B-1----:R-:W-:-:S03]  /*a110*/  LEA R2, P2, R23, R11, 0x1 ;  /* 0x0000000b17027211 */ /* 0x002fc600078408ff */
[----:B------:R1:W-:Y:S01]  /*a120*/  STL [R1+0xba4], R3 ;  /* 0x000ba40301007387 */ /* 0x0003e20000100800 */
[----:B------:R-:W-:-:S03]  /*a130*/  IMAD R19, R29, 0x2, R6 ;  /* 0x000000021d137824 */ /* 0x000fc600078e0206 */
[----:B------:R2:W-:Y:S01]  /*a140*/  STL [R1+0xba8], R2 ;  /* 0x000ba80201007387 */ /* 0x0005e20000100800 */
[----:B------:R-:W-:Y:S01]  /*a150*/  IMAD R10, R29, 0x2, R19 ;  /* 0x000000021d0a7824 */ /* 0x000fe200078e0213 */
[-C--:B0-----:R-:W-:Y:S02]  /*a160*/  LEA.HI.X.SX32 R5, R23, R16.reuse, 0x1, P2 ;  /* 0x0000001017057211 */ /* 0x081fe400010f0eff */
[-C--:B-1----:R-:W-:Y:S02]  /*a170*/  LEA.HI.X.SX32 R3, R22, R16.reuse, 0x1, P0 ;  /* 0x0000001016037211 */ /* 0x082fe400000f0eff */
[----:B--2---:R-:W-:-:S03]  /*a180*/  LEA.HI.X.SX32 R2, R21, R16, 0x1, P1 ;  /* 0x0000001015027211 */ /* 0x004fc600008f0eff */
[----:B------:R-:W-:Y:S01]  /*a190*/  STL [R1+0xb98], R3 ;  /* 0x000b980301007387 */ /* 0x000fe20000100800 */
[----:B------:R-:W-:-:S03]  /*a1a0*/  LEA R9, P1, R19, R11, 0x1 ;  /* 0x0000000b13097211 */ /* 0x000fc600078208ff */
[----:B------:R0:W-:Y:S04]  /*a1b0*/  STL [R1+0xb24], R2 ;  /* 0x000b240201007387 */ /* 0x0001e80000100800 */
[----:B------:R1:W-:Y:S01]  /*a1c0*/  STL [R1+0xb28], R5 ;  /* 0x000b280501007387 */ /* 0x0003e20000100800 */
[----:B------:R-:W-:Y:S01]  /*a1d0*/  IMAD R8, R29, 0x2, R10 ;  /* 0x000000021d087824 */ /* 0x000fe200078e020a */
[-C--:B0-----:R-:W-:Y:S02]  /*a1e0*/  LEA R2, P0, R6, R11.reuse, 0x1 ;  /* 0x0000000b06027211 */ /* 0x081fe400078008ff */
[----:B-1----:R-:W-:-:S03]  /*a1f0*/  LEA R5, P2, R10, R11, 0x1 ;  /* 0x0000000b0a057211 */ /* 0x002fc600078408ff */
[----:B------:R-:W-:Y:S01]  /*a200*/  STL [R1+0xb8c], R2 ;  /* 0x000b8c0201007387 */ /* 0x000fe20000100800 */
[----:B------:R-:W-:-:S03]  /*a210*/  LEA.HI.X.SX32 R6, R6, R16, 0x1, P0 ;  /* 0x0000001006067211 */ /* 0x000fc600000f0eff */
[----:B------:R0:W-:Y:S01]  /*a220*/  STL [R1+0xb90], R9 ;  /* 0x000b900901007387 */ /* 0x0001e20000100800 */
[----:B------:R-:W-:-:S03]  /*a230*/  IMAD R4, R29, 0x2, R8 ;  /* 0x000000021d047824 */ /* 0x000fc600078e0208 */
[----:B------:R1:W-:Y:S01]  /*a240*/  STL [R1+0xb94], R5 ;  /* 0x000b940501007387 */ /* 0x0003e20000100800 */
[----:B------:R-:W-:Y:S01]  /*a250*/  IMAD R0, R29, 0x2, R4 ;  /* 0x000000021d007824 */ /* 0x000fe200078e0204 */
[-C--:B0-----:R-:W-:Y:S02]  /*a260*/  LEA.HI.X.SX32 R9, R10, R16.reuse, 0x1, P2 ;  /* 0x000000100a097211 */ /* 0x081fe400010f0eff */
[----:B-1----:R-:W-:Y:S01]  /*a270*/  LEA.HI.X.SX32 R5, R19, R16, 0x1, P1 ;  /* 0x0000001013057211 */ /* 0x002fe200008f0eff */
[----:B------:R-:W-:Y:S04]  /*a280*/  STL [R1+0xb2c], R6 ;  /* 0x000b2c0601007387 */ /* 0x000fe80000100800 */
[----:B------:R0:W-:Y:S01]  /*a290*/  STL [R1+0xb30], R5 ;  /* 0x000b300501007387 */ /* 0x0001e20000100800 */
[----:B------:R-:W-:-:S03]  /*a2a0*/  IMAD R7, R29, 0x2, R0 ;  /* 0x000000021d077824 */ /* 0x000fc600078e0200 */
[----:B------:R1:W-:Y:S01]  /*a2b0*/  STL [R1+0xb34], R9 ;  /* 0x000b340901007387 */ /* 0x0003e20000100800 */
[-C--:B0-----:R-:W-:Y:S02]  /*a2c0*/  LEA R5, P0, R8, R11.reuse, 0x1 ;  /* 0x0000000b08057211 */ /* 0x081fe400078008ff */
[----:B-1----:R-:W-:-:S03]  /*a2d0*/  LEA R9, P1, R4, R11, 0x1 ;  /* 0x0000000b04097211 */ /* 0x002fc600078208ff */
[----:B------:R-:W-:Y:S01]  /*a2e0*/  STL [R1+0xb3c], R5 ;  /* 0x000b3c0501007387 */ /* 0x000fe20000100800 */
[----:B------:R-:W-:Y:S01]  /*a2f0*/  LEA R10, P2, R0, R11, 0x1 ;  /* 0x0000000b000a7211 */ /* 0x000fe200078408ff */
[C---:B------:R-:W-:Y:S02]  /*a300*/  IMAD R3, R29.reuse, 0x2, R7 ;  /* 0x000000021d037824 */ /* 0x040fe400078e0207 */
[----:B------:R0:W-:Y:S01]  /*a310*/  STL [R1+0xb44], R9 ;  /* 0x000b440901007387 */ /* 0x0001e20000100800 */
[-C--:B------:R-:W-:Y:S01]  /*a320*/  LEA.HI.X.SX32 R4, R4, R16.reuse, 0x1, P1 ;  /* 0x0000001004047211 */ /* 0x080fe200008f0eff */
[----:B------:R-:W-:Y:S02]  /*a330*/  IMAD R2, R29, 0x2, R3 ;  /* 0x000000021d027824 */ /* 0x000fe400078e0203 */
[----:B------:R-:W-:Y:S01]  /*a340*/  STL [R1+0xb4c], R10 ;  /* 0x000b4c0a01007387 */ /* 0x000fe20000100800 */
[-C--:B0-----:R-:W-:Y:S02]  /*a350*/  LEA.HI.X.SX32 R9, R8, R16.reuse, 0x1, P0 ;  /* 0x0000001008097211 */ /* 0x081fe400000f0eff */
[----:B------:R-:W-:-:S03]  /*a360*/  LEA.HI.X.SX32 R8, R0, R16, 0x1, P2 ;  /* 0x0000001000087211 */ /* 0x000fc600010f0eff */
[----:B------:R0:W-:Y:S04]  /*a370*/  STL [R1+0xb38], R9 ;  /* 0x000b380901007387 */ /* 0x0001e80000100800 */
[----:B------:R1:W-:Y:S04]  /*a380*/  STL [R1+0xb40], R4 ;  /* 0x000b400401007387 */ /* 0x0003e80000100800 */
[----:B------:R2:W-:Y:S01]  /*a390*/  STL [R1+0xb48], R8 ;  /* 0x000b480801007387 */ /* 0x0005e20000100800 */
[-C--:B0-----:R-:W-:Y:S02]  /*a3a0*/  LEA R9, P1, R3, R11.reuse, 0x1 ;  /* 0x0000000b03097211 */ /* 0x081fe400078208ff */
[----:B-1----:R-:W-:-:S02]  /*a3b0*/  LEA R4, P0, R7, R11, 0x1 ;  /* 0x0000000b07047211 */ /* 0x002fc400078008ff */
[----:B--2---:R-:W-:-:S03]  /*a3c0*/  LEA R8, P2, R2, R11, 0x1 ;  /* 0x0000000b02087211 */ /* 0x004fc600078408ff */
[----:B------:R-:W-:Y:S01]  /*a3d0*/  STL [R1+0xb54], R4 ;  /* 0x000b540401007387 */ /* 0x000fe20000100800 */
[----:B------:R-:W-:-:S03]  /*a3e0*/  LEA.HI.X.SX32 R7, R7, R16, 0x1, P0 ;  /* 0x0000001007077211 */ /* 0x000fc600000f0eff */
[----:B------:R-:W-:Y:S04]  /*a3f0*/  STL [R1+0xb74], R9 ;  /* 0x000b740901007387 */ /* 0x000fe80000100800 */
[----:B------:R0:W-:Y:S01]  /*a400*/  STL [R1+0xb88], R8 ;  /* 0x000b880801007387 */ /* 0x0001e20000100800 */
[----:B------:R-:W-:-:S03]  /*a410*/  IMAD R6, R29, 0x2, R2 ;  /* 0x000000021d067824 */ /* 0x000fc600078e0202 */
[----:B------:R-:W2:Y:S01]  /*a420*/  LDL.LU R17, [R1+0x240] ;  /* 0x0002400001117983 */ /* 0x000ea20000300800 */
[----:B------:R-:W-:-:S03]  /*a430*/  IMAD R5, R29, 0x2, R6 ;  /* 0x000000021d057824 */ /* 0x000fc600078e0206 */
[----:B------:R-:W3:Y:S01]  /*a440*/  LDL.LU R27, [R1+0x23c] ;  /* 0x00023c00011b7983 */ /* 0x000ee20000300800 */
[----:B0-----:R-:W-:-:S03]  /*a450*/  LEA.HI.X.SX32 R8, R3, R16, 0x1, P1 ;  /* 0x0000001003087211 */ /* 0x001fc600008f0eff */
[----:B------:R0:W-:Y:S01]  /*a460*/  STL [R1+0xb50], R7 ;  /* 0x000b500701007387 */ /* 0x0001e20000100800 */
[----:B------:R-:W-:-:S03]  /*a470*/  IMAD R0, R29, 0x2, R5 ;  /* 0x000000021d007824 */ /* 0x000fc600078e0205 */
[----:B------:R1:W-:Y:S01]  /*a480*/  STL [R1+0xb58], R8 ;  /* 0x000b580801007387 */ /* 0x0003e20000100800 */
[----:B0-----:R-:W-:Y:S02]  /*a490*/  LEA.HI.X.SX32 R7, R2, R16, 0x1, P2 ;  /* 0x0000001002077211 */ /* 0x001fe400010f0eff */
[----:B------:R-:W-:-:S03]  /*a4a0*/  LEA R2, P0, R6, R11, 0x1 ;  /* 0x0000000b06027211 */ /* 0x000fc600078008ff */
[----:B------:R0:W-:Y:S01]  /*a4b0*/  STL [R1+0xb78], R7 ;  /* 0x000b780701007387 */ /* 0x0001e20000100800 */
[----:B-1----:R-:W-:-:S03]  /*a4c0*/  LEA R8, P2, R0, R11, 0x1 ;  /* 0x0000000b00087211 */ /* 0x002fc600078408ff */
[----:B------:R-:W-:Y:S01]  /*a4d0*/  STL [R1+0xb7c], R2 ;  /* 0x000b7c0201007387 */ /* 0x000fe20000100800 */
[----:B0-----:R-:W-:-:S05]  /*a4e0*/  LEA R7, P1, R5, R11, 0x1 ;  /* 0x0000000b05077211 */ /* 0x001fca00078208ff */
[----:B------:R0:W-:Y:S01]  /*a4f0*/  STL [R1+0xb80], R7 ;  /* 0x000b800701007387 */ /* 0x0001e20000100800 */
[----:B------:R-:W-:-:S03]  /*a500*/  IMAD R4, R29, 0x2, R0 ;  /* 0x000000021d047824 */ /* 0x000fc600078e0200 */
[----:B------:R-:W-:Y:S01]  /*a510*/  STL [R1+0xb84], R8 ;  /* 0x000b840801007387 */ /* 0x000fe20000100800 */
[-C--:B0-----:R-:W-:Y:S02]  /*a520*/  LEA.HI.X.SX32 R7, R6, R16.reuse, 0x1, P0 ;  /* 0x0000001006077211 */ /* 0x081fe400000f0eff */
[-C--:B------:R-:W-:Y:S02]  /*a530*/  LEA.HI.X.SX32 R6, R5, R16.reuse, 0x1, P1 ;  /* 0x0000001005067211 */ /* 0x080fe400008f0eff */
[----:B------:R-:W-:Y:S01]  /*a540*/  LEA.HI.X.SX32 R5, R0, R16, 0x1, P2 ;  /* 0x0000001000057211 */ /* 0x000fe200010f0eff */
[----:B------:R-:W-:Y:S04]  /*a550*/  STL [R1+0xb5c], R7 ;  /* 0x000b5c0701007387 */ /* 0x000fe80000100800 */
[----:B------:R-:W4:Y:S04]  /*a560*/  LDL.LU R15, [R1+0x238] ;  /* 0x00023800010f7983 */ /* 0x000f280000300800 */
[----:B------:R-:W-:Y:S01]  /*a570*/  STL [R1+0xb60], R6 ;  /* 0x000b600601007387 */ /* 0x000fe20000100800 */
[----:B------:R-:W-:-:S03]  /*a580*/  IMAD R3, R29, 0x2, R4 ;  /* 0x000000021d037824 */ /* 0x000fc600078e0204 */
[----:B------:R0:W-:Y:S04]  /*a590*/  STL [R1+0xb64], R5 ;  /* 0x000b640501007387 */ /* 0x0001e80000100800 */
[----:B------:R-:W5:Y:S04]  /*a5a0*/  LDL.LU R14, [R1+0x234] ;  /* 0x00023400010e7983 */ /* 0x000f680000300800 */
[----:B------:R-:W5:Y:S01]  /*a5b0*/  LDL.LU R13, [R1+0x230] ;  /* 0x00023000010d7983 */ /* 0x000f620000300800 */
[-C--:B0-----:R-:W-:Y:S01]  /*a5c0*/  LEA R5, P0, R4, R11.reuse, 0x1 ;  /* 0x0000000b04057211 */ /* 0x081fe200078008ff */
[----:B------:R-:W-:Y:S01]  /*a5d0*/  IMAD R2, R29, 0x2, R3 ;  /* 0x000000021d027824 */ /* 0x000fe200078e0203 */
[----:B------:R-:W-:-:S03]  /*a5e0*/  LEA R6, P1, R3, R11, 0x1 ;  /* 0x0000000b03067211 */ /* 0x000fc600078208ff */
[----:B------:R0:W-:Y:S04]  /*a5f0*/  STL [R1+0xb68], R5 ;  /* 0x000b680501007387 */ /* 0x0001e80000100800 */
[----:B------:R-:W5:Y:S01]  /*a600*/  LDL.LU R25, [R1+0x22c] ;  /* 0x00022c0001197983 */ /* 0x000f620000300800 */
[----:B------:R-:W-:-:S03]  /*a610*/  IMAD R0, R29, 0x2, R2 ;  /* 0x000000021d007824 */ /* 0x000fc600078e0202 */
[----:B------:R1:W-:Y:S01]  /*a620*/  STL [R1+0xb6c], R6 ;  /* 0x000b6c0601007387 */ /* 0x0003e20000100800 */
[----:B0-----:R-:W-:-:S03]  /*a630*/  LEA R5, P2, R2, R11, 0x1 ;  /* 0x0000000b02057211 */ /* 0x001fc600078408ff */
[----:B------:R-:W5:Y:S04]  /*a640*/  LDL.LU R26, [R1+0x228] ;  /* 0x00022800011a7983 */ /* 0x000f680000300800 */
[----:B------:R-:W5:Y:S04]  /*a650*/  LDL.LU R28, [R1+0x224] ;  /* 0x00022400011c7983 */ /* 0x000f680000300800 */
[----:B------:R0:W-:Y:S04]  /*a660*/  STL [R1+0xb70], R5 ;  /* 0x000b700501007387 */ /* 0x0001e80000100800 */
[----:B------:R-:W5:Y:S01]  /*a670*/  LDL.LU R29, [R1+0x220] ;  /* 0x00022000011d7983 */ /* 0x000f620000300800 */
[----:B-1----:R-:W-:-:S03]  /*a680*/  LEA R6, P3, R0, R11, 0x1 ;  /* 0x0000000b00067211 */ /* 0x002fc600078608ff */
[----:B------:R-:W5:Y:S04]  /*a690*/  LDL.LU R12, [R1+0x21c] ;  /* 0x00021c00010c7983 */ /* 0x000f680000300800 */
[----:B------:R-:W-:Y:S01]  /*a6a0*/  STL [R1+0xb20], R6 ;  /* 0x000b200601007387 */ /* 0x000fe20000100800 */
[----:B0-----:R-:W-:-:S03]  /*a6b0*/  LEA.HI.X.SX32 R5, R4, R16, 0x1, P0 ;  /* 0x0000001004057211 */ /* 0x001fc600000f0eff */
[----:B------:R-:W5:Y:S01]  /*a6c0*/  LDL.LU R24, [R1+0x218] ;  /* 0x0002180001187983 */ /* 0x000f620000300800 */
[-C--:B------:R-:W-:Y:S02]  /*a6d0*/  LEA.HI.X.SX32 R4, R3, R16.reuse, 0x1, P1 ;  /* 0x0000001003047211 */ /* 0x080fe400008f0eff */
[-C--:B------:R-:W-:Y:S02]  /*a6e0*/  LEA.HI.X.SX32 R3, R2, R16.reuse, 0x1, P2 ;  /* 0x0000001002037211 */ /* 0x080fe400010f0eff */
[----:B------:R-:W-:Y:S01]  /*a6f0*/  LEA.HI.X.SX32 R2, R0, R16, 0x1, P3 ;  /* 0x0000001000027211 */ /* 0x000fe200018f0eff */
[----:B------:R-:W-:Y:S04]  /*a700*/  STL [R1+0xb14], R5 ;  /* 0x000b140501007387 */ /* 0x000fe80000100800 */
[----:B------:R-:W-:Y:S04]  /*a710*/  STL [R1+0xb18], R4 ;  /* 0x000b180401007387 */ /* 0x000fe80000100800 */
[----:B------:R-:W-:Y:S04]  /*a720*/  STL [R1+0xb1c], R3 ;  /* 0x000b1c0301007387 */ /* 0x000fe80000100800 */
[----:B------:R0:W-:Y:S04]  /*a730*/  STL [R1+0xb10], R2 ;  /* 0x000b100201007387 */ /* 0x0001e80000100800 */
[----:B------:R-:W5:Y:S01]  /*a740*/  LDL.LU R16, [R1+0x214] ;  /* 0x0002140001107983 */ /* 0x000f620000300800 */
[----:B--2---:R-:W-:-:S05]  /*a750*/  IMAD R0, R17, UR4, RZ ;  /* 0x0000000411007c24 */ /* 0x004fca000f8e02ff */
[----:B------:R5:W-:Y:S04]  /*a760*/  STL [R1+0x3e0], R0 ;  /* 0x0003e00001007387 */ /* 0x000be80000100800 */
[----:B0-----:R-:W2:Y:S04]  /*a770*/  LDL.LU R2, [R1+0x210] ;  /* 0x0002100001027983 */ /* 0x001ea80000300800 */
[----:B------:R-:W2:Y:S04]  /*a780*/  LDL.LU R3, [R1+0x20c] ;  /* 0x00020c0001037983 */ /* 0x000ea80000300800 */
[----:B------:R-:W2:Y:S04]  /*a790*/  LDL.LU R11, [R1+0x208] ;  /* 0x00020800010b7983 */ /* 0x000ea80000300800 */
[----:B------:R-:W2:Y:S04]  /*a7a0*/  LDL.LU R5, [R1+0x204] ;  /* 0x0002040001057983 */ /* 0x000ea80000300800 */
[----:B------:R-:W2:Y:S04]  /*a7b0*/  LDL.LU R6, [R1+0x200] ;  /* 0x0002000001067983 */ /* 0x000ea80000300800 */
[----:B------:R-:W2:Y:S01]  /*a7c0*/  LDL.LU R7, [R1+0x1fc] ;  /* 0x0001fc0001077983 */ /* 0x000ea20000300800 */
[----:B---3--:R-:W-:-:S03]  /*a7d0*/  IMAD R4, R27, UR4, RZ ;  /* 0x000000041b047c24 */ /* 0x008fc6000f8e02ff */
[----:B------:R-:W3:Y:S04]  /*a7e0*/  LDL.LU R21, [R1+0x1f8] ;  /* 0x0001f80001157983 */ /* 0x000ee80000300800 */
[----:B------:R-:W3:Y:S04]  /*a7f0*/  LDL.LU R20, [R1+0x1f4] ;  /* 0x0001f40001147983 */ /* 0x000ee80000300800 */
[----:B------:R-:W3:Y:S01]  /*a800*/  LDL.LU R27, [R1+0x1f0] ;  /* 0x0001f000011b7983 */ /* 0x000ee20000300800 */
[----:B----4-:R-:W-:-:S03]  /*a810*/  IMAD R8, R15, UR4, RZ ;  /* 0x000000040f087c24 */ /* 0x010fc6000f8e02ff */
[----:B------:R-:W4:Y:S01]  /*a820*/  LDL.LU R15, [R1+0x1ec] ;  /* 0x0001ec00010f7983 */ /* 0x000f220000300800 */
[----:B-----5:R-:W-:-:S03]  /*a830*/  IMAD R0, R14, UR4, RZ ;  /* 0x000000040e007c24 */ /* 0x020fc6000f8e02ff */
[----:B------:R-:W5:Y:S01]  /*a840*/  LDL.LU R14, [R1+0x1e8] ;  /* 0x0001e800010e7983 */ /* 0x000f620000300800 */
[----:B------:R-:W-:-:S03]  /*a850*/  IMAD R18, R13, UR4, RZ ;  /* 0x000000040d127c24 */ /* 0x000fc6000f8e02ff */
[----:B------:R-:W5:Y:S01]  /*a860*/  LDL.LU R13, [R1+0x1e4] ;  /* 0x0001e400010d7983 */ /* 0x000f620000300800 */
[----:B------:R-:W-:-:S03]  /*a870*/  IMAD R22, R25, UR4, RZ ;  /* 0x0000000419167c24 */ /* 0x000fc6000f8e02ff */
[----:B------:R-:W5:Y:S01]  /*a880*/  LDL.LU R25, [R1+0x1e0] ;  /* 0x0001e00001197983 */ /* 0x000f620000300800 */
[----:B------:R-:W-:-:S03]  /*a890*/  IMAD R9, R29, UR4, RZ ;  /* 0x000000041d097c24 */ /* 0x000fc6000f8e02ff */
[----:B------:R-:W5:Y:S01]  /*a8a0*/  LDL.LU R29, [R1+0x1dc] ;  /* 0x0001dc00011d7983 */ /* 0x000f620000300800 */
[----:B------:R-:W-:-:S03]  /*a8b0*/  IMAD R10, R12, UR4, RZ ;  /* 0x000000040c0a7c24 */ /* 0x000fc6000f8e02ff */
[----:B------:R0:W-:Y:S04]  /*a8c0*/  STL [R1+0x8], R9 ;  /* 0x0000080901007387 */ /* 0x0001e80000100800 */
[----:B------:R-:W5:Y:S04]  /*a8d0*/  LDL.LU R12, [R1+0x1d8] ;  /* 0x0001d800010c7983 */ /* 0x000f680000300800 */
[----:B------:R1:W-:Y:S01]  /*a8e0*/  STL [R1+0x18], R10 ;  /* 0x0000180a01007387 */ /* 0x0003e20000100800 */
[----:B0-----:R-:W-:-:S03]  /*a8f0*/  IMAD R9, R24, UR4, RZ ;  /* 0x0000000418097c24 */ /* 0x001fc6000f8e02ff */
[----:B-1----:R-:W5:Y:S04]  /*a900*/  LDL.LU R10, [R1+0x1d4] ;  /* 0x0001d400010a7983 */ /* 0x002f680000300800 */
[----:B------:R-:W5:Y:S04]  /*a910*/  LDL.LU R19, [R1+0x1d0] ;  /* 0x0001d00001137983 */ /* 0x000f680000300800 */
[----:B------:R0:W-:Y:S04]  /*a920*/  STL [R1+0x20], R9 ;  /* 0x0000200901007387 */ /* 0x0001e80000100800 */
[----:B------:R-:W5:Y:S01]  /*a930*/  LDL.LU R23, [R1+0x1cc] ;  /* 0x0001cc0001177983 */ /* 0x000f620000300800 */
[----:B------:R-:W-:-:S03]  /*a940*/  IMAD R16, R16, UR4, RZ ;  /* 0x0000000410107c24 */ /* 0x000fc6000f8e02ff */
[----:B0-----:R-:W5:Y:S04]  /*a950*/  LDL.LU R9, [R1+0x1c8] ;  /* 0x0001c80001097983 */ /* 0x001f680000300800 */
[----:B------:R-:W5:Y:S04]  /*a960*/  LDL.LU R17, [R1+0x1c4] ;  /* 0x0001c40001117983 */ /* 0x000f680000300800 */
[----:B------:R-:W5:Y:S04]  /*a970*/  LDL.LU R24, [R1+0x1c0] ;  /* 0x0001c00001187983 */ /* 0x000f680000300800 */
[----:B------:R2:W-:Y:S02]  /*a980*/  STL [R1+0x30], R16 ;  /* 0x0000301001007387 */ /* 0x0005e40000100800 */
[----:B--2---:R-:W-:-:S02]  /*a990*/  IMAD R16, R2, UR4, RZ ;  /* 0x0000000402107c24 */ /* 0x004fc4000f8e02ff */
[----:B------:R-:W-:-:S03]  /*a9a0*/  IMAD R3, R3, UR4, RZ ;  /* 0x0000000403037c24 */ /* 0x000fc6000f8e02ff */
[----:B------:R-:W-:Y:S01]  /*a9b0*/  STL [R1+0x40], R16 ;  /* 0x0000401001007387 */ /* 0x000fe20000100800 */
[----:B------:R-:W-:-:S03]  /*a9c0*/  IMAD R2, R11, UR4, RZ ;  /* 0x000000040b027c24 */ /* 0x000fc6000f8e02ff */
[----:B------:R0:W-:Y:S01]  /*a9d0*/  STL [R1+0x50], R3 ;  /* 0x0000500301007387 */ /* 0x0001e20000100800 */
[----:B------:R-:W-:-:S03]  /*a9e0*/  IMAD R5, R5, UR4, RZ ;  /* 0x0000000405057c24 */ /* 0x000fc6000f8e02ff */
[----:B------:R1:W-:Y:S01]  /*a9f0*/  STL [R1+0x58], R2 ;  /* 0x0000580201007387 */ /* 0x0003e20000100800 */
[----:B0-----:R-:W-:-:S03]  /*aa00*/  IMAD R3, R6, UR4, RZ ;  /* 0x0000000406037c24 */ /* 0x001fc6000f8e02ff */
[----:B------:R3:W-:Y:S01]  /*aa10*/  STL [R1+0x68], R5 ;  /* 0x0000680501007387 */ /* 0x0007e20000100800 */
[----:B-1----:R-:W-:-:S03]  /*aa20*/  IMAD R2, R7, UR4, RZ ;  /* 0x0000000407027c24 */ /* 0x002fc6000f8e02ff */
[----:B------:R0:W-:Y:S04]  /*aa30*/  STL [R1+0x78], R3 ;  /* 0x0000780301007387 */ /* 0x0001e80000100800 */
[----:B------:R1:W-:Y:S01]  /*aa40*/  STL [R1+0x84], R2 ;  /* 0x0000840201007387 */ /* 0x0003e20000100800 */
[----:B---3--:R-:W-:Y:S02]  /*aa50*/  IMAD R5, R21, UR4, RZ ;  /* 0x0000000415057c24 */ /* 0x008fe4000f8e02ff */
[----:B0-----:R-:W-:-:S03]  /*aa60*/  IMAD R3, R20, UR4, RZ ;  /* 0x0000000414037c24 */ /* 0x001fc6000f8e02ff */
[----:B------:R-:W-:Y:S01]  /*aa70*/  STL [R1+0x1f8], R5 ;  /* 0x0001f80501007387 */ /* 0x000fe20000100800 */
[----:B-1----:R-:W-:-:S03]  /*aa80*/  IMAD R2, R27, UR4, RZ ;  /* 0x000000041b027c24 */ /* 0x002fc6000f8e02ff */
[----:B------:R-:W2:Y:S04]  /*aa90*/  LDL.LU R27, [R1+0x1bc] ;  /* 0x0001bc00011b7983 */ /* 0x000ea80000300800 */
[----:B------:R4:W-:Y:S04]  /*aaa0*/  STL [R1+0x1fc], R3 ;  /* 0x0001fc0301007387 */ /* 0x0009e80000100800 */
[----:B------:R5:W-:Y:S01]  /*aab0*/  STL [R1+0x210], R2 ;  /* 0x0002100201007387 */ /* 0x000be20000100800 */
[----:B----4-:R-:W-:-:S03]  /*aac0*/  IMAD R3, R15, UR4, RZ ;  /* 0x000000040f037c24 */ /* 0x010fc6000f8e02ff */
[----:B------:R-:W3:Y:S04]  /*aad0*/  LDL.LU R15, [R1+0x1b8] ;  /* 0x0001b800010f7983 */ /* 0x000ee80000300800 */
[----:B------:R0:W-:Y:S01]  /*aae0*/  STL [R1+0x1ec], R3 ;  /* 0x0001ec0301007387 */ /* 0x0001e20000100800 */
[----:B-----5:R-:W-:-:S03]  /*aaf0*/  IMAD R2, R14, UR4, RZ ;  /* 0x000000040e027c24 */ /* 0x020fc6000f8e02ff */
[----:B------:R-:W4:Y:S01]  /*ab00*/  LDL.LU R14, [R1+0x1b4] ;  /* 0x0001b400010e7983 */ /* 0x000f220000300800 */
[----:B0-----:R-:W-:-:S03]  /*ab10*/  IMAD R3, R13, UR4, RZ ;  /* 0x000000040d037c24 */ /* 0x001fc6000f8e02ff */
[----:B------:R0:W-:Y:S04]  /*ab20*/  STL [R1+0x1e8], R2 ;  /* 0x0001e80201007387 */ /* 0x0001e80000100800 */
[----:B------:R-:W5:Y:S04]  /*ab30*/  LDL.LU R13, [R1+0x1b0] ;  /* 0x0001b000010d7983 */ /* 0x000f680000300800 */
[----:B------:R1:W-:Y:S01]  /*ab40*/  STL [R1+0x214], R3 ;  /* 0x0002140301007387 */ /* 0x0003e20000100800 */
[----:B0-----:R-:W-:-:S03]  /*ab50*/  IMAD R2, R25, UR4, RZ ;  /* 0x0000000419027c24 */ /* 0x001fc6000f8e02ff */
[----:B------:R-:W5:Y:S04]  /*ab60*/  LDL.LU R21, [R1+0x1ac] ;  /* 0x0001ac0001157983 */ /* 0x000f680000300800 */
[----:B------:R-:W5:Y:S04]  /*ab70*/  LDL.LU R20, [R1+0x1a8] ;  /* 0x0001a80001147983 */ /* 0x000f680000300800 */
[----:B------:R0:W-:Y:S04]  /*ab80*/  STL [R1+0x220], R2 ;  /* 0x0002200201007387 */ /* 0x0001e80000100800 */
[----:B------:R-:W5:Y:S01]  /*ab90*/  LDL.LU R25, [R1+0x1a4] ;  /* 0x0001a40001197983 */ /* 0x000f620000300800 */
[----:B-1----:R-:W-:-:S03]  /*aba0*/  IMAD R3, R29, UR4, RZ ;  /* 0x000000041d037c24 */ /* 0x002fc6000f8e02ff */
[----:B------:R-:W5:Y:S01]  /*abb0*/  LDL.LU R29, [R1+0x1a0] ;  /* 0x0001a000011d7983 */ /* 0x000f620000300800 */
[----:B0-----:R-:W-:-:S03]  /*abc0*/  IMAD R2, R12, UR4, RZ ;  /* 0x000000040c027c24 */ /* 0x001fc6000f8e02ff */
[----:B------:R-:W-:Y:S04]  /*abd0*/  STL [R1+0x224], R3 ;  /* 0x0002240301007387 */ /* 0x000fe80000100800 */
[----:B------:R-:W5:Y:S04]  /*abe0*/  LDL.LU R12, [R1+0x19c] ;  /* 0x00019c00010c7983 */ /* 0x000f680000300800 */
[----:B------:R0:W-:Y:S01]  /*abf0*/  STL [R1+0x230], R2 ;  /* 0x0002300201007387 */ /* 0x0001e20000100800 */
[----:B------:R-:W-:Y:S02]  /*ac00*/  IMAD R5, R10, UR4, RZ ;  /* 0x000000040a057c24 */ /* 0x000fe4000f8e02ff */
[----:B0-----:R-:W-:-:S03]  /*ac10*/  IMAD R2, R19, UR4, RZ ;  /* 0x0000000413027c24 */ /* 0x001fc6000f8e02ff */
[----:B------:R0:W-:Y:S01]  /*ac20*/  STL [R1+0x1d4], R5 ;  /* 0x0001d40501007387 */ /* 0x0001e20000100800 */
[----:B------:R-:W-:-:S03]  /*ac30*/  IMAD R3, R23, UR4, RZ ;  /* 0x0000000417037c24 */ /* 0x000fc6000f8e02ff */
[----:B------:R1:W-:Y:S01]  /*ac40*/  STL [R1+0x1d0], R2 ;  /* 0x0001d00201007387 */ /* 0x0003e20000100800 */
[----:B0-----:R-:W-:-:S03]  /*ac50*/  IMAD R5, R9, UR4, RZ ;  /* 0x0000000409057c24 */ /* 0x001fc6000f8e02ff */
[----:B------:R0:W-:Y:S01]  /*ac60*/  STL [R1+0x234], R3 ;  /* 0x0002340301007387 */ /* 0x0001e20000100800 */
[----:B-1----:R-:W-:-:S03]  /*ac70*/  IMAD R2, R17, UR4, RZ ;  /* 0x0000000411027c24 */ /* 0x002fc6000f8e02ff */
[----:B------:R-:W-:Y:S04]  /*ac80*/  STL [R1+0x240], R5 ;  /* 0x0002400501007387 */ /* 0x000fe80000100800 */
[----:B------:R-:W5:Y:S01]  /*ac90*/  LDL.LU R16, [R1+0x198] ;  /* 0x0001980001107983 */ /* 0x000f620000300800 */
[----:B0-----:R-:W-:-:S03]  /*aca0*/  IMAD R3, R24, UR4, RZ ;  /* 0x0000000418037c24 */ /* 0x001fc6000f8e02ff */
[----:B------:R0:W-:Y:S04]  /*acb0*/  STL [R1+0x1c4], R2 ;  /* 0x0001c40201007387 */ /* 0x0001e80000100800 */
[----:B0-----:R-:W5:Y:S04]  /*acc0*/  LDL.LU R2, [R1+0x194] ;  /* 0x0001940001027983 */ /* 0x001f680000300800 */
[----:B------:R0:W-:Y:S04]  /*acd0*/  STL [R1+0x1c0], R3 ;  /* 0x0001c00301007387 */ /* 0x0001e80000100800 */
[----:B0-----:R-:W5:Y:S04]  /*ace0*/  LDL.LU R3, [R1+0x190] ;  /* 0x0001900001037983 */ /* 0x001f680000300800 */
[----:B------:R-:W5:Y:S04]  /*acf0*/  LDL.LU R11, [R1+0x18c] ;  /* 0x00018c00010b7983 */ /* 0x000f680000300800 */
[----:B------:R-:W5:Y:S04]  /*ad00*/  LDL.LU R5, [R1+0x188] ;  /* 0x0001880001057983 */ /* 0x000f680000300800 */
[----:B------:R-:W5:Y:S04]  /*ad10*/  LDL.LU R6, [R1+0x184] ;  /* 0x0001840001067983 */ /* 0x000f680000300800 */
[----:B------:R-:W5:Y:S04]  /*ad20*/  LDL.LU R7, [R1+0x180] ;  /* 0x0001800001077983 */ /* 0x000f680000300800 */
[----:B------:R-:W5:Y:S04]  /*ad30*/  LDL.LU R9, [R1+0x17c] ;  /* 0x00017c0001097983 */ /* 0x000f680000300800 */
[----:B------:R-:W5:Y:S04]  /*ad40*/  LDL.LU R17, [R1+0x178] ;  /* 0x0001780001117983 */ /* 0x000f680000300800 */
[----:B------:R-:W5:Y:S01]  /*ad50*/  LDL.LU R24, [R1+0x174] ;  /* 0x0001740001187983 */ /* 0x000f620000300800 */
[----:B--2---:R-:W-:-:S03]  /*ad60*/  IMAD R19, R27, UR4, RZ ;  /* 0x000000041b137c24 */ /* 0x004fc6000f8e02ff */
[----:B------:R-:W2:Y:S04]  /*ad70*/  LDL.LU R27, [R1+0x170] ;  /* 0x00017000011b7983 */ /* 0x000ea80000300800 */
[----:B------:R4:W-:Y:S01]  /*ad80*/  STL [R1+0x244], R19 ;  /* 0x0002441301007387 */ /* 0x0009e20000100800 */
[----:B---3--:R-:W-:-:S03]  /*ad90*/  IMAD R10, R15, UR4, RZ ;  /* 0x000000040f0a7c24 */ /* 0x008fc6000f8e02ff */
[----:B------:R-:W3:Y:S04]  /*ada0*/  LDL.LU R15, [R1+0x16c] ;  /* 0x00016c00010f7983 */ /* 0x000ee80000300800 */
[----:B------:R5:W-:Y:S01]  /*adb0*/  STL [R1+0x250], R10 ;  /* 0x0002500a01007387 */ /* 0x000be20000100800 */
[----:B----4-:R-:W-:-:S03]  /*adc0*/  IMAD R19, R14, UR4, RZ ;  /* 0x000000040e137c24 */ /* 0x010fc6000f8e02ff */
[----:B------:R-:W4:Y:S04]  /*add0*/  LDL.LU R14, [R1+0x168] ;  /* 0x00016800010e7983 */ /* 0x000f280000300800 */
[----:B------:R-:W-:Y:S01]  /*ade0*/  STL [R1+0x254], R19 ;  /* 0x0002541301007387 */ /* 0x000fe20000100800 */
[----:B-----5:R-:W-:-:S03]  /*adf0*/  IMAD R10, R13, UR4, RZ ;  /* 0x000000040d0a7c24 */ /* 0x020fc6000f8e02ff */
[----:B------:R-:W5:Y:S01]  /*ae00*/  LDL.LU R13, [R1+0x164] ;  /* 0x00016400010d7983 */ /* 0x000f620000300800 */
[----:B------:R-:W-:-:S03]  /*ae10*/  IMAD R21, R21, UR4, RZ ;  /* 0x0000000415157c24 */ /* 0x000fc6000f8e02ff */
[----:B------:R0:W-:Y:S04]  /*ae20*/  STL [R1+0x260], R10 ;  /* 0x0002600a01007387 */ /* 0x0001e80000100800 */
[----:B------:R-:W-:Y:S01]  /*ae30*/  STL [R1+0x264], R21 ;  /* 0x0002641501007387 */ /* 0x000fe20000100800 */
[----:B0-----:R-:W-:Y:S02]  /*ae40*/  IMAD R10, R20, UR4, RZ ;  /* 0x00000004140a7c24 */ /* 0x001fe4000f8e02ff */
[----:B------:R-:W-:Y:S02]  /*ae50*/  IMAD R19, R25, UR4, RZ ;  /* 0x0000000419137c24 */ /* 0x000fe4000f8e02ff */
[----:B------:R-:W5:Y:S04]  /*ae60*/  LDL.LU R25, [R1+0x160] ;  /* 0x0001600001197983 */ /* 0x000f680000300800 */
[----:B------:R0:W-:Y:S04]  /*ae70*/  STL [R1+0x270], R10 ;  /* 0x0002700a01007387 */ /* 0x0001e80000100800 */
[----:B------:R-:W-:Y:S01]  /*ae80*/  STL [R1+0x274], R19 ;  /* 0x0002741301007387 */ /* 0x000fe20000100800 */
[----:B0-----:R-:W-:-:S03]  /*ae90*/  IMAD R10, R29, UR4, RZ ;  /* 0x000000041d0a7c24 */ /* 0x001fc6000f8e02ff */
[----:B------:R-:W5:Y:S01]  /*aea0*/  LDL.LU R29, [R1+0x15c] ;  /* 0x00015c00011d7983 */ /* 0x000f620000300800 */
[----:B------:R-:W-:-:S03]  /*aeb0*/  IMAD R12, R12, UR4, RZ ;  /* 0x000000040c0c7c24 */ /* 0x000fc6000f8e02ff */
[----:B------:R0:W-:Y:S04]  /*aec0*/  STL [R1+0x288], R10 ;  /* 0x0002880a01007387 */ /* 0x0001e80000100800 */
[----:B0-----:R-:W5:Y:S04]  /*aed0*/  LDL.LU R10, [R1+0x158] ;  /* 0x00015800010a7983 */ /* 0x001f680000300800 */
[----:B------:R-:W5:Y:S04]  /*aee0*/  LDL.LU R19, [R1+0x154] ;  /* 0x0001540001137983 */ /* 0x000f680000300800 */
[----:B------:R0:W-:Y:S04]  /*aef0*/  STL [R1+0x28c], R12 ;  /* 0x00028c0c01007387 */ /* 0x0001e80000100800 */
[----:B------:R-:W5:Y:S04]  /*af00*/  LDL.LU R23, [R1+0x150] ;  /* 0x0001500001177983 */ /* 0x000f680000300800 */
[----:B------:R-:W5:Y:S01]  /*af10*/  LDL.LU R21, [R1+0x14c] ;  /* 0x00014c0001157983 */ /* 0x000f620000300800 */
[----:B------:R-:W-:-:S03]  /*af20*/  IMAD R16, R16, UR4, RZ ;  /* 0x0000000410107c24 */ /* 0x000fc6000f8e02ff */
[----:B------:R-:W5:Y:S04]  /*af30*/  LDL.LU R20, [R1+0x148] ;  /* 0x0001480001147983 */ /* 0x000f680000300800 */
[----:B0-----:R-:W5:Y:S04]  /*af40*/  LDL.LU R12, [R1+0x144] ;  /* 0x00014400010c7983 */ /* 0x001f680000300800 */
[----:B------:R0:W-:Y:S02]  /*af50*/  STL [R1+0x2a8], R16 ;  /* 0x0002a81001007387 */ /* 0x0001e40000100800 */
[----:B0-----:R-:W-:-:S05]  /*af60*/  IMAD R16, R2, UR4, RZ ;  /* 0x0000000402107c24 */ /* 0x001fca000f8e02ff */
[----:B------:R-:W-:Y:S01]  /*af70*/  STL [R1+0x2ac], R16 ;  /* 0x0002ac1001007387 */ /* 0x000fe20000100800 */
[----:B------:R-:W-:Y:S02]  /*af80*/  IMAD R3, R3, UR4, RZ ;  /* 0x0000000403037c24 */ /* 0x000fe4000f8e02ff */
[----:B------:R-:W-:-:S03]  /*af90*/  IMAD R2, R11, UR4, RZ ;  /* 0x000000040b027c24 */ /* 0x000fc6000f8e02ff */
[----:B------:R0:W-:Y:S01]  /*afa0*/  STL [R1+0x2b8], R3 ;  /* 0x0002b80301007387 */ /* 0x0001e20000100800 */
[----:B------:R-:W-:-:S03]  /*afb0*/  IMAD R5, R5, UR4, RZ ;  /* 0x0000000405057c24 */ /* 0x000fc6000f8e02ff */
[----:B------:R1:W-:Y:S01]  /*afc0*/  STL [R1+0x2bc], R2 ;  /* 0x0002bc0201007387 */ /* 0x0003e20000100800 */
[----:B0-----:R-:W-:-:S03]  /*afd0*/  IMAD R3, R6, UR4, RZ ;  /* 0x0000000406037c24 */ /* 0x001fc6000f8e02ff */
[----:B------:R0:W-:Y:S01]  /*afe0*/  STL [R1+0x2c8], R5 ;  /* 0x0002c80501007387 */ /* 0x0001e20000100800 */
[----:B-1----:R-:W-:-:S03]  /*aff0*/  IMAD R2, R7, UR4, RZ ;  /* 0x0000000407027c24 */ /* 0x002fc6000f8e02ff */
        /* <DEDUP_REMOVED lines=8> */
[----:B------:R3:W-:Y:S04]  /*b080*/  STL [R1+0x310], R2 ;  /* 0x0003100201007387 */ /* 0x0007e80000100800 */
[----:B------:R-:W5:Y:S01]  /*b090*/  LDL.LU R17, [R1+0x13c] ;  /* 0x00013c0001117983 */ /* 0x000f620000300800 */
[----:B--2---:R-:W-:-:S05]  /*b0a0*/  IMAD R3, R27, UR4, RZ ;  /* 0x000000041b037c24 */ /* 0x004fca000f8e02ff */
[----:B------:R4:W-:Y:S04]  /*b0b0*/  STL [R1+0x314], R3 ;  /* 0x0003140301007387 */ /* 0x0009e80000100800 */
[----:B------:R-:W2:Y:S01]  /*b0c0*/  LDL.LU R24, [R1+0x138] ;  /* 0x0001380001187983 */ /* 0x000ea20000300800 */
[----:B---3--:R-:W-:-:S05]  /*b0d0*/  IMAD R2, R15, UR4, RZ ;  /* 0x000000040f027c24 */ /* 0x008fca000f8e02ff */
[----:B------:R5:W-:Y:S01]  /*b0e0*/  STL [R1+0x318], R2 ;  /* 0x0003180201007387 */ /* 0x000be20000100800 */
[----:B----4-:R-:W-:-:S03]  /*b0f0*/  IMAD R3, R14, UR4, RZ ;  /* 0x000000040e037c24 */ /* 0x010fc6000f8e02ff */
[----:B------:R-:W3:Y:S04]  /*b100*/  LDL.LU R27, [R1+0x134] ;  /* 0x00013400011b7983 */ /* 0x000ee80000300800 */
[----:B------:R0:W-:Y:S04]  /*b110*/  STL [R1+0x31c], R3 ;  /* 0x00031c0301007387 */ /* 0x0001e80000100800 */
[----:B------:R-:W4:Y:S01]  /*b120*/  LDL.LU R15, [R1+0x130] ;  /* 0x00013000010f7983 */ /* 0x000f220000300800 */
[----:B-----5:R-:W-:-:S03]  /*b130*/  IMAD R2, R13, UR4, RZ ;  /* 0x000000040d027c24 */ /* 0x020fc6000f8e02ff */
[----:B------:R-:W5:Y:S04]  /*b140*/  LDL.LU R14, [R1+0x12c] ;  /* 0x00012c00010e7983 */ /* 0x000f680000300800 */
[----:B------:R1:W-:Y:S04]  /*b150*/  STL [R1+0x320], R2 ;  /* 0x0003200201007387 */ /* 0x0003e80000100800 */
[----:B------:R-:W5:Y:S01]  /*b160*/  LDL.LU R13, [R1+0x128] ;  /* 0x00012800010d7983 */ /* 0x000f620000300800 */
[----:B0-----:R-:W-:-:S03]  /*b170*/  IMAD R3, R25, UR4, RZ ;  /* 0x0000000419037c24 */ /* 0x001fc6000f8e02ff */
[----:B------:R-:W5:Y:S04]  /*b180*/  LDL.LU R25, [R1+0x124] ;  /* 0x0001240001197983 */ /* 0x000f680000300800 */
[----:B------:R-:W-:Y:S01]  /*b190*/  STL [R1+0x324], R3 ;  /* 0x0003240301007387 */ /* 0x000fe20000100800 */
[----:B-1----:R-:W-:-:S03]  /*b1a0*/  IMAD R2, R29, UR4, RZ ;  /* 0x000000041d027c24 */ /* 0x002fc6000f8e02ff */
        /* <DEDUP_REMOVED lines=8> */
[----:B------:R0:W-:Y:S04]  /*b230*/  STL [R1+0x334], R3 ;  /* 0x0003340301007387 */ /* 0x0001e80000100800 */
[----:B------:R-:W-:Y:S01]  /*b240*/  STL [R1+0x338], R5 ;  /* 0x0003380501007387 */ /* 0x000fe20000100800 */
[----:B-1----:R-:W-:-:S03]  /*b250*/  IMAD R2, R20, UR4, RZ ;  /* 0x0000000414027c24 */ /* 0x002fc6000f8e02ff */
        /* <DEDUP_REMOVED lines=13> */
[----:B------:R-:W-:-:S03]  /*b330*/  IMAD R20, R9, UR4, RZ ;  /* 0x0000000409147c24 */ /* 0x000fc6000f8e02ff */
[----:B------:R-:W5:Y:S04]  /*b340*/  LDL.LU R9, [R1+0xf4] ;  /* 0x0000f40001097983 */ /* 0x000f680000300800 */
[----:B------:R2:W-:Y:S04]  /*b350*/  STL [R1+0x344], R20 ;  /* 0x0003441401007387 */ /* 0x0005e80000100800 */
[----:B------:R-:W5:Y:S01]  /*b360*/  LDL.LU R23, [R1+0xf0] ;  /* 0x0000f00001177983 */ /* 0x000f620000300800 */
[----:B------:R-:W-:-:S05]  /*b370*/  IMAD R17, R17, UR4, RZ ;  /* 0x0000000411117c24 */ /* 0x000fca000f8e02ff */
[----:B------:R-:W-:Y:S04]  /*b380*/  STL [R1+0x348], R17 ;  /* 0x0003481101007387 */ /* 0x000fe80000100800 */
[----:B------:R-:W5:Y:S01]  /*b390*/  LDL.LU R21, [R1+0xec] ;  /* 0x0000ec0001157983 */ /* 0x000f620000300800 */
[----:B--2---:R-:W-:-:S05]  /*b3a0*/  IMAD R20, R24, UR4, RZ ;  /* 0x0000000418147c24 */ /* 0x004fca000f8e02ff */
[----:B------:R0:W-:Y:S04]  /*b3b0*/  STL [R1+0x34c], R20 ;  /* 0x00034c1401007387 */ /* 0x0001e80000100800 */
[----:B0-----:R-:W2:Y:S01]  /*b3c0*/  LDL.LU R20, [R1+0xe8] ;  /* 0x0000e80001147983 */ /* 0x001ea20000300800 */
[----:B---3--:R-:W-:Y:S02]  /*b3d0*/  IMAD R17, R27, UR4, RZ ;  /* 0x000000041b117c24 */ /* 0x008fe4000f8e02ff */
[----:B----4-:R-:W-:-:S03]  /*b3e0*/  IMAD R15, R15, UR4, RZ ;  /* 0x000000040f0f7c24 */ /* 0x010fc6000f8e02ff */
[----:B------:R0:W-:Y:S01]  /*b3f0*/  STL [R1+0x350], R17 ;  /* 0x0003501101007387 */ /* 0x0001e20000100800 */
[----:B-----5:R-:W-:-:S03]  /*b400*/  IMAD R14, R14, UR4, RZ ;  /* 0x000000040e0e7c24 */ /* 0x020fc6000f8e02ff */
[----:B------:R-:W-:Y:S04]  /*b410*/  STL [R1+0x354], R15 ;  /* 0x0003540f01007387 */ /* 0x000fe80000100800 */
[----:B0-----:R-:W3:Y:S01]  /*b420*/  LDL.LU R17, [R1+0xe4] ;  /* 0x0000e40001117983 */ /* 0x001ee20000300800 */
[----:B------:R-:W-:-:S03]  /*b430*/  IMAD R13, R13, UR4, RZ ;  /* 0x000000040d0d7c24 */ /* 0x000fc6000f8e02ff */
[----:B------:R0:W-:Y:S04]  /*b440*/  STL [R1+0x358], R14 ;  /* 0x0003580e01007387 */ /* 0x0001e80000100800 */
[----:B------:R1:W-:Y:S04]  /*b450*/  STL [R1+0x35c], R13 ;  /* 0x00035c0d01007387 */ /* 0x0003e80000100800 */
[----:B------:R-:W4:Y:S01]  /*b460*/  LDL.LU R24, [R1+0xe0] ;  /* 0x0000e00001187983 */ /* 0x000f220000300800 */
[----:B0-----:R-:W-:-:S05]  /*b470*/  IMAD R14, R25, UR4, RZ ;  /* 0x00000004190e7c24 */ /* 0x001fca000f8e02ff */
[----:B------:R0:W-:Y:S04]  /*b480*/  STL [R1+0x360], R14 ;  /* 0x0003600e01007387 */ /* 0x0001e80000100800 */
[----:B------:R-:W5:Y:S04]  /*b490*/  LDL.LU R27, [R1+0xdc] ;  /* 0x0000dc00011b7983 */ /* 0x000f680000300800 */
[----:B------:R-:W5:Y:S01]  /*b4a0*/  LDL.LU R15, [R1+0xd8] ;  /* 0x0000d800010f7983 */ /* 0x000f620000300800 */
[----:B-1----:R-:W-:-:S05]  /*b4b0*/  IMAD R13, R29, UR4, RZ ;  /* 0x000000041d0d7c24 */ /* 0x002fca000f8e02ff */
[----:B------:R1:W-:Y:S04]  /*b4c0*/  STL [R1+0x364], R13 ;  /* 0x0003640d01007387 */ /* 0x0003e80000100800 */
[----:B0-----:R-:W5:Y:S04]  /*b4d0*/  LDL.LU R14, [R1+0xd4] ;  /* 0x0000d400010e7983 */ /* 0x001f680000300800 */
[----:B-1----:R-:W5:Y:S04]  /*b4e0*/  LDL.LU R13, [R1+0xd0] ;  /* 0x0000d000010d7983 */ /* 0x002f680000300800 */
[----:B------:R-:W5:Y:S04]  /*b4f0*/  LDL.LU R25, [R1+0xcc] ;  /* 0x0000cc0001197983 */ /* 0x000f680000300800 */
[----:B------:R-:W5:Y:S01]  /*b500*/  LDL.LU R29, [R1+0xc8] ;  /* 0x0000c800011d7983 */ /* 0x000f620000300800 */
[----:B------:R-:W-:-:S05]  /*b510*/  IMAD R16, R16, UR4, RZ ;  /* 0x0000000410107c24 */ /* 0x000fca000f8e02ff */
        /* <DEDUP_REMOVED lines=15> */
[----:B------:R-:W-:Y:S01]  /*b610*/  STL [R1+0x384], R5 ;  /* 0x0003840501007387 */ /* 0x000fe20000100800 */
[----:B0-----:R-:W-:-:S03]  /*b620*/  IMAD R2, R12, UR4, RZ ;  /* 0x000000040c027c24 */ /* 0x001fc6000f8e02ff */
[----:B------:R-:W5:Y:S04]  /*b630*/  LDL.LU R12, [R1+0xc4] ;  /* 0x0000c400010c7983 */ /* 0x000f680000300800 */
[----:B------:R0:W-:Y:S04]  /*b640*/  STL [R1+0x388], R3 ;  /* 0x0003880301007387 */ /* 0x0001e80000100800 */
[----:B------:R1:W-:Y:S01]  /*b650*/  STL [R1+0x38c], R2 ;  /* 0x00038c0201007387 */ /* 0x0003e20000100800 */
[----:B0-----:R-:W-:-:S03]  /*b660*/  IMAD R3, R9, UR4, RZ ;  /* 0x0000000409037c24 */ /* 0x001fc6000f8e02ff */
[----:B------:R-:W5:Y:S01]  /*b670*/  LDL.LU R9, [R1+0xc0] ;  /* 0x0000c00001097983 */ /* 0x000f620000300800 */
[----:B-1----:R-:W-:-:S03]  /*b680*/  IMAD R2, R23, UR4, RZ ;  /* 0x0000000417027c24 */ /* 0x002fc6000f8e02ff */
[----:B------:R0:W-:Y:S04]  /*b690*/  STL [R1+0x390], R3 ;  /* 0x0003900301007387 */ /* 0x0001e80000100800 */
[----:B------:R-:W5:Y:S04]  /*b6a0*/  LDL.LU R6, [R1+0xbc] ;  /* 0x0000bc0001067983 */ /* 0x000f680000300800 */
[----:B------:R2:W-:Y:S01]  /*b6b0*/  STL [R1+0x394], R2 ;  /* 0x0003940201007387 */ /* 0x0005e20000100800 */
[----:B0-----:R-:W-:-:S03]  /*b6c0*/  IMAD R3, R21, UR4, RZ ;  /* 0x0000000415037c24 */ /* 0x001fc6000f8e02ff */
[----:B------:R-:W5:Y:S04]  /*b6d0*/  LDL.LU R7, [R1+0xb8] ;  /* 0x0000b80001077983 */ /* 0x000f680000300800 */
[----:B------:R3:W-:Y:S04]  /*b6e0*/  STL [R1+0x398], R3 ;  /* 0x0003980301007387 */ /* 0x0007e80000100800 */
[----:B------:R-:W5:Y:S04]  /*b6f0*/  LDL.LU R10, [R1+0xb4] ;  /* 0x0000b400010a7983 */ /* 0x000f680000300800 */
[----:B------:R-:W5:Y:S01]  /*b700*/  LDL.LU R21, [R1+0xb0] ;  /* 0x0000b00001157983 */ /* 0x000f620000300800 */
[----:B--2---:R-:W-:-:S05]  /*b710*/  IMAD R2, R20, UR4, RZ ;  /* 0x0000000414027c24 */ /* 0x004fca000f8e02ff */
[----:B------:R4:W-:Y:S04]  /*b720*/  STL [R1+0x39c], R2 ;  /* 0x00039c0201007387 */ /* 0x0009e80000100800 */
[----:B------:R-:W2:Y:S01]  /*b730*/  LDL.LU R20, [R1+0xa8] ;  /* 0x0000a80001147983 */ /* 0x000ea20000300800 */
[----:B---3--:R-:W-:-:S03]  /*b740*/  IMAD R3, R17, UR4, RZ ;  /* 0x0000000411037c24 */ /* 0x008fc6000f8e02ff */
[----:B------:R-:W3:Y:S04]  /*b750*/  LDL.LU R17, [R1+0xa4] ;  /* 0x0000a40001117983 */ /* 0x000ee80000300800 */
[----:B------:R0:W-:Y:S01]  /*b760*/  STL [R1+0x3a0], R3 ;  /* 0x0003a00301007387 */ /* 0x0001e20000100800 */
[----:B----4-:R-:W-:-:S03]  /*b770*/  IMAD R2, R24, UR4, RZ ;  /* 0x0000000418027c24 */ /* 0x010fc6000f8e02ff */
[----:B------:R-:W4:Y:S04]  /*b780*/  LDL.LU R24, [R1+0xa0] ;  /* 0x0000a00001187983 */ /* 0x000f280000300800 */
[----:B------:R1:W-:Y:S01]  /*b790*/  STL [R1+0x3a4], R2 ;  /* 0x0003a40201007387 */ /* 0x0003e20000100800 */
[----:B-----5:R-:W-:Y:S02]  /*b7a0*/  IMAD R5, R27, UR4, RZ ;  /* 0x000000041b057c24 */ /* 0x020fe4000f8e02ff */
[----:B0-----:R-:W-:-:S03]  /*b7b0*/  IMAD R3, R15, UR4, RZ ;  /* 0x000000040f037c24 */ /* 0x001fc6000f8e02ff */
[----:B------:R0:W-:Y:S04]  /*b7c0*/  STL [R1+0x3a8], R5 ;  /* 0x0003a80501007387 */ /* 0x0001e80000100800 */
[----:B------:R5:W-:Y:S01]  /*b7d0*/  STL [R1+0x3ac], R3 ;  /* 0x0003ac0301007387 */ /* 0x000be20000100800 */
[----:B-1----:R-:W-:Y:S02]  /*b7e0*/  IMAD R2, R14, UR4, RZ ;  /* 0x000000040e027c24 */ /* 0x002fe4000f8e02ff */
[----:B0-----:R-:W-:-:S03]  /*b7f0*/  IMAD R5, R13, UR4, RZ ;  /* 0x000000040d057c24 */ /* 0x001fc6000f8e02ff */
[----:B------:R0:W-:Y:S01]  /*b800*/  STL [R1+0x3b0], R2 ;  /* 0x0003b00201007387 */ /* 0x0001e20000100800 */
[----:B-----5:R-:W-:-:S03]  /*b810*/  IMAD R3, R25, UR4, RZ ;  /* 0x0000000419037c24 */ /* 0x020fc6000f8e02ff */
[----:B------:R-:W-:Y:S04]  /*b820*/  STL [R1+0x3b4], R5 ;  /* 0x0003b40501007387 */ /* 0x000fe80000100800 */
[----:B------:R-:W5:Y:S01]  /*b830*/  LDL.LU R14, [R1+0x9c] ;  /* 0x00009c00010e7983 */ /* 0x000f620000300800 */
[----:B0-----:R-:W-:-:S03]  /*b840*/  IMAD R2, R29, UR4, RZ ;  /* 0x000000041d027c24 */ /* 0x001fc6000f8e02ff */
[----:B------:R-:W-:Y:S04]  /*b850*/  STL [R1+0x3b8], R3 ;  /* 0x0003b80301007387 */ /* 0x000fe80000100800 */
[----:B------:R-:W5:Y:S04]  /*b860*/  LDL.LU R15, [R1+0x98] ;  /* 0x00009800010f7983 */ /* 0x000f680000300800 */
[----:B------:R0:W-:Y:S04]  /*b870*/  STL [R1+0x3bc], R2 ;  /* 0x0003bc0201007387 */ /* 0x0001e80000100800 */
[----:B------:R-:W5:Y:S04]  /*b880*/  LDL.LU R25, [R1+0x94] ;  /* 0x0000940001197983 */ /* 0x000f680000300800 */
[----:B------:R-:W5:Y:S04]  /*b890*/  LDL.LU R29, [R1+0x90] ;  /* 0x00009000011d7983 */ /* 0x000f680000300800 */
[----:B------:R-:W5:Y:S04]  /*b8a0*/  LDL.LU R16, [R1+0x8c] ;  /* 0x00008c0001107983 */ /* 0x000f680000300800 */
[----:B0-----:R-:W5:Y:S04]  /*b8b0*/  LDL.LU R2, [R1+0x88] ;  /* 0x0000880001027983 */ /* 0x001f680000300800 */
[----:B------:R-:W5:Y:S04]  /*b8c0*/  LDL.LU R27, [R1+0x80] ;  /* 0x00008000011b7983 */ /* 0x000f680000300800 */
[----:B------:R-:W5:Y:S04]  /*b8d0*/  LDL.LU R23, [R1+0x74] ;  /* 0x0000740001177983 */ /* 0x000f680000300800 */
[----:B------:R-:W5:Y:S04]  /*b8e0*/  LDL.LU R19, [R1+0x70] ;  /* 0x0000700001137983 */ /* 0x000f680000300800 */
[----:B------:R-:W5:Y:S01]  /*b8f0*/  LDL.LU R13, [R1+0x6c] ;  /* 0x00006c00010d7983 */ /* 0x000f620000300800 */
[----:B------:R-:W-:-:S03]  /*b900*/  IMAD R3, R12, UR4, RZ ;  /* 0x000000040c037c24 */ /* 0x000fc6000f8e02ff */
[----:B------:R-:W5:Y:S04]  /*b910*/  LDL.LU R12, [R1+0x64] ;  /* 0x00006400010c7983 */ /* 0x000f680000300800 */
[----:B------:R0:W-:Y:S01]  /*b920*/  STL [R1+0x3c0], R3 ;  /* 0x0003c00301007387 */ /* 0x0001e20000100800 */
[----:B------:R-:W-:-:S03]  /*b930*/  IMAD R5, R9, UR4, RZ ;  /* 0x0000000409057c24 */ /* 0x000fc6000f8e02ff */
[----:B------:R-:W5:Y:S01]  /*b940*/  LDL.LU R9, [R1+0x60] ;  /* 0x0000600001097983 */ /* 0x000f620000300800 */
[----:B0-----:R-:W-:-:S03]  /*b950*/  IMAD R3, R6, UR4, RZ ;  /* 0x0000000406037c24 */ /* 0x001fc6000f8e02ff */
[----:B------:R0:W-:Y:S01]  /*b960*/  STL [R1+0x3c4], R5 ;  /* 0x0003c40501007387 */ /* 0x0001e20000100800 */
[----:B------:R-:W-:-:S03]  /*b970*/  IMAD R6, R7, UR4, RZ ;  /* 0x0000000407067c24 */ /* 0x000fc6000f8e02ff */
[----:B0-----:R-:W5:Y:S01]  /*b980*/  LDL.LU R5, [R1+0x5c] ;  /* 0x00005c0001057983 */ /* 0x001f620000300800 */
[----:B------:R-:W-:-:S03]  /*b990*/  IMAD R10, R10, UR4, RZ ;  /* 0x000000040a0a7c24 */ /* 0x000fc6000f8e02ff */
[----:B------:R0:W-:Y:S01]  /*b9a0*/  STL [R1+0x3c8], R3 ;  /* 0x0003c80301007387 */ /* 0x0001e20000100800 */
[----:B------:R-:W-:-:S03]  /*b9b0*/  IMAD R7, R21, UR4, RZ ;  /* 0x0000000415077c24 */ /* 0x000fc6000f8e02ff */
[----:B0-----:R-:W5:Y:S04]  /*b9c0*/  LDL.LU R3, [R1+0x54] ;  /* 0x0000540001037983 */ /* 0x001f680000300800 */
[----:B------:R2:W-:Y:S04]  /*b9d0*/  STL [R1+0x3cc], R6 ;  /* 0x0003cc0601007387 */ /* 0x0005e80000100800 */
[----:B------:R-:W-:Y:S04]  /*b9e0*/  STL [R1+0x3d0], R10 ;  /* 0x0003d00a01007387 */ /* 0x000fe80000100800 */
[----:B------:R-:W5:Y:S04]  /*b9f0*/  LDL.LU R11, [R1+0x4c] ;  /* 0x00004c00010b7983 */ /* 0x000f680000300800 */
[----:B------:R3:W-:Y:S01]  /*ba00*/  STL [R1+0x3d4], R7 ;  /* 0x0003d40701007387 */ /* 0x0007e20000100800 */
[----:B--2---:R-:W-:-:S05]  /*ba10*/  IMAD R6, R20, UR4, RZ ;  /* 0x0000000414067c24 */ /* 0x004fca000f8e02ff */
[----:B------:R0:W-:Y:S01]  /*ba20*/  STL [R1+0x3d8], R6 ;  /* 0x0003d80601007387 */ /* 0x0001e20000100800 */
[----:B---3--:R-:W-:-:S03]  /*ba30*/  IMAD R7, R17, UR4, RZ ;  /* 0x0000000411077c24 */ /* 0x008fc6000f8e02ff */
[----:B0-----:R-:W2:Y:S04]  /*ba40*/  LDL.LU R6, [R1+0x48] ;  /* 0x0000480001067983 */ /* 0x001ea80000300800 */
[----:B------:R0:W-:Y:S01]  /*ba50*/  STL [R1+0x3dc], R7 ;  /* 0x0003dc0701007387 */ /* 0x0001e20000100800 */
[----:B----4-:R-:W-:-:S03]  /*ba60*/  IMAD R17, R24, UR4, RZ ;  /* 0x0000000418117c24 */ /* 0x010fc6000f8e02ff */
[----:B0-----:R-:W3:Y:S04]  /*ba70*/  LDL.LU R7, [R1+0x3c] ;  /* 0x00003c0001077983 */ /* 0x001ee80000300800 */
[----:B------:R-:W4:Y:S04]  /*ba80*/  LDL.LU R10, [R1+0x38] ;  /* 0x00003800010a7983 */ /* 0x000f280000300800 */
[----:B------:R0:W-:Y:S04]  /*ba90*/  STL [R1+0x30c], R17 ;  /* 0x00030c1101007387 */ /* 0x0001e80000100800 */
[----:B------:R-:W4:Y:S04]  /*baa0*/  LDL.LU R21, [R1+0x34] ;  /* 0x0000340001157983 */ /* 0x000f280000300800 */
[----:B------:R-:W4:Y:S04]  /*bab0*/  LDL.LU R20, [R1+0x2c] ;  /* 0x00002c0001147983 */ /* 0x000f280000300800 */
[----:B0-----:R-:W4:Y:S04]  /*bac0*/  LDL.LU R17, [R1+0x24] ;  /* 0x0000240001117983 */ /* 0x001f280000300800 */
[----:B------:R-:W4:Y:S01]  /*bad0*/  LDL.LU R24, [R1+0x1c] ;  /* 0x00001c0001187983 */ /* 0x000f220000300800 */
[----:B-----5:R-:W-:-:S05]  /*bae0*/  IMAD R14, R14, UR4, RZ ;  /* 0x000000040e0e7c24 */ /* 0x020fca000f8e02ff */
        /* <DEDUP_REMOVED lines=8> */
[----:B0-----:R-:W5:Y:S04]  /*bb70*/  LDL.LU R25, [R1+0xf64] ;  /* 0x000f640001197983 */ /* 0x001f680000300800 */
[----:B------:R0:W-:Y:S04]  /*bb80*/  STL [R1+0x2d0], R29 ;  /* 0x0002d01d01007387 */ /* 0x0001e80000100800 */
[----:B0-----:R-:W5:Y:S01]  /*bb90*/  LDL.LU R29, [R1+0xf60] ;  /* 0x000f6000011d7983 */ /* 0x001f620000300800 */
[----:B------:R-:W-:-:S02]  /*bba0*/  IMAD R16, R16, UR4, RZ ;  /* 0x0000000410107c24 */ /* 0x000fc4000f8e02ff */
[----:B------:R-:W-:Y:S02]  /*bbb0*/  IMAD R2, R2, UR4, RZ ;  /* 0x0000000402027c24 */ /* 0x000fe4000f8e02ff */
[----:B------:R-:W-:Y:S02]  /*bbc0*/  IMAD R27, R27, UR4, RZ ;  /* 0x000000041b1b7c24 */ /* 0x000fe4000f8e02ff */
[----:B------:R-:W-:Y:S01]  /*bbd0*/  IMAD R23, R23, UR4, RZ ;  /* 0x0000000417177c24 */ /* 0x000fe2000f8e02ff */
[----:B------:R-:W-:Y:S01]  /*bbe0*/  STL [R1+0x29c], R16 ;  /* 0x00029c1001007387 */ /* 0x000fe20000100800 */
[----:B------:R-:W-:Y:S02]  /*bbf0*/  IMAD R19, R19, UR4, RZ ;  /* 0x0000000413137c24 */ /* 0x000fe4000f8e02ff */
[----:B------:R-:W-:Y:S01]  /*bc00*/  IMAD R13, R13, UR4, RZ ;  /* 0x000000040d0d7c24 */ /* 0x000fe2000f8e02ff */
[----:B------:R0:W-:Y:S04]  /*bc10*/  STL [R1+0x290], R2 ;  /* 0x0002900201007387 */ /* 0x0001e80000100800 */
[----:B------:R-:W-:Y:S04]  /*bc20*/  STL [R1+0x27c], R27 ;  /* 0x00027c1b01007387 */ /* 0x000fe80000100800 */
[----:B------:R-:W-:Y:S01]  /*bc30*/  STL [R1+0x278], R23 ;  /* 0x0002781701007387 */ /* 0x000fe20000100800 */
[----:B------:R-:W-:-:S03]  /*bc40*/  IMAD R12, R12, UR4, RZ ;  /* 0x000000040c0c7c24 */ /* 0x000fc6000f8e02ff */
[----:B------:R-:W-:Y:S04]  /*bc50*/  STL [R1+0x204], R19 ;  /* 0x0002041301007387 */ /* 0x000fe80000100800 */
[----:B------:R-:W-:Y:S04]  /*bc60*/  STL [R1+0x200], R13 ;  /* 0x0002000d01007387 */ /* 0x000fe80000100800 */
[----:B------:R-:W-:Y:S04]  /*bc70*/  STL [R1+0x1dc], R12 ;  /* 0x0001dc0c01007387 */ /* 0x000fe80000100800 */
[----:B------:R-:W-:Y:S01]  /*bc80*/  STL [R1+0xf30], R12 ;  /* 0x000f300c01007387 */ /* 0x000fe20000100800 */
[----:B------:R-:W-:-:S02]  /*bc90*/  IMAD R9, R9, UR4, RZ ;  /* 0x0000000409097c24 */ /* 0x000fc4000f8e02ff */
[----:B------:R-:W-:Y:S02]  /*bca0*/  IMAD R5, R5, UR4, RZ ;  /* 0x0000000405057c24 */ /* 0x000fe4000f8e02ff */
[----:B0-----:R-:W-:-:S05]  /*bcb0*/  IMAD R2, R3, UR4, RZ ;  /* 0x0000000403027c24 */ /* 0x001fca000f8e02ff */
[----:B------:R2:W-:Y:S04]  /*bcc0*/  STL [R1+0x1b0], R2 ;  /* 0x0001b00201007387 */ /* 0x0005e80000100800 */
[----:B------:R-:W-:Y:S01]  /*bcd0*/  STL [R1+0xf34], R13 ;  /* 0x000f340d01007387 */ /* 0x000fe20000100800 */
[----:B------:R-:W-:-:S03]  /*bce0*/  IMAD R3, R11, UR4, RZ ;  /* 0x000000040b037c24 */ /* 0x000fc6000f8e02ff */
[----:B------:R-:W-:Y:S04]  /*bcf0*/  STL [R1+0x1d8], R9 ;  /* 0x0001d80901007387 */ /* 0x000fe80000100800 */
[----:B------:R3:W-:Y:S04]  /*bd00*/  STL [R1+0x18c], R3 ;  /* 0x00018c0301007387 */ /* 0x0007e80000100800 */
[----:B------:R-:W-:Y:S01]  /*bd10*/  STL [R1+0x1b4], R5 ;  /* 0x0001b40501007387 */ /* 0x000fe20000100800 */
[----:B--2---:R-:W-:-:S05]  /*bd20*/  IMAD R2, R6, UR4, RZ ;  /* 0x0000000406027c24 */ /* 0x004fca000f8e02ff */
[----:B------:R4:W-:Y:S01]  /*bd30*/  STL [R1+0x188], R2 ;  /* 0x0001880201007387 */ /* 0x0009e20000100800 */
[----:B---3--:R-:W-:Y:S02]  /*bd40*/  IMAD R3, R7, UR4, RZ ;  /* 0x0000000407037c24 */ /* 0x008fe4000f8e02ff */
[----:B----4-:R-:W-:-:S03]  /*bd50*/  IMAD R2, R10, UR4, RZ ;  /* 0x000000040a027c24 */ /* 0x010fc6000f8e02ff */
[----:B------:R0:W-:Y:S04]  /*bd60*/  STL [R1+0x174], R3 ;  /* 0x0001740301007387 */ /* 0x0001e80000100800 */
[----:B------:R1:W-:Y:S01]  /*bd70*/  STL [R1+0x170], R2 ;  /* 0x0001700201007387 */ /* 0x0003e20000100800 */
[----:B------:R-:W-:Y:S02]  /*bd80*/  IMAD R6, R21, UR4, RZ ;  /* 0x0000000415067c24 */ /* 0x000fe4000f8e02ff */
[----:B0-----:R-:W-:-:S03]  /*bd90*/  IMAD R3, R20, UR4, RZ ;  /* 0x0000000414037c24 */ /* 0x001fc6000f8e02ff */
[----:B------:R0:W-:Y:S01]  /*bda0*/  STL [R1+0x14c], R6 ;  /* 0x00014c0601007387 */ /* 0x0001e20000100800 */
[----:B-1----:R-:W-:-:S03]  /*bdb0*/  IMAD R2, R17, UR4, RZ ;  /* 0x0000000411027c24 */ /* 0x002fc6000f8e02ff */
[----:B------:R-:W-:Y:S01]  /*bdc0*/  STL [R1+0x148], R3 ;  /* 0x0001480301007387 */ /* 0x000fe20000100800 */
[----:B0-----:R-:W-:-:S03]  /*bdd0*/  IMAD R6, R24, UR4, RZ ;  /* 0x0000000418067c24 */ /* 0x001fc6000f8e02ff */
[----:B------:R-:W-:Y:S04]  /*bde0*/  STL [R1+0x124], R2 ;  /* 0x0001240201007387 */ /* 0x000fe80000100800 */
[----:B------:R5:W-:Y:S02]  /*bdf0*/  STL [R1+0x120], R6 ;  /* 0x0001200601007387 */ /* 0x000be40000100800 */
[----:B-----5:R-:W-:-:S04]  /*be00*/  IMAD.WIDE R6, R8, 0x2, R14 ;  /* 0x0000000208067825 */ /* 0x020fc800078e020e */
[----:B------:R-:W-:Y:S02]  /*be10*/  IMAD R2, R25, UR4, RZ ;  /* 0x0000000419027c24 */ /* 0x000fe4000f8e02ff */
[----:B------:R-:W-:Y:S02]  /*be20*/  IMAD R3, R29, UR4, RZ ;  /* 0x000000041d037c24 */ /* 0x000fe4000f8e02ff */
[----:B------:R-:W2:Y:S04]  /*be30*/  LDL R29, [R1+0x230] ;  /* 0x00023000011d7983 */ /* 0x000ea80000100800 */
[----:B------:R-:W-:Y:S04]  /*be40*/  STL [R1+0xfc], R3 ;  /* 0x0000fc0301007387 */ /* 0x000fe80000100800 */
[----:B------:R-:W3:Y:S04]  /*be50*/  LDL R13, [R1+0x1d4] ;  /* 0x0001d400010d7983 */ /* 0x000ee80000100800 */
[----:B------:R0:W-:Y:S04]  /*be60*/  STL [R1+0xf8], R2 ;  /* 0x0000f80201007387 */ /* 0x0001e80000100800 */
[----:B------:R-:W4:Y:S01]  /*be70*/  LDL R12, [R1+0x1d0] ;  /* 0x0001d000010c7983 */ /* 0x000f220000100800 */
[----:B0-----:R-:W-:-:S03]  /*be80*/  IMAD.WIDE R2, R4, 0x2, R14 ;  /* 0x0000000204027825 */ /* 0x001fc600078e020e */
[----:B------:R0:W-:Y:S01]  /*be90*/  STL.64 [R1+0xf38], R4 ;  /* 0x000f380401007387 */ /* 0x0001e20000100a00 */
[----:B------:R-:W-:-:S03]  /*bea0*/  IMAD.WIDE R10, R0, 0x2, R14 ;  /* 0x00000002000a7825 */ /* 0x000fc600078e020e */
[----:B0-----:R-:W5:Y:S04]  /*beb0*/  LDL R4, [R1+0x220] ;  /* 0x0002200001047983 */ /* 0x001f680000100800 */
[----:B------:R-:W2:Y:S04]  /*bec0*/  LDL R5, [R1+0x224] ;  /* 0x0002240001057983 */ /* 0x000ea80000100800 */
[----:B------:R0:W-:Y:S01]  /*bed0*/  STL.64 [R1+0xe50], R2 ;  /* 0x000e500201007387 */ /* 0x0001e20000100a00 */
[----:B------:R-:W-:-:S03]  /*bee0*/  IMAD.WIDE R16, R18, 0x2, R14 ;  /* 0x0000000212107825 */ /* 0x000fc600078e020e */
[----:B0-----:R-:W3:Y:S04]  /*bef0*/  LDL R2, [R1+0x68] ;  /* 0x0000680001027983 */ /* 0x001ee80000100800 */
[----:B------:R-:W4:Y:S04]  /*bf00*/  LDL R3, [R1+0x78] ;  /* 0x0000780001037983 */ /* 0x000f280000100800 */
[----:B------:R0:W-:Y:S01]  /*bf10*/  STL.64 [R1+0xf40], R8 ;  /* 0x000f400801007387 */ /* 0x0001e20000100a00 */
[----:B------:R-:W-:-:S03]  /*bf20*/  IMAD.WIDE R20, R22, 0x2, R14 ;  /* 0x0000000216147825 */ /* 0x000fc600078e020e */
[----:B0-----:R-:W5:Y:S04]  /*bf30*/  LDL R8, [R1+0x1e8] ;  /* 0x0001e80001087983 */ /* 0x001f680000100800 */
[----:B------:R-:W2:Y:S04]  /*bf40*/  LDL R9, [R1+0x214] ;  /* 0x0002140001097983 */ /* 0x000ea80000100800 */
[----:B------:R0:W-:Y:S04]  /*bf50*/  STL.64 [R1+0xe58], R6 ;  /* 0x000e580601007387 */ /* 0x0001e80000100a00 */
[----:B0-----:R-:W3:Y:S04]  /*bf60*/  LDL R6, [R1+0x50] ;  /* 0x0000500001067983 */ /* 0x001ee80000100800 */
[----:B------:R-:W4:Y:S04]  /*bf70*/  LDL R7, [R1+0x58] ;  /* 0x0000580001077983 */ /* 0x000f280000100800 */
[----:B------:R0:W-:Y:S04]  /*bf80*/  STL [R1+0xe80], R10 ;  /* 0x000e800a01007387 */ /* 0x0001e80000100800 */
[----:B0-----:R-:W5:Y:S04]  /*bf90*/  LDL R10, [R1+0x40] ;  /* 0x00004000010a7983 */ /* 0x001f680000100800 */
[----:B------:R0:W-:Y:S04]  /*bfa0*/  STL [R1+0xe48], R11 ;  /* 0x000e480b01007387 */ /* 0x0001e80000100800 */
[----:B0-----:R-:W2:Y:S04]  /*bfb0*/  LDL R11, [R1+0x30] ;  /* 0x00003000010b7983 */ /* 0x001ea80000100800 */
[----:B------:R0:W-:Y:S04]  /*bfc0*/  STL.64 [R1+0xf48], R18 ;  /* 0x000f481201007387 */ /* 0x0001e80000100a00 */
[----:B0-----:R-:W3:Y:S04]  /*bfd0*/  LDL R19, [R1+0x20] ;  /* 0x0000200001137983 */ /* 0x001ee80000100800 */
[----:B------:R-:W4:Y:S04]  /*bfe0*/  LDL R18, [R1+0x1ec] ;  /* 0x0001ec0001127983 */ /* 0x000f280000100800 */
[----:B------:R0:W-:Y:S04]  /*bff0*/  STL.64 [R1+0xe60], R16 ;  /* 0x000e601001007387 */ /* 0x0001e80000100a00 */
[----:B0-----:R-:W4:Y:S04]  /*c000*/  LDL R16, [R1+0x1fc] ;  /* 0x0001fc0001107983 */ /* 0x001f280000100800 */
[----:B------:R-:W4:Y:S04]  /*c010*/  LDL R17, [R1+0x210] ;  /* 0x0002100001117983 */ /* 0x000f280000100800 */
[----:B------:R0:W-:Y:S04]  /*c020*/  STL.64 [R1+0xf50], R22 ;  /* 0x000f501601007387 */ /* 0x0001e80000100a00 */
[----:B0-----:R-:W4:Y:S04]  /*c030*/  LDL R22, [R1+0x84] ;  /* 0x0000840001167983 */ /* 0x001f280000100800 */
[----:B------:R-:W4:Y:S04]  /*c040*/  LDL R23, [R1+0x1f8] ;  /* 0x0001f80001177983 */ /* 0x000f280000100800 */
[----:B------:R0:W-:Y:S04]  /*c050*/  STL.64 [R1+0xe68], R20 ;  /* 0x000e681401007387 */ /* 0x0001e80000100a00 */
[----:B0-----:R-:W5:Y:S04]  /*c060*/  LDL R20, [R1+0x8] ;  /* 0x0000080001147983 */ /* 0x001f680000100800 */
[----:B------:R-:W2:Y:S01]  /*c070*/  LDL R21, [R1+0x18] ;  /* 0x0000180001157983 */ /* 0x000ea20000100800 */
[----:B------:R-:W-:-:S02]  /*c080*/  IMAD R26, R26, UR4, RZ ;  /* 0x000000041a1a7c24 */ /* 0x000fc4000f8e02ff */
[----:B------:R-:W-:Y:S02]  /*c090*/  IMAD R28, R28, UR4, RZ ;  /* 0x000000041c1c7c24 */ /* 0x000fe4000f8e02ff */
[--C-:B------:R-:W-:Y:S01]  /*c0a0*/  IMAD.WIDE R24, R26, 0x2, R14.reuse ;  /* 0x000000021a187825 */ /* 0x100fe200078e020e */
[----:B------:R-:W-:Y:S04]  /*c0b0*/  STL.64 [R1+0xf58], R26 ;  /* 0x000f581a01007387 */ /* 0x000fe80000100a00 */
[----:B------:R0:W-:Y:S02]  /*c0c0*/  STL.64 [R1+0xe70], R24 ;  /* 0x000e701801007387 */ /* 0x0001e40000100a00 */
[----:B0-----:R-:W-:-:S05]  /*c0d0*/  IMAD.WIDE R24, R28, 0x2, R14 ;  /* 0x000000021c187825 */ /* 0x001fca00078e020e */
[----:B------:R2:W-:Y:S01]  /*c0e0*/  STL.64 [R1], R24 ;  /* 0x0000001801007387 */ /* 0x0005e20000100a00 */
[----:B-----5:R-:W-:-:S04]  /*c0f0*/  IMAD.WIDE R26, R20, 0x2, R14 ;  /* 0x00000002141a7825 */ /* 0x020fc800078e020e */
[--C-:B--2---:R-:W-:Y:S01]  /*c100*/  IMAD.WIDE R24, R21, 0x2, R14.reuse ;  /* 0x0000000215187825 */ /* 0x104fe200078e020e */
[----:B------:R0:W-:Y:S03]  /*c110*/  STL.64 [R1+0x10], R26 ;  /* 0x0000101a01007387 */ /* 0x0001e60000100a00 */
[--C-:B---3--:R-:W-:Y:S01]  /*c120*/  IMAD.WIDE R20, R19, 0x2, R14.reuse ;  /* 0x0000000213147825 */ /* 0x108fe200078e020e */
[----:B------:R1:W-:Y:S04]  /*c130*/  STL.64 [R1+0x28], R24 ;  /* 0x0000281801007387 */ /* 0x0003e80000100a00 */
[----:B------:R2:W-:Y:S01]  /*c140*/  STL.64 [R1+0x38], R20 ;  /* 0x0000381401007387 */ /* 0x0005e20000100a00 */
[----:B0-----:R-:W-:-:S04]  /*c150*/  IMAD.WIDE R26, R11, 0x2, R14 ;  /* 0x000000020b1a7825 */ /* 0x001fc800078e020e */
[--C-:B-1----:R-:W-:Y:S01]  /*c160*/  IMAD.WIDE R24, R10, 0x2, R14.reuse ;  /* 0x000000020a187825 */ /* 0x102fe200078e020e */
[----:B------:R-:W-:Y:S03]  /*c170*/  STL.64 [R1+0x48], R26 ;  /* 0x0000481a01007387 */ /* 0x000fe60000100a00 */
[--C-:B--2---:R-:W-:Y:S01]  /*c180*/  IMAD.WIDE R20, R6, 0x2, R14.reuse ;  /* 0x0000000206147825 */ /* 0x104fe200078e020e */
[----:B------:R0:W-:Y:S03]  /*c190*/  STL.64 [R1+0x60], R24 ;  /* 0x0000601801007387 */ /* 0x0001e60000100a00 */
[--C-:B----4-:R-:W-:Y:S01]  /*c1a0*/  IMAD.WIDE R10, R7, 0x2, R14.reuse ;  /* 0x00000002070a7825 */ /* 0x110fe200078e020e */
[----:B------:R-:W-:Y:S03]  /*c1b0*/  STL.64 [R1+0x70], R20 ;  /* 0x0000701401007387 */ /* 0x000fe60000100a00 */
[--C-:B------:R-:W-:Y:S01]  /*c1c0*/  IMAD.WIDE R6, R2, 0x2, R14.reuse ;  /* 0x0000000202067825 */ /* 0x100fe200078e020e */
[----:B------:R1:W-:Y:S03]  /*c1d0*/  STL.64 [R1+0x88], R10 ;  /* 0x0000880a01007387 */ /* 0x0003e60000100a00 */
[--C-:B------:R-:W-:Y:S01]  /*c1e0*/  IMAD.WIDE R2, R3, 0x2, R14.reuse ;  /* 0x0000000203027825 */ /* 0x100fe200078e020e */
[----:B------:R-:W2:Y:S03]  /*c1f0*/  LDL R19, [R1+0x234] ;  /* 0x0002340001137983 */ /* 0x000ea60000100800 */
[--C-:B0-----:R-:W-:Y:S01]  /*c200*/  IMAD.WIDE R24, R22, 0x2, R14.reuse ;  /* 0x0000000216187825 */ /* 0x101fe200078e020e */
[----:B------:R0:W-:Y:S03]  /*c210*/  STL.64 [R1+0x98], R6 ;  /* 0x0000980601007387 */ /* 0x0001e60000100a00 */
[--C-:B------:R-:W-:Y:S01]  /*c220*/  IMAD.WIDE R22, R23, 0x2, R14.reuse ;  /* 0x0000000217167825 */ /* 0x100fe200078e020e */
[----:B-1----:R-:W3:Y:S03]  /*c230*/  LDL R11, [R1+0x240] ;  /* 0x00024000010b7983 */ /* 0x002ee60000100800 */
[--C-:B------:R-:W-:Y:S01]  /*c240*/  IMAD.WIDE R20, R16, 0x2, R14.reuse ;  /* 0x0000000210147825 */ /* 0x100fe200078e020e */
[----:B------:R1:W-:Y:S03]  /*c250*/  STL.64 [R1+0xa8], R2 ;  /* 0x0000a80201007387 */ /* 0x0003e60000100a00 */
[--C-:B------:R-:W-:Y:S01]  /*c260*/  IMAD.WIDE R16, R17, 0x2, R14.reuse ;  /* 0x0000000211107825 */ /* 0x100fe200078e020e */
[----:B------:R-:W4:Y:S04]  /*c270*/  LDL R10, [R1+0x1c4] ;  /* 0x0001c400010a7983 */ /* 0x000f280000100800 */
[----:B0-----:R-:W5:Y:S04]  /*c280*/  LDL R6, [R1+0x1c0] ;  /* 0x0001c00001067983 */ /* 0x001f680000100800 */
[----:B------:R-:W5:Y:S04]  /*c290*/  LDL R7, [R1+0x244] ;  /* 0x0002440001077983 */ /* 0x000f680000100800 */
[----:B-1----:R-:W5:Y:S04]  /*c2a0*/  LDL R2, [R1+0x250] ;  /* 0x0002500001027983 */ /* 0x002f680000100800 */
[----:B------:R-:W5:Y:S04]  /*c2b0*/  LDL R3, [R1+0x254] ;  /* 0x0002540001037983 */ /* 0x000f680000100800 */
[----:B------:R-:W-:Y:S04]  /*c2c0*/  STL.64 [R1+0xb8], R24 ;  /* 0x0000b81801007387 */ /* 0x000fe80000100a00 */
[----:B------:R0:W-:Y:S04]  /*c2d0*/  STL.64 [R1+0xc8], R22 ;  /* 0x0000c81601007387 */ /* 0x0001e80000100a00 */
[----:B------:R1:W-:Y:S04]  /*c2e0*/  STL.64 [R1+0xd8], R20 ;  /* 0x0000d81401007387 */ /* 0x0003e80000100a00 */
[----:B------:R1:W-:Y:S01]  /*c2f0*/  STL.64 [R1+0xe8], R16 ;  /* 0x0000e81001007387 */ /* 0x0003e20000100a00 */
[----:B0-----:R-:W-:-:S04]  /*c300*/  IMAD.WIDE R22, R18, 0x2, R14 ;  /* 0x0000000212167825 */ /* 0x001fc800078e020e */
[--C-:B-1----:R-:W-:Y:S01]  /*c310*/  IMAD.WIDE R20, R8, 0x2, R14.reuse ;  /* 0x0000000208147825 */ /* 0x102fe200078e020e */
[----:B------:R-:W-:Y:S03]  /*c320*/  STL.64 [R1+0x100], R22 ;  /* 0x0001001601007387 */ /* 0x000fe60000100a00 */
[--C-:B------:R-:W-:Y:S01]  /*c330*/  IMAD.WIDE R16, R9, 0x2, R14.reuse ;  /* 0x0000000209107825 */ /* 0x100fe200078e020e */
[----:B------:R-:W-:Y:S03]  /*c340*/  STL.64 [R1+0x110], R20 ;  /* 0x0001101401007387 */ /* 0x000fe60000100a00 */
[--C-:B------:R-:W-:Y:S01]  /*c350*/  IMAD.WIDE R8, R4, 0x2, R14.reuse ;  /* 0x0000000204087825 */ /* 0x100fe200078e020e */
[----:B------:R0:W-:Y:S03]  /*c360*/  STL.64 [R1+0x128], R16 ;  /* 0x0001281001007387 */ /* 0x0001e60000100a00 */
[--C-:B------:R-:W-:Y:S01]  /*c370*/  IMAD.WIDE R4, R5, 0x2, R14.reuse ;  /* 0x0000000205047825 */ /* 0x100fe200078e020e */
[----:B------:R1:W-:Y:S04]  /*c380*/  STL.64 [R1+0x138], R8 ;  /* 0x0001380801007387 */ /* 0x0003e80000100a00 */
[----:B------:R1:W-:Y:S01]  /*c390*/  STL.64 [R1+0x150], R4 ;  /* 0x0001500401007387 */ /* 0x0003e20000100a00 */
[----:B0-----:R-:W-:-:S04]  /*c3a0*/  IMAD.WIDE R16, R29, 0x2, R14 ;  /* 0x000000021d107825 */ /* 0x001fc800078e020e */
[--C-:B-1----:R-:W-:Y:S01]  /*c3b0*/  IMAD.WIDE R8, R13, 0x2, R14.reuse ;  /* 0x000000020d087825 */ /* 0x102fe200078e020e */
[----:B------:R-:W-:Y:S04]  /*c3c0*/  STL.64 [R1+0x160], R16 ;  /* 0x0001601001007387 */ /* 0x000fe80000100a00 */
[----:B------:R-:W5:Y:S01]  /*c3d0*/  LDL R25, [R1+0x260] ;  /* 0x0002600001197983 */ /* 0x000f620000100800 */
[----:B------:R-:W-:-:S03]  /*c3e0*/  IMAD.WIDE R4, R12, 0x2, R14 ;  /* 0x000000020c047825 */ /* 0x000fc600078e020e */
[----:B------:R0:W-:Y:S04]  /*c3f0*/  STL.64 [R1+0x178], R8 ;  /* 0x0001780801007387 */ /* 0x0001e80000100a00 */
[----:B------:R-:W5:Y:S04]  /*c400*/  LDL R26, [R1+0x264] ;  /* 0x00026400011a7983 */ /* 0x000f680000100800 */
[----:B------:R1:W-:Y:S04]  /*c410*/  STL.64 [R1+0x190], R4 ;  /* 0x0001900401007387 */ /* 0x0003e80000100a00 */
[----:B------:R-:W5:Y:S04]  /*c420*/  LDL R27, [R1+0x270] ;  /* 0x00027000011b7983 */ /* 0x000f680000100800 */
[----:B------:R-:W5:Y:S04]  /*c430*/  LDL R20, [R1+0x274] ;  /* 0x0002740001147983 */ /* 0x000f680000100800 */
[----:B------:R-:W5:Y:S04]  /*c440*/  LDL R21, [R1+0x288] ;  /* 0x0002880001157983 */ /* 0x000f680000100800 */
[----:B0-----:R-:W5:Y:S04]  /*c450*/  LDL R8, [R1+0x28c] ;  /* 0x00028c0001087983 */ /* 0x001f680000100800 */
[----:B------:R-:W5:Y:S04]  /*c460*/  LDL R9, [R1+0x2a8] ;  /* 0x0002a80001097983 */ /* 0x000f680000100800 */
[----:B-1----:R-:W5:Y:S04]  /*c470*/  LDL R4, [R1+0x2ac] ;  /* 0x0002ac0001047983 */ /* 0x002f680000100800 */
[----:B------:R-:W5:Y:S04]  /*c480*/  LDL R5, [R1+0x2b8] ;  /* 0x0002b80001057983 */ /* 0x000f680000100800 */
[----:B------:R-:W5:Y:S04]  /*c490*/  LDL R29, [R1+0x2bc] ;  /* 0x0002bc00011d7983 */ /* 0x000f680000100800 */
[----:B------:R-:W5:Y:S04]  /*c4a0*/  LDL R13, [R1+0x2c8] ;  /* 0x0002c800010d7983 */ /* 0x000f680000100800 */
[----:B------:R-:W5:Y:S01]  /*c4b0*/  LDL R12, [R1+0x2cc] ;  /* 0x0002cc00010c7983 */ /* 0x000f620000100800 */
[----:B--2---:R-:W-:-:S05]  /*c4c0*/  IMAD.WIDE R16, R19, 0x2, R14 ;  /* 0x0000000213107825 */ /* 0x004fca00078e020e */
[----:B------:R5:W-:Y:S01]  /*c4d0*/  STL.64 [R1+0x1a0], R16 ;  /* 0x0001a01001007387 */ /* 0x000be20000100a00 */
[----:B---3--:R-:W-:-:S04]  /*c4e0*/  IMAD.WIDE R22, R11, 0x2, R14 ;  /* 0x000000020b167825 */ /* 0x008fc800078e020e */
[--C-:B----4-:R-:W-:Y:S01]  /*c4f0*/  IMAD.WIDE R18, R10, 0x2, R14.reuse ;  /* 0x000000020a127825 */ /* 0x110fe200078e020e */
[----:B------:R0:W-:Y:S03]  /*c500*/  STL.64 [R1+0x1b8], R22 ;  /* 0x0001b81601007387 */ /* 0x0001e60000100a00 */
[--C-:B-----5:R-:W-:Y:S01]  /*c510*/  IMAD.WIDE R16, R6, 0x2, R14.reuse ;  /* 0x0000000206107825 */ /* 0x120fe200078e020e */
[----:B------:R-:W-:Y:S03]  /*c520*/  STL.64 [R1+0x1c8], R18 ;  /* 0x0001c81201007387 */ /* 0x000fe60000100a00 */
[--C-:B------:R-:W-:Y:S01]  /*c530*/  IMAD.WIDE R10, R7, 0x2, R14.reuse ;  /* 0x00000002070a7825 */ /* 0x100fe200078e020e */
[----:B------:R1:W-:Y:S03]  /*c540*/  STL.64 [R1+0x1e0], R16 ;  /* 0x0001e01001007387 */ /* 0x0003e60000100a00 */
[--C-:B------:R-:W-:Y:S01]  /*c550*/  IMAD.WIDE R6, R2, 0x2, R14.reuse ;  /* 0x0000000202067825 */ /* 0x100fe200078e020e */
[----:B------:R2:W-:Y:S03]  /*c560*/  STL.64 [R1+0x1f0], R10 ;  /* 0x0001f00a01007387 */ /* 0x0005e60000100a00 */
[--C-:B------:R-:W-:Y:S01]  /*c570*/  IMAD.WIDE R2, R3, 0x2, R14.reuse ;  /* 0x0000000203027825 */ /* 0x100fe200078e020e */
[----:B0-----:R-:W3:Y:S04]  /*c580*/  LDL R22, [R1+0x2e0] ;  /* 0x0002e00001167983 */ /* 0x001ee80000100800 */
[----:B------:R0:W-:Y:S04]  /*c590*/  STL.64 [R1+0x208], R6 ;  /* 0x0002080601007387 */ /* 0x0001e80000100a00 */
[----:B------:R-:W4:Y:S04]  /*c5a0*/  LDL R23, [R1+0x2e4] ;  /* 0x0002e40001177983 */ /* 0x000f280000100800 */
[----:B------:R5:W-:Y:S04]  /*c5b0*/  STL.64 [R1+0x218], R2 ;  /* 0x0002180201007387 */ /* 0x000be80000100a00 */
[----:B-1----:R-:W4:Y:S04]  /*c5c0*/  LDL R16, [R1+0x2f0] ;  /* 0x0002f00001107983 */ /* 0x002f280000100800 */
[----:B------:R-:W4:Y:S04]  /*c5d0*/  LDL R17, [R1+0x310] ;  /* 0x0003100001117983 */ /* 0x000f280000100800 */
[----:B------:R-:W4:Y:S04]  /*c5e0*/  LDL R18, [R1+0x314] ;  /* 0x0003140001127983 */ /* 0x000f280000100800 */
[----:B------:R-:W4:Y:S04]  /*c5f0*/  LDL R19, [R1+0x318] ;  /* 0x0003180001137983 */ /* 0x000f280000100800 */
[----:B--2---:R-:W2:Y:S04]  /*c600*/  LDL R11, [R1+0x31c] ;  /* 0x00031c00010b7983 */ /* 0x004ea80000100800 */
[----:B------:R-:W2:Y:S04]  /*c610*/  LDL R10, [R1+0x320] ;  /* 0x00032000010a7983 */ /* 0x000ea80000100800 */
[----:B0-----:R-:W2:Y:S04]  /*c620*/  LDL R6, [R1+0x324] ;  /* 0x0003240001067983 */ /* 0x001ea80000100800 */
[----:B------:R-:W2:Y:S04]  /*c630*/  LDL R7, [R1+0x328] ;  /* 0x0003280001077983 */ /* 0x000ea80000100800 */
[----:B-----5:R-:W5:Y:S04]  /*c640*/  LDL R2, [R1+0x32c] ;  /* 0x00032c0001027983 */ /* 0x020f680000100800 */
[----:B------:R-:W5:Y:S01]  /*c650*/  LDL R3, [R1+0x330] ;  /* 0x0003300001037983 */ /* 0x000f620000100800 */
[----:B------:R-:W-:-:S05]  /*c660*/  IMAD.WIDE R24, R25, 0x2, R14 ;  /* 0x0000000219187825 */ /* 0x000fca00078e020e */
[----:B------:R0:W-:Y:S02]  /*c670*/  STL.64 [R1+0x228], R24 ;  /* 0x0002281801007387 */ /* 0x0001e40000100a00 */
[----:B0-----:R-:W-:-:S05]  /*c680*/  IMAD.WIDE R24, R26, 0x2, R14 ;  /* 0x000000021a187825 */ /* 0x001fca00078e020e */
[----:B------:R0:W-:Y:S02]  /*c690*/  STL.64 [R1+0x238], R24 ;  /* 0x0002381801007387 */ /* 0x0001e40000100a00 */
[----:B0-----:R-:W-:-:S04]  /*c6a0*/  IMAD.WIDE R24, R27, 0x2, R14 ;  /* 0x000000021b187825 */ /* 0x001fc800078e020e */
[--C-:B------:R-:W-:Y:S01]  /*c6b0*/  IMAD.WIDE R26, R20, 0x2, R14.reuse ;  /* 0x00000002141a7825 */ /* 0x100fe200078e020e */
[----:B------:R0:W-:Y:S03]  /*c6c0*/  STL.64 [R1+0x248], R24 ;  /* 0x0002481801007387 */ /* 0x0001e60000100a00 */
[--C-:B------:R-:W-:Y:S01]  /*c6d0*/  IMAD.WIDE R20, R21, 0x2, R14.reuse ;  /* 0x0000000215147825 */ /* 0x100fe200078e020e */
[----:B------:R-:W-:Y:S04]  /*c6e0*/  STL.64 [R1+0x258], R26 ;  /* 0x0002581a01007387 */ /* 0x000fe80000100a00 */
[----:B------:R1:W-:Y:S01]  /*c6f0*/  STL.64 [R1+0x268], R20 ;  /* 0x0002681401007387 */ /* 0x0003e20000100a00 */
[----:B0-----:R-:W-:-:S04]  /*c700*/  IMAD.WIDE R24, R8, 0x2, R14 ;  /* 0x0000000208187825 */ /* 0x001fc800078e020e */
[--C-:B------:R-:W-:Y:S01]  /*c710*/  IMAD.WIDE R8, R9, 0x2, R14.reuse ;  /* 0x0000000209087825 */ /* 0x100fe200078e020e */
[----:B------:R-:W-:Y:S03]  /*c720*/  STL.64 [R1+0x280], R24 ;  /* 0x0002801801007387 */ /* 0x000fe60000100a00 */
[--C-:B-1----:R-:W-:Y:S01]  /*c730*/  IMAD.WIDE R20, R4, 0x2, R14.reuse ;  /* 0x0000000204147825 */ /* 0x102fe200078e020e */
[----:B------:R0:W-:Y:S03]  /*c740*/  STL.64 [R1+0x2a0], R8 ;  /* 0x0002a00801007387 */ /* 0x0001e60000100a00 */
[--C-:B------:R-:W-:Y:S01]  /*c750*/  IMAD.WIDE R4, R5, 0x2, R14.reuse ;  /* 0x0000000205047825 */ /* 0x100fe200078e020e */
[----:B------:R1:W-:Y:S04]  /*c760*/  STL.64 [R1+0x2b0], R20 ;  /* 0x0002b01401007387 */ /* 0x0003e80000100a00 */
[----:B------:R1:W-:Y:S01]  /*c770*/  STL.64 [R1+0x2c0], R4 ;  /* 0x0002c00401007387 */ /* 0x0003e20000100a00 */
[----:B0-----:R-:W-:-:S04]  /*c780*/  IMAD.WIDE R8, R29, 0x2, R14 ;  /* 0x000000021d087825 */ /* 0x001fc800078e020e */
[--C-:B-1----:R-:W-:Y:S01]  /*c790*/  IMAD.WIDE R20, R13, 0x2, R14.reuse ;  /* 0x000000020d147825 */ /* 0x102fe200078e020e */
[----:B------:R0:W-:Y:S03]  /*c7a0*/  STL.64 [R1+0x2d8], R8 ;  /* 0x0002d80801007387 */ /* 0x0001e60000100a00 */
[--C-:B------:R-:W-:Y:S01]  /*c7b0*/  IMAD.WIDE R4, R12, 0x2, R14.reuse ;  /* 0x000000020c047825 */ /* 0x100fe200078e020e */
[----:B0-----:R-:W5:Y:S04]  /*c7c0*/  LDL R8, [R1+0x334] ;  /* 0x0003340001087983 */ /* 0x001f680000100800 */
[----:B------:R-:W-:Y:S04]  /*c7d0*/  STL.64 [R1+0x2e8], R20 ;  /* 0x0002e81401007387 */ /* 0x000fe80000100a00 */
[----:B------:R-:W5:Y:S04]  /*c7e0*/  LDL R9, [R1+0x338] ;  /* 0x0003380001097983 */ /* 0x000f680000100800 */
[----:B------:R0:W-:Y:S04]  /*c7f0*/  STL.64 [R1+0x300], R4 ;  /* 0x0003000401007387 */ /* 0x0001e80000100a00 */
[----:B------:R-:W5:Y:S04]  /*c800*/  LDL R29, [R1+0x344] ;  /* 0x00034400011d7983 */ /* 0x000f680000100800 */
[----:B------:R-:W5:Y:S04]  /*c810*/  LDL R13, [R1+0x348] ;  /* 0x00034800010d7983 */ /* 0x000f680000100800 */
[----:B0-----:R-:W5:Y:S04]  /*c820*/  LDL R4, [R1+0x33c] ;  /* 0x00033c0001047983 */ /* 0x001f680000100800 */
[----:B------:R-:W5:Y:S04]  /*c830*/  LDL R5, [R1+0x340] ;  /* 0x0003400001057983 */ /* 0x000f680000100800 */
[----:B------:R-:W5:Y:S01]  /*c840*/  LDL R12, [R1+0x34c] ;  /* 0x00034c00010c7983 */ /* 0x000f620000100800 */
[----:B---3--:R-:W-:-:S04]  /*c850*/  IMAD.WIDE R20, R22, 0x2, R14 ;  /* 0x0000000216147825 */ /* 0x008fc800078e020e */
[--C-:B----4-:R-:W-:Y:S01]  /*c860*/  IMAD.WIDE R22, R23, 0x2, R14.reuse ;  /* 0x0000000217167825 */ /* 0x110fe200078e020e */
[----:B------:R0:W-:Y:S04]  /*c870*/  STL.64 [R1+0x608], R20 ;  /* 0x0006081401007387 */ /* 0x0001e80000100a00 */
[----:B------:R1:W-:Y:S01]  /*c880*/  STL.64 [R1+0x618], R22 ;  /* 0x0006181601007387 */ /* 0x0003e20000100a00 */
[----:B------:R-:W-:-:S04]  /*c890*/  IMAD.WIDE R24, R16, 0x2, R14 ;  /* 0x0000000210187825 */ /* 0x000fc800078e020e */
[--C-:B0-----:R-:W-:Y:S01]  /*c8a0*/  IMAD.WIDE R20, R17, 0x2, R14.reuse ;  /* 0x0000000211147825 */ /* 0x101fe200078e020e */
[----:B------:R-:W-:Y:S03]  /*c8b0*/  STL.64 [R1+0x628], R24 ;  /* 0x0006281801007387 */ /* 0x000fe60000100a00 */
[--C-:B-1----:R-:W-:Y:S01]  /*c8c0*/  IMAD.WIDE R22, R18, 0x2, R14.reuse ;  /* 0x0000000212167825 */ /* 0x102fe200078e020e */
[----:B------:R0:W-:Y:S03]  /*c8d0*/  STL.64 [R1+0x638], R20 ;  /* 0x0006381401007387 */ /* 0x0001e60000100a00 */
[--C-:B------:R-:W-:Y:S01]  /*c8e0*/  IMAD.WIDE R16, R19, 0x2, R14.reuse ;  /* 0x0000000213107825 */ /* 0x100fe200078e020e */
[----:B------:R-:W-:Y:S04]  /*c8f0*/  STL.64 [R1+0x648], R22 ;  /* 0x0006481601007387 */ /* 0x000fe80000100a00 */
[----:B------:R1:W-:Y:S01]  /*c900*/  STL.64 [R1+0x658], R16 ;  /* 0x0006581001007387 */ /* 0x0003e20000100a00 */
[----:B--2---:R-:W-:-:S04]  /*c910*/  IMAD.WIDE R18, R10, 0x2, R14 ;  /* 0x000000020a127825 */ /* 0x004fc800078e020e */
[----:B0-----:R-:W-:-:S04]  /*c920*/  IMAD.WIDE R20, R11, 0x2, R14 ;  /* 0x000000020b147825 */ /* 0x001fc800078e020e */
[--C-:B------:R-:W-:Y:S01]  /*c930*/  IMAD.WIDE R10, R7, 0x2, R14.reuse ;  /* 0x00000002070a7825 */ /* 0x100fe200078e020e */
[----:B------:R0:W-:Y:S03]  /*c940*/  STL.64 [R1+0x668], R20 ;  /* 0x0006681401007387 */ /* 0x0001e60000100a00 */
[--C-:B-1----:R-:W-:Y:S01]  /*c950*/  IMAD.WIDE R16, R6, 0x2, R14.reuse ;  /* 0x0000000206107825 */ /* 0x102fe200078e020e */
[----:B------:R-:W-:Y:S04]  /*c960*/  STL.64 [R1+0x678], R18 ;  /* 0x0006781201007387 */ /* 0x000fe80000100a00 */
[----:B------:R1:W-:Y:S01]  /*c970*/  STL.64 [R1+0x688], R16 ;  /* 0x0006881001007387 */ /* 0x0003e20000100a00 */
[----:B-----5:R-:W-:-:S03]  /*c980*/  IMAD.WIDE R6, R2, 0x2, R14 ;  /* 0x0000000202067825 */ /* 0x020fc600078e020e */
[----:B------:R2:W-:Y:S04]  /*c990*/  STL.64 [R1+0x698], R10 ;  /* 0x0006980a01007387 */ /* 0x0005e80000100a00 */
[----:B------:R-:W3:Y:S01]  /*c9a0*/  LDL R25, [R1+0x350] ;  /* 0x0003500001197983 */ /* 0x000ee20000100800 */
[----:B------:R-:W-:-:S03]  /*c9b0*/  IMAD.WIDE R2, R3, 0x2, R14 ;  /* 0x0000000203027825 */ /* 0x000fc600078e020e */
[----:B------:R4:W-:Y:S04]  /*c9c0*/  STL.64 [R1+0x6a8], R6 ;  /* 0x0006a80601007387 */ /* 0x0009e80000100a00 */
[----:B------:R-:W5:Y:S04]  /*c9d0*/  LDL R26, [R1+0x354] ;  /* 0x00035400011a7983 */ /* 0x000f680000100800 */
[----:B------:R4:W-:Y:S04]  /*c9e0*/  STL.64 [R1+0x6b8], R2 ;  /* 0x0006b80201007387 */ /* 0x0009e80000100a00 */
[----:B------:R-:W5:Y:S04]  /*c9f0*/  LDL R27, [R1+0x358] ;  /* 0x00035800011b7983 */ /* 0x000f680000100800 */
[----:B0-----:R-:W5:Y:S04]  /*ca00*/  LDL R20, [R1+0x35c] ;  /* 0x00035c0001147983 */ /* 0x001f680000100800 */
[----:B------:R-:W5:Y:S04]  /*ca10*/  LDL R21, [R1+0x360] ;  /* 0x0003600001157983 */ /* 0x000f680000100800 */
[----:B-1----:R-:W5:Y:S04]  /*ca20*/  LDL R17, [R1+0x364] ;  /* 0x0003640001117983 */ /* 0x002f680000100800 */
[----:B--2---:R-:W2:Y:S04]  /*ca30*/  LDL R11, [R1+0x368] ;  /* 0x00036800010b7983 */ /* 0x004ea80000100800 */
[----:B------:R-:W2:Y:S04]  /*ca40*/  LDL R10, [R1+0x36c] ;  /* 0x00036c00010a7983 */ /* 0x000ea80000100800 */
[----:B----4-:R-:W4:Y:S04]  /*ca50*/  LDL R6, [R1+0x370] ;  /* 0x0003700001067983 */ /* 0x010f280000100800 */
[----:B------:R-:W4:Y:S04]  /*ca60*/  LDL R7, [R1+0x374] ;  /* 0x0003740001077983 */ /* 0x000f280000100800 */
[----:B------:R-:W4:Y:S04]  /*ca70*/  LDL R2, [R1+0x378] ;  /* 0x0003780001027983 */ /* 0x000f280000100800 */
[----:B------:R-:W4:Y:S01]  /*ca80*/  LDL R3, [R1+0x37c] ;  /* 0x00037c0001037983 */ /* 0x000f220000100800 */
[----:B------:R-:W-:-:S04]  /*ca90*/  IMAD.WIDE R22, R8, 0x2, R14 ;  /* 0x0000000208167825 */ /* 0x000fc800078e020e */
[--C-:B------:R-:W-:Y:S01]  /*caa0*/  IMAD.WIDE R18, R9, 0x2, R14.reuse ;  /* 0x0000000209127825 */ /* 0x100fe200078e020e */
[----:B------:R-:W-:Y:S04]  /*cab0*/  STL.64 [R1+0x6c8], R22 ;  /* 0x0006c81601007387 */ /* 0x000fe80000100a00 */
[----:B------:R0:W-:Y:S01]  /*cac0*/  STL.64 [R1+0x6d8], R18 ;  /* 0x0006d81201007387 */ /* 0x0001e20000100a00 */
[----:B------:R-:W-:-:S04]  /*cad0*/  IMAD.WIDE R8, R4, 0x2, R14 ;  /* 0x0000000204087825 */ /* 0x000fc800078e020e */
[--C-:B------:R-:W-:Y:S01]  /*cae0*/  IMAD.WIDE R4, R5, 0x2, R14.reuse ;  /* 0x0000000205047825 */ /* 0x100fe200078e020e */
[----:B------:R1:W-:Y:S03]  /*caf0*/  STL.64 [R1+0x6e8], R8 ;  /* 0x0006e80801007387 */ /* 0x0003e60000100a00 */
[--C-:B0-----:R-:W-:Y:S01]  /*cb00*/  IMAD.WIDE R18, R29, 0x2, R14.reuse ;  /* 0x000000021d127825 */ /* 0x101fe200078e020e */
[----:B------:R0:W-:Y:S04]  /*cb10*/  STL.64 [R1+0x6f8], R4 ;  /* 0x0006f80401007387 */ /* 0x0001e80000100a00 */
[----:B------:R0:W-:Y:S01]  /*cb20*/  STL.64 [R1+0x708], R18 ;  /* 0x0007081201007387 */ /* 0x0001e20000100a00 */
[----:B-1----:R-:W-:-:S03]  /*cb30*/  IMAD.WIDE R8, R13, 0x2, R14 ;  /* 0x000000020d087825 */ /* 0x002fc600078e020e */
[----:B------:R-:W4:Y:S01]  /*cb40*/  LDL R22, [R1+0x380] ;  /* 0x0003800001167983 */ /* 0x000f220000100800 */
[----:B0-----:R-:W-:-:S03]  /*cb50*/  IMAD.WIDE R4, R12, 0x2, R14 ;  /* 0x000000020c047825 */ /* 0x001fc600078e020e */
[----:B------:R0:W-:Y:S04]  /*cb60*/  STL.64 [R1+0x718], R8 ;  /* 0x0007180801007387 */ /* 0x0001e80000100a00 */
[----:B------:R-:W4:Y:S04]  /*cb70*/  LDL R23, [R1+0x384] ;  /* 0x0003840001177983 */ /* 0x000f280000100800 */
[----:B------:R1:W-:Y:S04]  /*cb80*/  STL.64 [R1+0x728], R4 ;  /* 0x0007280401007387 */ /* 0x0003e80000100a00 */
[----:B------:R-:W4:Y:S04]  /*cb90*/  LDL R16, [R1+0x388] ;  /* 0x0003880001107983 */ /* 0x000f280000100800 */
[----:B------:R-:W4:Y:S04]  /*cba0*/  LDL R18, [R1+0x38c] ;  /* 0x00038c0001127983 */ /* 0x000f280000100800 */
[----:B------:R-:W4:Y:S04]  /*cbb0*/  LDL R19, [R1+0x390] ;  /* 0x0003900001137983 */ /* 0x000f280000100800 */
[----:B0-----:R-:W4:Y:S04]  /*cbc0*/  LDL R8, [R1+0x394] ;  /* 0x0003940001087983 */ /* 0x001f280000100800 */
[----:B------:R-:W4:Y:S04]  /*cbd0*/  LDL R9, [R1+0x398] ;  /* 0x0003980001097983 */ /* 0x000f280000100800 */
[----:B-1----:R-:W4:Y:S04]  /*cbe0*/  LDL R4, [R1+0x39c] ;  /* 0x00039c0001047983 */ /* 0x002f280000100800 */
[----:B------:R-:W4:Y:S04]  /*cbf0*/  LDL R5, [R1+0x3a0] ;  /* 0x0003a00001057983 */ /* 0x000f280000100800 */
[----:B------:R-:W4:Y:S04]  /*cc00*/  LDL R29, [R1+0x3a4] ;  /* 0x0003a400011d7983 */ /* 0x000f280000100800 */
[----:B------:R-:W4:Y:S04]  /*cc10*/  LDL R13, [R1+0x3a8] ;  /* 0x0003a800010d7983 */ /* 0x000f280000100800 */
[----:B------:R-:W4:Y:S01]  /*cc20*/  LDL R12, [R1+0x3ac] ;  /* 0x0003ac00010c7983 */ /* 0x000f220000100800 */
[----:B---3--:R-:W-:-:S05]  /*cc30*/  IMAD.WIDE R24, R25, 0x2, R14 ;  /* 0x0000000219187825 */ /* 0x008fca00078e020e */
[----:B------:R5:W-:Y:S02]  /*cc40*/  STL.64 [R1+0x738], R24 ;  /* 0x0007381801007387 */ /* 0x000be40000100a00 */
[----:B-----5:R-:W-:-:S05]  /*cc50*/  IMAD.WIDE R24, R26, 0x2, R14 ;  /* 0x000000021a187825 */ /* 0x020fca00078e020e */
[----:B------:R0:W-:Y:S02]  /*cc60*/  STL.64 [R1+0x748], R24 ;  /* 0x0007481801007387 */ /* 0x0001e40000100a00 */
[----:B0-----:R-:W-:-:S04]  /*cc70*/  IMAD.WIDE R24, R27, 0x2, R14 ;  /* 0x000000021b187825 */ /* 0x001fc800078e020e */
[--C-:B------:R-:W-:Y:S01]  /*cc80*/  IMAD.WIDE R26, R20, 0x2, R14.reuse ;  /* 0x00000002141a7825 */ /* 0x100fe200078e020e */
[----:B------:R0:W-:Y:S04]  /*cc90*/  STL.64 [R1+0x758], R24 ;  /* 0x0007581801007387 */ /* 0x0001e80000100a00 */
[----:B------:R2:W-:Y:S01]  /*cca0*/  STL.64 [R1+0x768], R26 ;  /* 0x0007681a01007387 */ /* 0x0005e20000100a00 */
[----:B0-----:R-:W-:-:S04]  /*ccb0*/  IMAD.WIDE R24, R21, 0x2, R14 ;  /* 0x0000000215187825 */ /* 0x001fc800078e020e */
[--C-:B------:R-:W-:Y:S01]  /*ccc0*/  IMAD.WIDE R20, R17, 0x2, R14.reuse ;  /* 0x0000000211147825 */ /* 0x100fe200078e020e */
[----:B------:R0:W-:Y:S03]  /*ccd0*/  STL.64 [R1+0x778], R24 ;  /* 0x0007781801007387 */ /* 0x0001e60000100a00 */
[--C-:B--2---:R-:W-:Y:S01]  /*cce0*/  IMAD.WIDE R26, R11, 0x2, R14.reuse ;  /* 0x000000020b1a7825 */ /* 0x104fe200078e020e */
[----:B------:R4:W-:Y:S04]  /*ccf0*/  STL.64 [R1+0x788], R20 ;  /* 0x0007881401007387 */ /* 0x0009e80000100a00 */
[----:B------:R-:W-:Y:S01]  /*cd00*/  STL.64 [R1+0x798], R26 ;  /* 0x0007981a01007387 */ /* 0x000fe20000100a00 */
[----:B0-----:R-:W-:-:S04]  /*cd10*/  IMAD.WIDE R24, R10, 0x2, R14 ;  /* 0x000000020a187825 */ /* 0x001fc800078e020e */
[--C-:B----4-:R-:W-:Y:S01]  /*cd20*/  IMAD.WIDE R20, R6, 0x2, R14.reuse ;  /* 0x0000000206147825 */ /* 0x110fe200078e020e */
[----:B------:R-:W-:Y:S03]  /*cd30*/  STL.64 [R1+0x7a8], R24 ;  /* 0x0007a81801007387 */ /* 0x000fe60000100a00 */
[--C-:B------:R-:W-:Y:S01]  /*cd40*/  IMAD.WIDE R10, R7, 0x2, R14.reuse ;  /* 0x00000002070a7825 */ /* 0x100fe200078e020e */
[----:B------:R-:W-:Y:S03]  /*cd50*/  STL.64 [R1+0x7b8], R20 ;  /* 0x0007b81401007387 */ /* 0x000fe60000100a00 */
[--C-:B------:R-:W-:Y:S01]  /*cd60*/  IMAD.WIDE R6, R2, 0x2, R14.reuse ;  /* 0x0000000202067825 */ /* 0x100fe200078e020e */
[----:B------:R0:W-:Y:S03]  /*cd70*/  STL.64 [R1+0x7c8], R10 ;  /* 0x0007c80a01007387 */ /* 0x0001e60000100a00 */
[--C-:B------:R-:W-:Y:S01]  /*cd80*/  IMAD.WIDE R2, R3, 0x2, R14.reuse ;  /* 0x0000000203027825 */ /* 0x100fe200078e020e */
[----:B------:R-:W2:Y:S04]  /*cd90*/  LDL R17, [R1+0x3b0] ;  /* 0x0003b00001117983 */ /* 0x000ea80000100800 */
[----:B------:R1:W-:Y:S04]  /*cda0*/  STL.64 [R1+0x7d8], R6 ;  /* 0x0007d80601007387 */ /* 0x0003e80000100a00 */
[----:B0-----:R-:W3:Y:S04]  /*cdb0*/  LDL R11, [R1+0x3b4] ;  /* 0x0003b400010b7983 */ /* 0x001ee80000100800 */
[----:B------:R0:W-:Y:S04]  /*cdc0*/  STL.64 [R1+0x7e8], R2 ;  /* 0x0007e80201007387 */ /* 0x0001e80000100a00 */
[----:B------:R-:W4:Y:S04]  /*cdd0*/  LDL R10, [R1+0x3b8] ;  /* 0x0003b800010a7983 */ /* 0x000f280000100800 */
[----:B-1----:R-:W5:Y:S04]  /*cde0*/  LDL R6, [R1+0x3bc] ;  /* 0x0003bc0001067983 */ /* 0x002f680000100800 */
[----:B------:R-:W5:Y:S04]  /*cdf0*/  LDL R7, [R1+0x3c0] ;  /* 0x0003c00001077983 */ /* 0x000f680000100800 */
[----:B0-----:R-:W5:Y:S04]  /*ce00*/  LDL R2, [R1+0x3c4] ;  /* 0x0003c40001027983 */ /* 0x001f680000100800 */
[----:B------:R-:W5:Y:S01]  /*ce10*/  LDL R3, [R1+0x3c8] ;  /* 0x0003c80001037983 */ /* 0x000f620000100800 */
[----:B------:R-:W-:-:S04]  /*ce20*/  IMAD.WIDE R24, R22, 0x2, R14 ;  /* 0x0000000216187825 */ /* 0x000fc800078e020e */
[--C-:B------:R-:W-:Y:S01]  /*ce30*/  IMAD.WIDE R22, R23, 0x2, R14.reuse ;  /* 0x0000000217167825 */ /* 0x100fe200078e020e */
[----:B------:R0:W-:Y:S03]  /*ce40*/  STL.64 [R1+0x7f8], R24 ;  /* 0x0007f81801007387 */ /* 0x0001e60000100a00 */
[--C-:B------:R-:W-:Y:S01]  /*ce50*/  IMAD.WIDE R20, R16, 0x2, R14.reuse ;  /* 0x0000000210147825 */ /* 0x100fe200078e020e */
[----:B------:R1:W-:Y:S03]  /*ce60*/  STL.64 [R1+0x808], R22 ;  /* 0x0008081601007387 */ /* 0x0003e60000100a00 */
[--C-:B0-----:R-:W-:Y:S01]  /*ce70*/  IMAD.WIDE R24, R18, 0x2, R14.reuse ;  /* 0x0000000212187825 */ /* 0x101fe200078e020e */
[----:B------:R0:W-:Y:S03]  /*ce80*/  STL.64 [R1+0x818], R20 ;  /* 0x0008181401007387 */ /* 0x0001e60000100a00 */
[--C-:B-1----:R-:W-:Y:S01]  /*ce90*/  IMAD.WIDE R22, R19, 0x2, R14.reuse ;  /* 0x0000000213167825 */ /* 0x102fe200078e020e */
[----:B------:R-:W-:Y:S03]  /*cea0*/  STL.64 [R1+0x828], R24 ;  /* 0x0008281801007387 */ /* 0x000fe60000100a00 */
[----:B------:R-:W-:-:S04]  /*ceb0*/  IMAD.WIDE R18, R9, 0x2, R14 ;  /* 0x0000000209127825 */ /* 0x000fc800078e020e */
[--C-:B0-----:R-:W-:Y:S01]  /*cec0*/  IMAD.WIDE R20, R8, 0x2, R14.reuse ;  /* 0x0000000208147825 */ /* 0x101fe200078e020e */
[----:B------:R-:W-:Y:S03]  /*ced0*/  STL.64 [R1+0x838], R22 ;  /* 0x0008381601007387 */ /* 0x000fe60000100a00 */
[--C-:B------:R-:W-:Y:S01]  /*cee0*/  IMAD.WIDE R8, R4, 0x2, R14.reuse ;  /* 0x0000000204087825 */ /* 0x100fe200078e020e */
[----:B------:R-:W-:Y:S03]  /*cef0*/  STL.64 [R1+0x848], R20 ;  /* 0x0008481401007387 */ /* 0x000fe60000100a00 */
[--C-:B------:R-:W-:Y:S01]  /*cf00*/  IMAD.WIDE R4, R5, 0x2, R14.reuse ;  /* 0x0000000205047825 */ /* 0x100fe200078e020e */
[----:B------:R0:W-:Y:S04]  /*cf10*/  STL.64 [R1+0x858], R18 ;  /* 0x0008581201007387 */ /* 0x0001e80000100a00 */
[----:B------:R1:W-:Y:S04]  /*cf20*/  STL.64 [R1+0x868], R8 ;  /* 0x0008680801007387 */ /* 0x0003e80000100a00 */
[----:B------:R1:W-:Y:S01]  /*cf30*/  STL.64 [R1+0x878], R4 ;  /* 0x0008780401007387 */ /* 0x0003e20000100a00 */
[----:B0-----:R-:W-:-:S04]  /*cf40*/  IMAD.WIDE R18, R29, 0x2, R14 ;  /* 0x000000021d127825 */ /* 0x001fc800078e020e */
[--C-:B-1----:R-:W-:Y:S01]  /*cf50*/  IMAD.WIDE R8, R13, 0x2, R14.reuse ;  /* 0x000000020d087825 */ /* 0x102fe200078e020e */
[----:B------:R0:W-:Y:S04]  /*cf60*/  STL.64 [R1+0x888], R18 ;  /* 0x0008881201007387 */ /* 0x0001e80000100a00 */
[----:B------:R-:W5:Y:S01]  /*cf70*/  LDL R27, [R1+0x3cc] ;  /* 0x0003cc00011b7983 */ /* 0x000f620000100800 */
        /* <DEDUP_REMOVED lines=8> */
[----:B------:R-:W5:Y:S04]  /*d000*/  LDL R9, [R1+0x2fc] ;  /* 0x0002fc0001097983 */ /* 0x000f680000100800 */
[----:B------:R-:W5:Y:S04]  /*d010*/  LDL R4, [R1+0x2f8] ;  /* 0x0002f80001047983 */ /* 0x000f680000100800 */
        /* <DEDUP_REMOVED lines=8> */
[----:B------:R-:W-:Y:S03]  /*d0a0*/  STL.64 [R1+0x8c8], R24 ;  /* 0x0008c81801007387 */ /* 0x000fe60000100a00 */
[--C-:B-----5:R-:W-:Y:S01]  /*d0b0*/  IMAD.WIDE R16, R6, 0x2, R14.reuse ;  /* 0x0000000206107825 */ /* 0x120fe200078e020e */
[----:B------:R-:W-:Y:S03]  /*d0c0*/  STL.64 [R1+0x8d8], R20 ;  /* 0x0008d81401007387 */ /* 0x000fe60000100a00 */
[--C-:B------:R-:W-:Y:S01]  /*d0d0*/  IMAD.WIDE R10, R7, 0x2, R14.reuse ;  /* 0x00000002070a7825 */ /* 0x100fe200078e020e */
[----:B------:R-:W-:Y:S03]  /*d0e0*/  STL.64 [R1+0x8e8], R16 ;  /* 0x0008e81001007387 */ /* 0x000fe60000100a00 */
[--C-:B------:R-:W-:Y:S01]  /*d0f0*/  IMAD.WIDE R6, R2, 0x2, R14.reuse ;  /* 0x0000000202067825 */ /* 0x100fe200078e020e */
[----:B------:R0:W-:Y:S03]  /*d100*/  STL.64 [R1+0x8f8], R10 ;  /* 0x0008f80a01007387 */ /* 0x0001e60000100a00 */
[--C-:B------:R-:W-:Y:S01]  /*d110*/  IMAD.WIDE R2, R3, 0x2, R14.reuse ;  /* 0x0000000203027825 */ /* 0x100fe200078e020e */
[----:B0-----:R-:W2:Y:S04]  /*d120*/  LDL.LU R10, [R1+0x1b0] ;  /* 0x0001b000010a7983 */ /* 0x001ea80000300800 */
[----:B------:R0:W-:Y:S04]  /*d130*/  STL.64 [R1+0x908], R6 ;  /* 0x0009080601007387 */ /* 0x0001e80000100a00 */
[----:B------:R-:W3:Y:S04]  /*d140*/  LDL.LU R24, [R1+0x18c] ;  /* 0x00018c0001187983 */ /* 0x000ee80000300800 */
[----:B------:R1:W-:Y:S04]  /*d150*/  STL.64 [R1+0x918], R2 ;  /* 0x0009180201007387 */ /* 0x0003e80000100a00 */
[----:B------:R-:W4:Y:S04]  /*d160*/  LDL.LU R25, [R1+0x188] ;  /* 0x0001880001197983 */ /* 0x000f280000300800 */
[----:B------:R-:W5:Y:S04]  /*d170*/  LDL.LU R20, [R1+0x174] ;  /* 0x0001740001147983 */ /* 0x000f680000300800 */
[----:B------:R-:W5:Y:S04]  /*d180*/  LDL.LU R21, [R1+0x170] ;  /* 0x0001700001157983 */ /* 0x000f680000300800 */
[----:B------:R-:W5:Y:S04]  /*d190*/  LDL.LU R16, [R1+0x14c] ;  /* 0x00014c0001107983 */ /* 0x000f680000300800 */
[----:B------:R-:W5:Y:S04]  /*d1a0*/  LDL.LU R17, [R1+0x148] ;  /* 0x0001480001117983 */ /* 0x000f680000300800 */
[----:B0-----:R-:W5:Y:S04]  /*d1b0*/  LDL.LU R6, [R1+0x124] ;  /* 0x0001240001067983 */ /* 0x001f680000300800 */
[----:B------:R-:W5:Y:S04]  /*d1c0*/  LDL.LU R7, [R1+0x120] ;  /* 0x0001200001077983 */ /* 0x000f680000300800 */
[----:B-1----:R-:W5:Y:S04]  /*d1d0*/  LDL.LU R2, [R1+0xfc] ;  /* 0x0000fc0001027983 */ /* 0x002f680000300800 */
[----:B------:R-:W5:Y:S04]  /*d1e0*/  LDL.LU R3, [R1+0x3e0] ;  /* 0x0003e00001037983 */ /* 0x000f680000300800 */
[----:B------:R-:W5:Y:S01]  /*d1f0*/  LDL.LU R11, [R1+0xf8] ;  /* 0x0000f800010b7983 */ /* 0x000f620000300800 */
[----:B------:R-:W-:-:S05]  /*d200*/  IMAD.WIDE R26, R27, 0x2, R14 ;  /* 0x000000021b1a7825 */ /* 0x000fca00078e020e */
[----:B------:R0:W-:Y:S02]  /*d210*/  STL.64 [R1+0x928], R26 ;  /* 0x0009281a01007387 */ /* 0x0001e40000100a00 */
[----:B0-----:R-:W-:-:S04]  /*d220*/  IMAD.WIDE R26, R22, 0x2, R14 ;  /* 0x00000002161a7825 */ /* 0x001fc800078e020e */
[--C-:B------:R-:W-:Y:S01]  /*d230*/  IMAD.WIDE R22, R23, 0x2, R14.reuse ;  /* 0x0000000217167825 */ /* 0x100fe200078e020e */
[----:B------:R0:W-:Y:S04]  /*d240*/  STL.64 [R1+0x938], R26 ;  /* 0x0009381a01007387 */ /* 0x0001e80000100a00 */
[----:B0-----:R-:W2:Y:S04]  /*d250*/  LDL.LU.64 R26, [R1+0xf58] ;  /* 0x000f5800011a7983 */ /* 0x001ea80000300a00 */
[----:B------:R0:W-:Y:S02]  /*d260*/  STL.64 [R1+0x948], R22 ;  /* 0x0009481601007387 */ /* 0x0001e40000100a00 */
[----:B0-----:R-:W-:-:S04]  /*d270*/  IMAD.WIDE R22, R18, 0x2, R14 ;  /* 0x0000000212167825 */ /* 0x001fc800078e020e */
[--C-:B------:R-:W-:Y:S01]  /*d280*/  IMAD.WIDE R18, R19, 0x2, R14.reuse ;  /* 0x0000000213127825 */ /* 0x100fe200078e020e */
[----:B------:R0:W-:Y:S04]  /*d290*/  STL.64 [R1+0x958], R22 ;  /* 0x0009581601007387 */ /* 0x0001e80000100a00 */
[----:B0-----:R-:W3:Y:S04]  /*d2a0*/  LDL.LU.64 R22, [R1+0xf50] ;  /* 0x000f500001167983 */ /* 0x001ee80000300a00 */
[----:B------:R0:W-:Y:S02]  /*d2b0*/  STL.64 [R1+0x968], R18 ;  /* 0x0009681201007387 */ /* 0x0001e40000100a00 */
[----:B0-----:R-:W-:-:S05]  /*d2c0*/  IMAD.WIDE R18, R8, 0x2, R14 ;  /* 0x0000000208127825 */ /* 0x001fca00078e020e */
[----:B------:R0:W-:Y:S04]  /*d2d0*/  STL.64 [R1+0x978], R18 ;  /* 0x0009781201007387 */ /* 0x0001e80000100a00 */
[----:B0-----:R-:W4:Y:S01]  /*d2e0*/  LDL.LU.64 R18, [R1+0xf48] ;  /* 0x000f480001127983 */ /* 0x001f220000300a00 */
[----:B------:R-:W-:-:S05]  /*d2f0*/  IMAD.WIDE R8, R9, 0x2, R14 ;  /* 0x0000000209087825 */ /* 0x000fca00078e020e */
[----:B------:R0:W-:Y:S02]  /*d300*/  STL.64 [R1+0x988], R8 ;  /* 0x0009880801007387 */ /* 0x0001e40000100a00 */
[----:B0-----:R-:W-:-:S04]  /*d310*/  IMAD.WIDE R8, R4, 0x2, R14 ;  /* 0x0000000204087825 */ /* 0x001fc800078e020e */
[--C-:B------:R-:W-:Y:S01]  /*d320*/  IMAD.WIDE R4, R5, 0x2, R14.reuse ;  /* 0x0000000205047825 */ /* 0x100fe200078e020e */
[----:B------:R0:W-:Y:S04]  /*d330*/  STL.64 [R1+0x998], R8 ;  /* 0x0009980801007387 */ /* 0x0001e80000100a00 */
[----:B0-----:R-:W5:Y:S04]  /*d340*/  LDL.LU.64 R8, [R1+0xf40] ;  /* 0x000f400001087983 */ /* 0x001f680000300a00 */
[----:B------:R0:W-:Y:S02]  /*d350*/  STL.64 [R1+0x9a8], R4 ;  /* 0x0009a80401007387 */ /* 0x0001e40000100a00 */
[----:B0-----:R-:W-:-:S05]  /*d360*/  IMAD.WIDE R4, R29, 0x2, R14 ;  /* 0x000000021d047825 */ /* 0x001fca00078e020e */
[----:B------:R0:W-:Y:S02]  /*d370*/  STL.64 [R1+0x9b8], R4 ;  /* 0x0009b80401007387 */ /* 0x0001e40000100a00 */
[----:B0-----:R-:W-:-:S04]  /*d380*/  IMAD.WIDE R4, R13, 0x2, R14 ;  /* 0x000000020d047825 */ /* 0x001fc800078e020e */
[--C-:B------:R-:W-:Y:S01]  /*d390*/  IMAD.WIDE R12, R12, 0x2, R14.reuse ;  /* 0x000000020c0c7825 */ /* 0x100fe200078e020e */
[----:B------:R0:W-:Y:S04]  /*d3a0*/  STL.64 [R1+0x9c8], R4 ;  /* 0x0009c80401007387 */ /* 0x0001e80000100a00 */
[----:B0-----:R-:W5:Y:S04]  /*d3b0*/  LDL.LU.64 R4, [R1+0xf38] ;  /* 0x000f380001047983 */ /* 0x001f680000300a00 */
[----:B------:R2:W-:Y:S02]  /*d3c0*/  STL.64 [R1+0x9d8], R12 ;  /* 0x0009d80c01007387 */ /* 0x0005e40000100a00 */
[----:B--2---:R-:W-:-:S05]  /*d3d0*/  IMAD.WIDE R12, R27, 0x2, R14 ;  /* 0x000000021b0c7825 */ /* 0x004fca00078e020e */
[----:B------:R3:W-:Y:S02]  /*d3e0*/  STL.64 [R1+0x9e8], R12 ;  /* 0x0009e80c01007387 */ /* 0x0007e40000100a00 */
[----:B---3--:R-:W-:-:S05]  /*d3f0*/  IMAD.WIDE R12, R23, 0x2, R14 ;  /* 0x00000002170c7825 */ /* 0x008fca00078e020e */
[----:B------:R4:W-:Y:S02]  /*d400*/  STL.64 [R1+0x9f8], R12 ;  /* 0x0009f80c01007387 */ /* 0x0009e40000100a00 */
[----:B----4-:R-:W-:-:S05]  /*d410*/  IMAD.WIDE R12, R19, 0x2, R14 ;  /* 0x00000002130c7825 */ /* 0x010fca00078e020e */
[----:B------:R0:W-:Y:S04]  /*d420*/  STL.64 [R1+0xa08], R12 ;  /* 0x000a080c01007387 */ /* 0x0001e80000100a00 */
[----:B0-----:R-:W2:Y:S02]  /*d430*/  LDL.LU R13, [R1+0xf34] ;  /* 0x000f3400010d7983 */ /* 0x001ea40000300800 */
[----:B--2---:R-:W-:-:S05]  /*d440*/  IMAD.WIDE R12, R13, 0x2, R14 ;  /* 0x000000020d0c7825 */ /* 0x004fca00078e020e */
[----:B------:R0:W-:Y:S04]  /*d450*/  STL.64 [R1+0xa18], R12 ;  /* 0x000a180c01007387 */ /* 0x0001e80000100a00 */
[----:B0-----:R-:W2:Y:S02]  /*d460*/  LDL.LU R12, [R1+0xf30] ;  /* 0x000f3000010c7983 */ /* 0x001ea40000300800 */
[----:B--2---:R-:W-:-:S05]  /*d470*/  IMAD.WIDE R12, R12, 0x2, R14 ;  /* 0x000000020c0c7825 */ /* 0x004fca00078e020e */
[----:B------:R5:W-:Y:S02]  /*d480*/  STL.64 [R1+0xa28], R12 ;  /* 0x000a280c01007387 */ /* 0x000be40000100a00 */
[----:B-----5:R-:W-:-:S05]  /*d490*/  IMAD.WIDE R12, R9, 0x2, R14 ;  /* 0x00000002090c7825 */ /* 0x020fca00078e020e */
[----:B------:R0:W-:Y:S02]  /*d4a0*/  STL.64 [R1+0xa38], R12 ;  /* 0x000a380c01007387 */ /* 0x0001e40000100a00 */
[----:B0-----:R-:W-:-:S05]  /*d4b0*/  IMAD.WIDE R12, R5, 0x2, R14 ;  /* 0x00000002050c7825 */ /* 0x001fca00078e020e */
[----:B------:R0:W-:Y:S02]  /*d4c0*/  STL.64 [R1+0xa48], R12 ;  /* 0x000a480c01007387 */ /* 0x0001e40000100a00 */
[----:B0-----:R-:W-:-:S05]  /*d4d0*/  IMAD.WIDE R12, R10, 0x2, R14 ;  /* 0x000000020a0c7825 */ /* 0x001fca00078e020e */
[----:B------:R0:W-:Y:S02]  /*d4e0*/  STL.64 [R1+0xa58], R12 ;  /* 0x000a580c01007387 */ /* 0x0001e40000100a00 */
[----:B0-----:R-:W-:-:S05]  /*d4f0*/  IMAD.WIDE R12, R24, 0x2, R14 ;  /* 0x00000002180c7825 */ /* 0x001fca00078e020e */
[----:B------:R0:W-:Y:S02]  /*d500*/  STL.64 [R1+0xa68], R12 ;  /* 0x000a680c01007387 */ /* 0x0001e40000100a00 */
[----:B0-----:R-:W-:-:S05]  /*d510*/  IMAD.WIDE R12, R25, 0x2, R14 ;  /* 0x00000002190c7825 */ /* 0x001fca00078e020e */
[----:B------:R0:W-:Y:S04]  /*d520*/  STL.64 [R1+0xa78], R12 ;  /* 0x000a780c01007387 */ /* 0x0001e80000100a00 */
[----:B0-----:R-:W2:Y:S04]  /*d530*/  LDL.LU.64 R12, [R1+0xf28] ;  /* 0x000f2800010c7983 */ /* 0x001ea80000300a00 */
[----:B------:R-:W-:Y:S04]  /*d540*/  STL [R1+0xe78], R25 ;  /* 0x000e781901007387 */ /* 0x000fe80000100800 */
[----:B------:R0:W-:Y:S02]  /*d550*/  STL [R1+0xe7c], R24 ;  /* 0x000e7c1801007387 */ /* 0x0001e40000100800 */
[----:B0-----:R-:W-:-:S05]  /*d560*/  IMAD.WIDE R24, R20, 0x2, R14 ;  /* 0x0000000214187825 */ /* 0x001fca00078e020e */
[----:B------:R0:W-:Y:S04]  /*d570*/  STL.64 [R1+0xa88], R24 ;  /* 0x000a881801007387 */ /* 0x0001e80000100a00 */
[----:B------:R1:W-:Y:S01]  /*d580*/  STL.64 [R1+0xe88], R20 ;  /* 0x000e881401007387 */ /* 0x0003e20000100a00 */
[----:B0-----:R-:W-:-:S04]  /*d590*/  IMAD.WIDE R24, R21, 0x2, R14 ;  /* 0x0000000215187825 */ /* 0x001fc800078e020e */
[--C-:B-1----:R-:W-:Y:S01]  /*d5a0*/  IMAD.WIDE R20, R16, 0x2, R14.reuse ;  /* 0x0000000210147825 */ /* 0x102fe200078e020e */
[----:B------:R0:W-:Y:S04]  /*d5b0*/  STL.64 [R1+0xa98], R24 ;  /* 0x000a981801007387 */ /* 0x0001e80000100a00 */
[----:B------:R1:W-:Y:S04]  /*d5c0*/  STL.64 [R1+0xe90], R16 ;  /* 0x000e901001007387 */ /* 0x0003e80000100a00 */
[----:B------:R3:W-:Y:S01]  /*d5d0*/  STL.64 [R1+0xaa8], R20 ;  /* 0x000aa81401007387 */ /* 0x0007e20000100a00 */
[----:B0-----:R-:W-:-:S04]  /*d5e0*/  IMAD.WIDE R24, R17, 0x2, R14 ;  /* 0x0000000211187825 */ /* 0x001fc800078e020e */
[--C-:B-1----:R-:W-:Y:S01]  /*d5f0*/  IMAD.WIDE R16, R7, 0x2, R14.reuse ;  /* 0x0000000207107825 */ /* 0x102fe200078e020e */
[----:B------:R-:W-:Y:S03]  /*d600*/  STL.64 [R1+0xab8], R24 ;  /* 0x000ab81801007387 */ /* 0x000fe60000100a00 */
[--C-:B---3--:R-:W-:Y:S01]  /*d610*/  IMAD.WIDE R20, R6, 0x2, R14.reuse ;  /* 0x0000000206147825 */ /* 0x108fe200078e020e */
[----:B------:R0:W-:Y:S04]  /*d620*/  STL.64 [R1+0xe98], R6 ;  /* 0x000e980601007387 */ /* 0x0001e80000100a00 */
[----:B------:R-:W-:Y:S04]  /*d630*/  STL.64 [R1+0xac8], R20 ;  /* 0x000ac81401007387 */ /* 0x000fe80000100a00 */
[----:B------:R1:W-:Y:S01]  /*d640*/  STL.64 [R1+0xad8], R16 ;  /* 0x000ad81001007387 */ /* 0x0003e20000100a00 */
[----:B0-----:R-:W-:-:S03]  /*d650*/  IMAD.WIDE R6, R2, 0x2, R14 ;  /* 0x0000000202067825 */ /* 0x001fc600078e020e */
[----:B------:R-:W-:Y:S04]  /*d660*/  STL.64 [R1+0xea0], R2 ;  /* 0x000ea00201007387 */ /* 0x000fe80000100a00 */
[----:B------:R0:W-:Y:S01]  /*d670*/  STL.64 [R1+0xae8], R6 ;  /* 0x000ae80601007387 */ /* 0x0001e20000100a00 */
[----:B-1----:R-:W-:-:S05]  /*d680*/  IMAD.WIDE R16, R3, 0x2, R14 ;  /* 0x0000000203107825 */ /* 0x002fca00078e020e */
[----:B------:R-:W-:Y:S01]  /*d690*/  STL.64 [R1+0xb08], R16 ;  /* 0x000b081001007387 */ /* 0x000fe20000100a00 */
[----:B0-----:R-:W-:-:S03]  /*d6a0*/  IMAD.WIDE R6, R11, 0x2, R14 ;  /* 0x000000020b067825 */ /* 0x001fc600078e020e */
[----:B------:R-:W3:Y:S04]  /*d6b0*/  LDL.LU R2, [R1+0x58] ;  /* 0x0000580001027983 */ /* 0x000ee80000300800 */
[----:B------:R-:W4:Y:S04]  /*d6c0*/  LDL.LU R3, [R1+0x68] ;  /* 0x0000680001037983 */ /* 0x000f280000300800 */
[----:B------:R0:W-:Y:S04]  /*d6d0*/  STL.64 [R1+0xaf8], R6 ;  /* 0x000af80601007387 */ /* 0x0001e80000100a00 */
[----:B0-----:R-:W5:Y:S04]  /*d6e0*/  LDL.LU R6, [R1+0x78] ;  /* 0x0000780001067983 */ /* 0x001f680000300800 */
[----:B------:R-:W5:Y:S04]  /*d6f0*/  LDL.LU R7, [R1+0x84] ;  /* 0x0000840001077983 */ /* 0x000f680000300800 */
[----:B------:R-:W5:Y:S04]  /*d700*/  LDL.LU R16, [R1+0x1f8] ;  /* 0x0001f80001107983 */ /* 0x000f680000300800 */
[----:B------:R-:W5:Y:S04]  /*d710*/  LDL.LU R17, [R1+0x1fc] ;  /* 0x0001fc0001117983 */ /* 0x000f680000300800 */
[----:B------:R-:W5:Y:S04]  /*d720*/  LDL.LU R20, [R1+0x210] ;  /* 0x0002100001147983 */ /* 0x000f680000300800 */
[----:B------:R-:W5:Y:S04]  /*d730*/  LDL.LU R21, [R1+0x1ec] ;  /* 0x0001ec0001157983 */ /* 0x000f680000300800 */
[----:B------:R-:W5:Y:S04]  /*d740*/  LDL.LU R24, [R1+0x1e8] ;  /* 0x0001e80001187983 */ /* 0x000f680000300800 */
[----:B------:R-:W5:Y:S04]  /*d750*/  LDL.LU R25, [R1+0x214] ;  /* 0x0002140001197983 */ /* 0x000f680000300800 */
[----:B------:R0:W-:Y:S04]  /*d760*/  STL.64 [R1+0xea8], R10 ;  /* 0x000ea80a01007387 */ /* 0x0001e80000100a00 */
[----:B0-----:R-:W3:Y:S04]  /*d770*/  LDL.LU R10, [R1+0x40] ;  /* 0x00004000010a7983 */ /* 0x001ee80000300800 */
[----:B------:R-:W4:Y:S01]  /*d780*/  LDL.LU R11, [R1+0x50] ;  /* 0x00005000010b7983 */ /* 0x000f220000300800 */
[----:B--2---:R-:W-:-:S04]  /*d790*/  IMAD.WIDE R4, R4, 0x2, R12 ;  /* 0x0000000204047825 */ /* 0x004fc800078e020c */
[--C-:B------:R-:W-:Y:S01]  /*d7a0*/  IMAD.WIDE R8, R8, 0x2, R12.reuse ;  /* 0x0000000208087825 */ /* 0x100fe200078e020c */
[----:B------:R0:W-:Y:S04]  /*d7b0*/  STL.64 [R1+0xeb0], R4 ;  /* 0x000eb00401007387 */ /* 0x0001e80000100a00 */
[----:B0-----:R-:W2:Y:S04]  /*d7c0*/  LDL.LU R4, [R1+0x20] ;  /* 0x0000200001047983 */ /* 0x001ea80000300800 */
[----:B------:R-:W5:Y:S04]  /*d7d0*/  LDL.LU R5, [R1+0x30] ;  /* 0x0000300001057983 */ /* 0x000f680000300800 */
[----:B------:R0:W-:Y:S04]  /*d7e0*/  STL.64 [R1+0xeb8], R8 ;  /* 0x000eb80801007387 */ /* 0x0001e80000100a00 */
[----:B0-----:R-:W3:Y:S04]  /*d7f0*/  LDL.LU R8, [R1+0x8] ;  /* 0x0000080001087983 */ /* 0x001ee80000300800 */
[----:B------:R-:W4:Y:S01]  /*d800*/  LDL.LU R9, [R1+0x18] ;  /* 0x0000180001097983 */ /* 0x000f220000300800 */
[----:B------:R-:W-:-:S04]  /*d810*/  IMAD.WIDE R14, R0, 0x2, R12 ;  /* 0x00000002000e7825 */ /* 0x000fc800078e020c */
[--C-:B------:R-:W-:Y:S01]  /*d820*/  IMAD.WIDE R18, R18, 0x2, R12.reuse ;  /* 0x0000000212127825 */ /* 0x100fe200078e020c */
[----:B------:R-:W-:Y:S03]  /*d830*/  STL.64 [R1+0xec0], R14 ;  /* 0x000ec00e01007387 */ /* 0x000fe60000100a00 */
[--C-:B------:R-:W-:Y:S01]  /*d840*/  IMAD.WIDE R22, R22, 0x2, R12.reuse ;  /* 0x0000000216167825 */ /* 0x100fe200078e020c */
[----:B------:R2:W-:Y:S03]  /*d850*/  STL.64 [R1+0xec8], R18 ;  /* 0x000ec81201007387 */ /* 0x0005e60000100a00 */
[--C-:B------:R-:W-:Y:S01]  /*d860*/  IMAD.WIDE R26, R26, 0x2, R12.reuse ;  /* 0x000000021a1a7825 */ /* 0x100fe200078e020c */
[----:B------:R-:W-:Y:S03]  /*d870*/  STL.64 [R1+0xed0], R22 ;  /* 0x000ed01601007387 */ /* 0x000fe60000100a00 */
[--C-:B------:R-:W-:Y:S01]  /*d880*/  IMAD.WIDE R28, R28, 0x2, R12.reuse ;  /* 0x000000021c1c7825 */ /* 0x100fe200078e020c */
[----:B------:R-:W-:Y:S04]  /*d890*/  STL.64 [R1+0xed8], R26 ;  /* 0x000ed81a01007387 */ /* 0x000fe80000100a00 */
[----:B------:R-:W-:Y:S01]  /*d8a0*/  STL.64 [R1+0xee0], R28 ;  /* 0x000ee01c01007387 */ /* 0x000fe20000100a00 */
[----:B--2---:R-:W-:-:S04]  /*d8b0*/  IMAD.WIDE R18, R4, 0x2, R12 ;  /* 0x0000000204127825 */ /* 0x004fc800078e020c */
[----:B---3--:R-:W-:-:S04]  /*d8c0*/  IMAD.WIDE R14, R8, 0x2, R12 ;  /* 0x00000002080e7825 */ /* 0x008fc800078e020c */
[--C-:B----4-:R-:W-:Y:S01]  /*d8d0*/  IMAD.WIDE R8, R9, 0x2, R12.reuse ;  /* 0x0000000209087825 */ /* 0x110fe200078e020c */
[----:B------:R5:W-:Y:S04]  /*d8e0*/  STL.64 [R1+0x8], R14 ;  /* 0x0000080e01007387 */ /* 0x000be80000100a00 */
[----:B------:R0:W-:Y:S04]  /*d8f0*/  STL.64 [R1+0x18], R8 ;  /* 0x0000180801007387 */ /* 0x0001e80000100a00 */
[----:B------:R-:W-:Y:S01]  /*d900*/  STL.64 [R1+0x20], R18 ;  /* 0x0000201201007387 */ /* 0x000fe20000100a00 */
[----:B-----5:R-:W-:-:S04]  /*d910*/  IMAD.WIDE R14, R5, 0x2, R12 ;  /* 0x00000002050e7825 */ /* 0x020fc800078e020c */
[--C-:B0-----:R-:W-:Y:S01]  /*d920*/  IMAD.WIDE R8, R10, 0x2, R12.reuse ;  /* 0x000000020a087825 */ /* 0x101fe200078e020c */
[----:B------:R-:W-:Y:S03]  /*d930*/  STL.64 [R1+0x30], R14 ;  /* 0x0000300e01007387 */ /* 0x000fe60000100a00 */
[--C-:B------:R-:W-:Y:S01]  /*d940*/  IMAD.WIDE R4, R11, 0x2, R12.reuse ;  /* 0x000000020b047825 */ /* 0x100fe200078e020c */
[----:B------:R0:W-:Y:S03]  /*d950*/  STL.64 [R1+0x40], R8 ;  /* 0x0000400801007387 */ /* 0x0001e60000100a00 */
[--C-:B------:R-:W-:Y:S01]  /*d960*/  IMAD.WIDE R10, R2, 0x2, R12.reuse ;  /* 0x00000002020a7825 */ /* 0x100fe200078e020c */
[----:B------:R1:W-:Y:S04]  /*d970*/  STL.64 [R1+0x50], R4 ;  /* 0x0000500401007387 */ /* 0x0003e80000100a00 */
[----:B------:R-:W-:Y:S01]  /*d980*/  STL.64 [R1+0x58], R10 ;  /* 0x0000580a01007387 */ /* 0x000fe20000100a00 */
[----:B0-----:R-:W-:-:S04]  /*d990*/  IMAD.WIDE R8, R3, 0x2, R12 ;  /* 0x0000000203087825 */ /* 0x001fc800078e020c */
[--C-:B-1----:R-:W-:Y:S01]  /*d9a0*/  IMAD.WIDE R4, R6, 0x2, R12.reuse ;  /* 0x0000000206047825 */ /* 0x102fe200078e020c */
        /* <DEDUP_REMOVED lines=8> */
[----:B------:R0:W-:Y:S03]  /*da30*/  STL.64 [R1+0xa0], R4 ;  /* 0x0000a00401007387 */ /* 0x0001e60000100a00 */
[--C-:B--2---:R-:W-:Y:S01]  /*da40*/  IMAD.WIDE R6, R21, 0x2, R12.reuse ;  /* 0x0000000215067825 */ /* 0x104fe200078e020c */
[----:B------:R1:W-:Y:S04]  /*da50*/  STL.64 [R1+0xb0], R2 ;  /* 0x0000b00201007387 */ /* 0x0003e80000100a00 */
[----:B------:R-:W-:Y:S01]  /*da60*/  STL.64 [R1+0xc0], R6 ;  /* 0x0000c00601007387 */ /* 0x000fe20000100a00 */
[----:B0-----:R-:W-:-:S03]  /*da70*/  IMAD.WIDE R4, R24, 0x2, R12 ;  /* 0x0000000218047825 */ /* 0x001fc600078e020c */
[----:B------:R-:W2:Y:S04]  /*da80*/  LDL.LU R28, [R1+0x1d0] ;  /* 0x0001d000011c7983 */ /* 0x000ea80000300800 */
[----:B------:R-:W-:Y:S04]  /*da90*/  STL.64 [R1+0xd0], R4 ;  /* 0x0000d00401007387 */ /* 0x000fe80000100a00 */
[----:B------:R-:W3:Y:S01]  /*daa0*/  LDL.LU R29, [R1+0x234] ;  /* 0x00023400011d7983 */ /* 0x000ee20000300800 */
[----:B-1----:R-:W-:-:S05]  /*dab0*/  IMAD.WIDE R2, R25, 0x2, R12 ;  /* 0x0000000219027825 */ /* 0x002fca00078e020c */
[----:B------:R-:W-:Y:S04]  /*dac0*/  STL.64 [R1+0xe0], R2 ;  /* 0x0000e00201007387 */ /* 0x000fe80000100a00 */
[----:B---3--:R0:W-:Y:S04]  /*dad0*/  STL [R1+0xf10], R29 ;  /* 0x000f101d01007387 */ /* 0x0081e80000100800 */
[----:B0-----:R-:W3:Y:S04]  /*dae0*/  LDL.LU R29, [R1+0x1d4] ;  /* 0x0001d400011d7983 */ /* 0x001ee80000300800 */
[----:B--2---:R0:W-:Y:S04]  /*daf0*/  STL [R1+0xf14], R28 ;  /* 0x000f141c01007387 */ /* 0x0041e80000100800 */
[----:B0-----:R-:W2:Y:S04]  /*db00*/  LDL.LU R28, [R1+0x230] ;  /* 0x00023000011c7983 */ /* 0x001ea80000300800 */
[----:B---3--:R0:W-:Y:S04]  /*db10*/  STL [R1+0xf18], R29 ;  /* 0x000f181d01007387 */ /* 0x0081e80000100800 */
[----:B0-----:R-:W3:Y:S04]  /*db20*/  LDL.LU R29, [R1+0x224] ;  /* 0x00022400011d7983 */ /* 0x001ee80000300800 */
[----:B--2---:R0:W-:Y:S04]  /*db30*/  STL [R1+0xf1c], R28 ;  /* 0x000f1c1c01007387 */ /* 0x0041e80000100800 */
[----:B0-----:R-:W2:Y:S04]  /*db40*/  LDL.LU R28, [R1+0x220] ;  /* 0x00022000011c7983 */ /* 0x001ea80000300800 */
[----:B---3--:R2:W-:Y:S04]  /*db50*/  STL [R1+0xf20], R29 ;  /* 0x000f201d01007387 */ /* 0x0085e80000100800 */
        /* <DEDUP_REMOVED lines=17> */
[----:B--2---:R-:W-:-:S03]  /*dc70*/  IMAD.WIDE R28, R28, 0x2, R12 ;  /* 0x000000021c1c7825 */ /* 0x004fc600078e020c */
[----:B------:R-:W2:Y:S04]  /*dc80*/  LDL.LU R6, [R1+0x2cc] ;  /* 0x0002cc0001067983 */ /* 0x000ea80000300800 */
[----:B------:R-:W2:Y:S04]  /*dc90*/  LDL.LU R7, [R1+0x2e0] ;  /* 0x0002e00001077983 */ /* 0x000ea80000300800 */
[----:B------:R-:W2:Y:S04]  /*dca0*/  LDL.LU R16, [R1+0x2e4] ;  /* 0x0002e40001107983 */ /* 0x000ea80000300800 */
[----:B------:R-:W2:Y:S04]  /*dcb0*/  LDL.LU R17, [R1+0x2f0] ;  /* 0x0002f00001117983 */ /* 0x000ea80000300800 */
[----:B------:R-:W2:Y:S04]  /*dcc0*/  LDL.LU R20, [R1+0x310] ;  /* 0x0003100001147983 */ /* 0x000ea80000300800 */
[----:B------:R-:W2:Y:S04]  /*dcd0*/  LDL.LU R21, [R1+0x314] ;  /* 0x0003140001157983 */ /* 0x000ea80000300800 */
[----:B------:R-:W2:Y:S04]  /*dce0*/  LDL.LU R24, [R1+0x318] ;  /* 0x0003180001187983 */ /* 0x000ea80000300800 */
[----:B------:R-:W2:Y:S04]  /*dcf0*/  LDL.LU R25, [R1+0x31c] ;  /* 0x00031c0001197983 */ /* 0x000ea80000300800 */
[----:B------:R0:W-:Y:S04]  /*dd00*/  STL.64 [R1+0xf0], R28 ;  /* 0x0000f01c01007387 */ /* 0x0001e80000100a00 */
[----:B0-----:R-:W3:Y:S02]  /*dd10*/  LDL.LU R29, [R1+0xf20] ;  /* 0x000f2000011d7983 */ /* 0x001ee40000300800 */
[----:B---3--:R-:W-:-:S05]  /*dd20*/  IMAD.WIDE R28, R29, 0x2, R12 ;  /* 0x000000021d1c7825 */ /* 0x008fca00078e020c */
        /* <DEDUP_REMOVED lines=12> */
[----:B------:R0:W-:Y:S02]  /*ddf0*/  STL.64 [R1+0x158], R28 ;  /* 0x0001581c01007387 */ /* 0x0001e40000100a00 */
[----:B0-----:R-:W-:-:S04]  /*de00*/  IMAD.WIDE R28, R26, 0x2, R12 ;  /* 0x000000021a1c7825 */ /* 0x001fc800078e020c */
[--C-:B----4-:R-:W-:Y:S01]  /*de10*/  IMAD.WIDE R26, R27, 0x2, R12.reuse ;  /* 0x000000021b1a7825 */ /* 0x110fe200078e020c */
[----:B------:R5:W-:Y:S04]  /*de20*/  STL.64 [R1+0x168], R28 ;  /* 0x0001681c01007387 */ /* 0x000be80000100a00 */
[----:B------:R0:W-:Y:S01]  /*de30*/  STL.64 [R1+0x180], R26 ;  /* 0x0001801a01007387 */ /* 0x0001e20000100a00 */
[----:B-----5:R-:W-:-:S04]  /*de40*/  IMAD.WIDE R28, R22, 0x2, R12 ;  /* 0x00000002161c7825 */ /* 0x020fc800078e020c */
[--C-:B0-----:R-:W-:Y:S01]  /*de50*/  IMAD.WIDE R26, R23, 0x2, R12.reuse ;  /* 0x00000002171a7825 */ /* 0x101fe200078e020c */
        /* <DEDUP_REMOVED lines=8> */
[----:B------:R-:W-:Y:S03]  /*dee0*/  STL.64 [R1+0x1e8], R26 ;  /* 0x0001e81a01007387 */ /* 0x000fe60000100a00 */
[--C-:B---3--:R-:W-:Y:S01]  /*def0*/  IMAD.WIDE R18, R0, 0x2, R12.reuse ;  /* 0x0000000200127825 */ /* 0x108fe200078e020c */
        /* <DEDUP_REMOVED lines=15> */
[----:B------:R-:W-:Y:S01]  /*dff0*/  STL.64 [R1+0x288], R10 ;  /* 0x0002880a01007387 */ /* 0x000fe20000100a00 */
[----:B0-----:R-:W-:-:S04]  /*e000*/  IMAD.WIDE R8, R3, 0x2, R12 ;  /* 0x0000000203087825 */ /* 0x001fc800078e020c */
[--C-:B--2---:R-:W-:Y:S01]  /*e010*/  IMAD.WIDE R4, R6, 0x2, R12.reuse ;  /* 0x0000000206047825 */ /* 0x104fe200078e020c */
        /* <DEDUP_REMOVED lines=175> */
[----:B0-----:R-:W3:Y:S04]  /*eb10*/  LDL.LU.64 R28, [R1+0xee0] ;  /* 0x000ee000011c7983 */ /* 0x001ee80000300a00 */
[----:B------:R5:W-:Y:S02]  /*eb20*/  STL.64 [R1+0x8e0], R26 ;  /* 0x0008e01a01007387 */ /* 0x000be40000100a00 */
[----:B-----5:R-:W-:-:S04]  /*eb30*/  IMAD.WIDE R26, R22, 0x2, R12 ;  /* 0x00000002161a7825 */ /* 0x020fc800078e020c */
[--C-:B------:R-:W-:Y:S01]  /*eb40*/  IMAD.WIDE R22, R23, 0x2, R12.reuse ;  /* 0x0000000217167825 */ /* 0x100fe200078e020c */
[----:B------:R0:W-:Y:S04]  /*eb50*/  STL.64 [R1+0x8f0], R26 ;  /* 0x0008f01a01007387 */ /* 0x0001e80000100a00 */
[----:B0-----:R-:W4:Y:S04]  /*eb60*/  LDL.LU.64 R26, [R1+0xed8] ;  /* 0x000ed800011a7983 */ /* 0x001f280000300a00 */
[----:B------:R0:W-:Y:S02]  /*eb70*/  STL.64 [R1+0x900], R22 ;  /* 0x0009001601007387 */ /* 0x0001e40000100a00 */
[----:B0-----:R-:W-:-:S04]  /*eb80*/  IMAD.WIDE R22, R18, 0x2, R12 ;  /* 0x0000000212167825 */ /* 0x001fc800078e020c */
[--C-:B------:R-:W-:Y:S01]  /*eb90*/  IMAD.WIDE R18, R19, 0x2, R12.reuse ;  /* 0x0000000213127825 */ /* 0x100fe200078e020c */
[----:B------:R0:W-:Y:S04]  /*eba0*/  STL.64 [R1+0x910], R22 ;  /* 0x0009101601007387 */ /* 0x0001e80000100a00 */
[----:B0-----:R-:W5:Y:S04]  /*ebb0*/  LDL.LU.64 R22, [R1+0xed0] ;  /* 0x000ed00001167983 */ /* 0x001f680000300a00 */
[----:B------:R0:W-:Y:S02]  /*ebc0*/  STL.64 [R1+0x920], R18 ;  /* 0x0009201201007387 */ /* 0x0001e40000100a00 */
[----:B0-----:R-:W-:-:S04]  /*ebd0*/  IMAD.WIDE R18, R14, 0x2, R12 ;  /* 0x000000020e127825 */ /* 0x001fc800078e020c */
[--C-:B------:R-:W-:Y:S01]  /*ebe0*/  IMAD.WIDE R14, R15, 0x2, R12.reuse ;  /* 0x000000020f0e7825 */ /* 0x100fe200078e020c */
[----:B------:R0:W-:Y:S04]  /*ebf0*/  STL.64 [R1+0x930], R18 ;  /* 0x0009301201007387 */ /* 0x0001e80000100a00 */
[----:B0-----:R-:W3:Y:S04]  /*ec00*/  LDL.LU.64 R18, [R1+0xec8] ;  /* 0x000ec80001127983 */ /* 0x001ee80000300a00 */
[----:B------:R0:W-:Y:S02]  /*ec10*/  STL.64 [R1+0x940], R14 ;  /* 0x0009400e01007387 */ /* 0x0001e40000100a00 */
[----:B0-----:R-:W-:-:S05]  /*ec20*/  IMAD.WIDE R14, R0, 0x2, R12 ;  /* 0x00000002000e7825 */ /* 0x001fca00078e020c */
[----:B------:R0:W-:Y:S02]  /*ec30*/  STL.64 [R1+0x950], R14 ;  /* 0x0009500e01007387 */ /* 0x0001e40000100a00 */
[----:B0-----:R-:W-:-:S04]  /*ec40*/  IMAD.WIDE R14, R8, 0x2, R12 ;  /* 0x00000002080e7825 */ /* 0x001fc800078e020c */
        /* <DEDUP_REMOVED lines=19> */
[----:B--2---:R-:W-:-:S04]  /*ed80*/  IMAD.WIDE R2, R6, 0x2, R12 ;  /* 0x0000000206027825 */ /* 0x004fc800078e020c */
[--C-:B------:R-:W-:Y:S01]  /*ed90*/  IMAD.WIDE R6, R7, 0x2, R12.reuse ;  /* 0x0000000207067825 */ /* 0x100fe200078e020c */
[----:B------:R0:W-:Y:S04]  /*eda0*/  STL.64 [R1+0x9e0], R2 ;  /* 0x0009e00201007387 */ /* 0x0001e80000100a00 */
[----:B0-----:R-:W2:Y:S04]  /*edb0*/  LDL.LU.64 R2, [R1+0xea0] ;  /* 0x000ea00001027983 */ /* 0x001ea80000300a00 */
        /* <DEDUP_REMOVED lines=11> */
[----:B0-----:R-:W-:-:S04]  /*ee70*/  IMAD.WIDE R20, R24, 0x2, R12 ;  /* 0x0000000218147825 */ /* 0x001fc800078e020c */
[--C-:B------:R-:W-:Y:S01]  /*ee80*/  IMAD.WIDE R24, R25, 0x2, R12.reuse ;  /* 0x0000000219187825 */ /* 0x100fe200078e020c */
[----:B------:R0:W-:Y:S04]  /*ee90*/  STL.64 [R1+0x1d8], R20 ;  /* 0x0001d81401007387 */ /* 0x0001e80000100a00 */
[----:B0-----:R-:W2:Y:S04]  /*eea0*/  LDL.LU.64 R20, [R1+0xe88] ;  /* 0x000e880001147983 */ /* 0x001ea80000300a00 */
[----:B------:R4:W-:Y:S02]  /*eeb0*/  STL.64 [R1+0xa50], R24 ;  /* 0x000a501801007387 */ /* 0x0009e40000100a00 */
[----:B----4-:R-:W-:-:S02]  /*eec0*/  IMAD.WIDE R24, R10, 0x2, R12 ;  /* 0x000000020a187825 */ /* 0x010fc400078e020c */
[----:B------:R-:W4:Y:S04]  /*eed0*/  LDL.LU R10, [R1+0xe80] ;  /* 0x000e8000010a7983 */ /* 0x000f280000300800 */
[----:B------:R0:W-:Y:S04]  /*eee0*/  STL.64 [R1+0x1b0], R24 ;  /* 0x0001b01801007387 */ /* 0x0001e80000100a00 */
[----:B0-----:R-:W5:Y:S02]  /*eef0*/  LDL.LU R24, [R1+0xe7c] ;  /* 0x000e7c0001187983 */ /* 0x001f640000300800 */
[----:B-----5:R-:W-:-:S05]  /*ef00*/  IMAD.WIDE R24, R24, 0x2, R12 ;  /* 0x0000000218187825 */ /* 0x020fca00078e020c */
[----:B------:R0:W-:Y:S04]  /*ef10*/  STL.64 [R1+0xa70], R24 ;  /* 0x000a701801007387 */ /* 0x0001e80000100a00 */
[----:B0-----:R-:W5:Y:S02]  /*ef20*/  LDL.LU R25, [R1+0xe78] ;  /* 0x000e780001197983 */ /* 0x001f640000300800 */
[----:B-----5:R-:W-:-:S05]  /*ef30*/  IMAD.WIDE R24, R25, 0x2, R12 ;  /* 0x0000000219187825 */ /* 0x020fca00078e020c */
[----:B------:R2:W-:Y:S02]  /*ef40*/  STL.64 [R1+0x188], R24 ;  /* 0x0001881801007387 */ /* 0x0005e40000100a00 */
[----:B--2---:R-:W-:-:S04]  /*ef50*/  IMAD.WIDE R24, R20, 0x2, R12 ;  /* 0x0000000214187825 */ /* 0x004fc800078e020c */
[--C-:B------:R-:W-:Y:S01]  /*ef60*/  IMAD.WIDE R20, R21, 0x2, R12.reuse ;  /* 0x0000000215147825 */ /* 0x100fe200078e020c */
[----:B------:R0:W-:Y:S04]  /*ef70*/  STL.64 [R1+0xa90], R24 ;  /* 0x000a901801007387 */ /* 0x0001e80000100a00 */
[----:B0-----:R-:W2:Y:S04]  /*ef80*/  LDL.LU.64 R24, [R1+0xe70] ;  /* 0x000e700001187983 */ /* 0x001ea80000300a00 */
[----:B------:R3:W-:Y:S02]  /*ef90*/  STL.64 [R1+0x170], R20 ;  /* 0x0001701401007387 */ /* 0x0007e40000100a00 */
[----:B---3--:R-:W-:-:S04]  /*efa0*/  IMAD.WIDE R20, R16, 0x2, R12 ;  /* 0x0000000210147825 */ /* 0x008fc800078e020c */
[--C-:B------:R-:W-:Y:S01]  /*efb0*/  IMAD.WIDE R16, R17, 0x2, R12.reuse ;  /* 0x0000000211107825 */ /* 0x100fe200078e020c */
[----:B------:R0:W-:Y:S04]  /*efc0*/  STL.64 [R1+0xab0], R20 ;  /* 0x000ab01401007387 */ /* 0x0001e80000100a00 */
[----:B0-----:R-:W3:Y:S04]  /*efd0*/  LDL.LU.64 R20, [R1+0xe68] ;  /* 0x000e680001147983 */ /* 0x001ee80000300a00 */
        /* <DEDUP_REMOVED lines=8> */
[----:B------:R0:W-:Y:S03]  /*f060*/  STL.64 [R1+0xaf0], R6 ;  /* 0x000af00601007387 */ /* 0x0001e60000100a00 */
[----:B------:R-:W-:Y:S01]  /*f070*/  IMAD.WIDE R12, R11, 0x2, R12 ;  /* 0x000000020b0c7825 */ /* 0x000fe200078e020c */
[----:B0-----:R-:W4:Y:S04]  /*f080*/  LDL.LU.64 R6, [R1+0xe58] ;  /* 0x000e580001067983 */ /* 0x001f280000300a00 */
[----:B------:R0:W-:Y:S04]  /*f090*/  STL.64 [R1+0xd10], R2 ;  /* 0x000d100201007387 */ /* 0x0001e80000100a00 */
[----:B0-----:R-:W2:Y:S04]  /*f0a0*/  LDL.LU.64 R2, [R1+0xe50] ;  /* 0x000e500001027983 */ /* 0x001ea80000300a00 */
[----:B------:R-:W3:Y:S04]  /*f0b0*/  LDL.LU R11, [R1+0xe48] ;  /* 0x000e4800010b7983 */ /* 0x000ee80000300800 */
[----:B------:R-:W-:Y:S04]  /*f0c0*/  STL.64 [R1+0xe38], R12 ;  /* 0x000e380c01007387 */ /* 0x000fe80000100a00 */
[----:B--2---:R-:W-:Y:S04]  /*f0d0*/  STL [R1+0x314], R2 ;  /* 0x0003140201007387 */ /* 0x004fe80000100800 */
[----:B------:R-:W-:Y:S04]  /*f0e0*/  STL [R1+0x310], R3 ;  /* 0x0003100301007387 */ /* 0x000fe80000100800 */
[----:B------:R-:W-:Y:S04]  /*f0f0*/  STL [R1+0x31c], R4 ;  /* 0x00031c0401007387 */ /* 0x000fe80000100800 */
[----:B------:R-:W-:Y:S04]  /*f100*/  STL [R1+0x318], R5 ;  /* 0x0003180501007387 */ /* 0x000fe80000100800 */
[----:B----4-:R-:W-:Y:S04]  /*f110*/  STL [R1+0x324], R6 ;  /* 0x0003240601007387 */ /* 0x010fe80000100800 */
[----:B------:R-:W-:Y:S04]  /*f120*/  STL [R1+0x320], R7 ;  /* 0x0003200701007387 */ /* 0x000fe80000100800 */
[----:B------:R-:W-:Y:S04]  /*f130*/  STL [R1+0x32c], R8 ;  /* 0x00032c0801007387 */ /* 0x000fe80000100800 */
[----:B------:R-:W-:Y:S04]  /*f140*/  STL [R1+0x328], R9 ;  /* 0x0003280901007387 */ /* 0x000fe80000100800 */
[----:B------:R-:W-:Y:S04]  /*f150*/  STL [R1+0x334], R10 ;  /* 0x0003340a01007387 */ /* 0x000fe80000100800 */
[----:B---3--:R0:W-:Y:S04]  /*f160*/  STL [R1+0x330], R11 ;  /* 0x0003300b01007387 */ /* 0x0081e80000100800 */
[----:B0-----:R-:W2:Y:S04]  /*f170*/  LDL.LU.64 R10, [R1+0x10] ;  /* 0x00001000010a7983 */ /* 0x001ea80000300a00 */
[----:B------:R-:W3:Y:S04]  /*f180*/  LDL.LU.64 R8, [R1+0x8] ;  /* 0x0000080001087983 */ /* 0x000ee80000300a00 */
[----:B------:R-:W-:Y:S04]  /*f190*/  STL [R1+0x33c], R14 ;  /* 0x00033c0e01007387 */ /* 0x000fe80000100800 */
[----:B------:R0:W-:Y:S04]  /*f1a0*/  STL [R1+0x338], R15 ;  /* 0x0003380f01007387 */ /* 0x0001e80000100800 */
[----:B0-----:R-:W4:Y:S04]  /*f1b0*/  LDL.LU.64 R14, [R1] ;  /* 0x00000000010e7983 */ /* 0x001f280000300a00 */
[----:B------:R-:W3:Y:S04]  /*f1c0*/  LDL.LU.64 R6, [R1+0x28] ;  /* 0x0000280001067983 */ /* 0x000ee80000300a00 */
[----:B-----5:R-:W-:Y:S04]  /*f1d0*/  STL [R1+0x344], R16 ;  /* 0x0003441001007387 */ /* 0x020fe80000100800 */
[----:B------:R-:W-:Y:S04]  /*f1e0*/  STL [R1+0x340], R17 ;  /* 0x0003401101007387 */ /* 0x000fe80000100800 */
[----:B------:R-:W5:Y:S04]  /*f1f0*/  LDL.LU.64 R4, [R1+0x18] ;  /* 0x0000180001047983 */ /* 0x000f680000300a00 */
[----:B------:R-:W-:Y:S04]  /*f200*/  STL [R1+0x34c], R18 ;  /* 0x00034c1201007387 */ /* 0x000fe80000100800 */
[----:B------:R0:W-:Y:S04]  /*f210*/  STL [R1+0x348], R19 ;  /* 0x0003481301007387 */ /* 0x0001e80000100800 */
[----:B------:R-:W5:Y:S04]  /*f220*/  LDL.LU.64 R2, [R1+0x38] ;  /* 0x0000380001027983 */ /* 0x000f680000300a00 */
[----:B------:R-:W-:Y:S04]  /*f230*/  STL [R1+0x354], R20 ;  /* 0x0003541401007387 */ /* 0x000fe80000100800 */
[----:B------:R-:W-:Y:S04]  /*f240*/  STL [R1+0x350], R21 ;  /* 0x0003501501007387 */ /* 0x000fe80000100800 */
[----:B0-----:R-:W5:Y:S04]  /*f250*/  LDL.LU.64 R18, [R1+0x20] ;  /* 0x0000200001127983 */ /* 0x001f680000300a00 */
[----:B------:R-:W-:Y:S04]  /*f260*/  STL [R1+0x35c], R22 ;  /* 0x00035c1601007387 */ /* 0x000fe80000100800 */
[----:B------:R0:W-:Y:S04]  /*f270*/  STL [R1+0x358], R23 ;  /* 0x0003581701007387 */ /* 0x0001e80000100800 */
[----:B------:R-:W5:Y:S04]  /*f280*/  LDL.LU.64 R12, [R1+0x48] ;  /* 0x00004800010c7983 */ /* 0x000f680000300a00 */
[----:B------:R-:W-:Y:S04]  /*f290*/  STL [R1+0x364], R24 ;  /* 0x0003641801007387 */ /* 0x000fe80000100800 */
[----:B------:R-:W-:Y:S04]  /*f2a0*/  STL [R1+0x360], R25 ;  /* 0x0003601901007387 */ /* 0x000fe80000100800 */
[----:B0-----:R-:W5:Y:S04]  /*f2b0*/  LDL.LU.64 R22, [R1+0x30] ;  /* 0x0000300001167983 */ /* 0x001f680000300a00 */
[----:B------:R-:W-:Y:S04]  /*f2c0*/  STL [R1+0x36c], R26 ;  /* 0x00036c1a01007387 */ /* 0x000fe80000100800 */
[----:B------:R-:W-:Y:S04]  /*f2d0*/  STL [R1+0x368], R27 ;  /* 0x0003681b01007387 */ /* 0x000fe80000100800 */
[----:B------:R-:W5:Y:S04]  /*f2e0*/  LDL.LU.64 R20, [R1+0x60] ;  /* 0x0000600001147983 */ /* 0x000f680000300a00 */
[----:B----4-:R0:W-:Y:S04]  /*f2f0*/  STL [R1+0x374], R14 ;  /* 0x0003740e01007387 */ /* 0x0101e80000100800 */
[----:B------:R-:W4:Y:S01]  /*f300*/  LDL.LU.64 R16, [R1+0x40] ;  /* 0x0000400001107983 */ /* 0x000f220000300a00 */
[----:B------:R-:W-:-:S05]  /*f310*/  IMAD.MOV.U32 R0, RZ, RZ, R15 ;  /* 0x000000ffff007224 */ /* 0x000fca00078e000f */
[----:B------:R2:W-:Y:S04]  /*f320*/  STL [R1+0x370], R0 ;  /* 0x0003700001007387 */ /* 0x0005e80000100800 */
[----:B------:R-:W-:Y:S04]  /*f330*/  STL [R1+0x37c], R28 ;  /* 0x00037c1c01007387 */ /* 0x000fe80000100800 */
[----:B------:R-:W-:Y:S04]  /*f340*/  STL [R1+0x378], R29 ;  /* 0x0003781d01007387 */ /* 0x000fe80000100800 */
[----:B0-----:R-:W4:Y:S01]  /*f350*/  LDL.LU.64 R14, [R1+0x70] ;  /* 0x00007000010e7983 */ /* 0x001f220000300a00 */
[----:B--2---:R-:W-:-:S03]  /*f360*/  IMAD.MOV.U32 R0, RZ, RZ, R11 ;  /* 0x000000ffff007224 */ /* 0x004fc600078e000b */
[----:B------:R0:W-:Y:S04]  /*f370*/  STL [R1+0x384], R10 ;  /* 0x0003840a01007387 */ /* 0x0001e80000100800 */
[----:B0-----:R-:W2:Y:S04]  /*f380*/  LDL.LU.64 R10, [R1+0x50] ;  /* 0x00005000010a7983 */ /* 0x001ea80000300a00 */
[----:B------:R0:W-:Y:S04]  /*f390*/  STL [R1+0x380], R0 ;  /* 0x0003800001007387 */ /* 0x0001e80000100800 */
[----:B---3--:R1:W-:Y:S01]  /*f3a0*/  STL [R1+0x38c], R8 ;  /* 0x00038c0801007387 */ /* 0x0083e20000100800 */
[----:B0-----:R-:W-:-:S03]  /*f3b0*/  IMAD.MOV.U32 R0, RZ, RZ, R9 ;  /* 0x000000ffff007224 */ /* 0x001fc600078e0009 */
[----:B-1----:R-:W3:Y:S04]  /*f3c0*/  LDL.LU.64 R8, [R1+0x88] ;  /* 0x0000880001087983 */ /* 0x002ee80000300a00 */
[----:B------:R0:W-:Y:S04]  /*f3d0*/  STL [R1+0x388], R0 ;  /* 0x0003880001007387 */ /* 0x0001e80000100800 */
[----:B------:R1:W-:Y:S01]  /*f3e0*/  STL [R1+0x394], R6 ;  /* 0x0003940601007387 */ /* 0x0003e20000100800 */
[----:B0-----:R-:W-:-:S03]  /*f3f0*/  IMAD.MOV.U32 R0, RZ, RZ, R7 ;  /* 0x000000ffff007224 */ /* 0x001fc600078e0007 */
[----:B-1----:R-:W3:Y:S04]  /*f400*/  LDL.LU.64 R6, [R1+0x58] ;  /* 0x0000580001067983 */ /* 0x002ee80000300a00 */
[----:B------:R0:W-:Y:S04]  /*f410*/  STL [R1+0x390], R0 ;  /* 0x0003900001007387 */ /* 0x0001e80000100800 */
[----:B-----5:R1:W-:Y:S01]  /*f420*/  STL [R1+0x39c], R4 ;  /* 0x00039c0401007387 */ /* 0x0203e20000100800 */
[----:B0-----:R-:W-:-:S03]  /*f430*/  IMAD.MOV.U32 R0, RZ, RZ, R5 ;  /* 0x000000ffff007224 */ /* 0x001fc600078e0005 */
[----:B-1----:R-:W5:Y:S04]  /*f440*/  LDL.LU.64 R4, [R1+0x98] ;  /* 0x0000980001047983 */ /* 0x002f680000300a00 */
[----:B------:R0:W-:Y:S04]  /*f450*/  STL [R1+0x398], R0 ;  /* 0x0003980001007387 */ /* 0x0001e80000100800 */
[----:B------:R1:W-:Y:S01]  /*f460*/  STL [R1+0x3a4], R2 ;  /* 0x0003a40201007387 */ /* 0x0003e20000100800 */
        /* <DEDUP_REMOVED lines=19> */
[----:B----4-:R1:W-:Y:S01]  /*f5a0*/  STL [R1+0x3cc], R16 ;  /* 0x0003cc1001007387 */ /* 0x0103e20000100800 */
[----:B0-----:R-:W-:-:S03]  /*f5b0*/  IMAD.MOV.U32 R0, RZ, RZ, R17 ;  /* 0x000000ffff007224 */ /* 0x001fc600078e0011 */
[----:B-1----:R-:W4:Y:S04]  /*f5c0*/  LDL.LU.64 R16, [R1+0xc8] ;  /* 0x0000c80001107983 */ /* 0x002f280000300a00 */
[----:B------:R0:W-:Y:S04]  /*f5d0*/  STL [R1+0x3c8], R0 ;  /* 0x0003c80001007387 */ /* 0x0001e80000100800 */
[----:B------:R1:W-:Y:S01]  /*f5e0*/  STL [R1+0x3d4], R14 ;  /* 0x0003d40e01007387 */ /* 0x0003e20000100800 */
[----:B0-----:R-:W-:-:S03]  /*f5f0*/  IMAD.MOV.U32 R0, RZ, RZ, R15 ;  /* 0x000000ffff007224 */ /* 0x001fc600078e000f */
[----:B-1----:R-:W4:Y:S04]  /*f600*/  LDL.LU.64 R14, [R1+0x90] ;  /* 0x00009000010e7983 */ /* 0x002f280000300a00 */
[----:B------:R0:W-:Y:S04]  /*f610*/  STL [R1+0x3d0], R0 ;  /* 0x0003d00001007387 */ /* 0x0001e80000100800 */
[----:B--2---:R1:W-:Y:S01]  /*f620*/  STL [R1+0x3dc], R10 ;  /* 0x0003dc0a01007387 */ /* 0x0043e20000100800 */
[----:B0-----:R-:W-:-:S03]  /*f630*/  IMAD.MOV.U32 R0, RZ, RZ, R11 ;  /* 0x000000ffff007224 */ /* 0x001fc600078e000b */
[----:B-1----:R-:W2:Y:S04]  /*f640*/  LDL.LU.64 R10, [R1+0xd8] ;  /* 0x0000d800010a7983 */ /* 0x002ea80000300a00 */
        /* <DEDUP_REMOVED lines=653> */
[----:B------:R-:W-:Y:S04]  /*11f20*/  STL [R1+0x8fc], R14 ;  /* 0x0008fc0e01007387 */ /* 0x000fe80000100800 */
[----:B------:R-:W4:Y:S01]  /*11f30*/  LDL.LU.64 R24, [R1+0x958] ;  /* 0x0009580001187983 */ /* 0x000f220000300a00 */
[----:B0-----:R-:W-:-:S05]  /*11f40*/  IMAD.MOV.U32 R0, RZ, RZ, R15 ;  /* 0x000000ffff007224 */ /* 0x001fca00078e000f */
[----:B------:R0:W-:Y:S04]  /*11f50*/  STL [R1+0x8f8], R0 ;  /* 0x0008f80001007387 */ /* 0x0001e80000100800 */
[----:B--2---:R-:W-:Y:S01]  /*11f60*/  STL [R1+0x904], R10 ;  /* 0x0009040a01007387 */ /* 0x004fe20000100800 */
[----:B0-----:R-:W-:-:S03]  /*11f70*/  IMAD.MOV.U32 R0, RZ, RZ, R11 ;  /* 0x000000ffff007224 */ /* 0x001fc600078e000b */
[----:B------:R-:W2:Y:S04]  /*11f80*/  LDL.LU.64 R14, [R1+0x960] ;  /* 0x00096000010e7983 */ /* 0x000ea80000300a00 */
[----:B------:R3:W-:Y:S02]  /*11f90*/  STL [R1+0x900], R0 ;  /* 0x0009000001007387 */ /* 0x0007e40000100800 */
[----:B---3--:R-:W-:Y:S02]  /*11fa0*/  IMAD.MOV.U32 R0, RZ, RZ, R9 ;  /* 0x000000ffff007224 */ /* 0x008fe400078e0009 */
[----:B------:R-:W-:Y:S04]  /*11fb0*/  STL [R1+0x90c], R8 ;  /* 0x00090c0801007387 */ /* 0x000fe80000100800 */
[----:B------:R-:W3:Y:S04]  /*11fc0*/  LDL.LU.64 R10, [R1+0x968] ;  /* 0x00096800010a7983 */ /* 0x000ee80000300a00 */
[----:B------:R0:W-:Y:S02]  /*11fd0*/  STL [R1+0x908], R0 ;  /* 0x0009080001007387 */ /* 0x0001e40000100800 */
[----:B0-----:R-:W-:-:S02]  /*11fe0*/  IMAD.MOV.U32 R0, RZ, RZ, R7 ;  /* 0x000000ffff007224 */ /* 0x001fc400078e0007 */
[----:B------:R-:W-:Y:S04]  /*11ff0*/  STL [R1+0x914], R6 ;  /* 0x0009140601007387 */ /* 0x000fe80000100800 */
[----:B------:R-:W3:Y:S04]  /*12000*/  LDL.LU.64 R8, [R1+0x970] ;  /* 0x0009700001087983 */ /* 0x000ee80000300a00 */
[----:B------:R5:W-:Y:S02]  /*12010*/  STL [R1+0x910], R0 ;  /* 0x0009100001007387 */ /* 0x000be40000100800 */
[----:B-----5:R-:W-:-:S02]  /*12020*/  IMAD.MOV.U32 R0, RZ, RZ, R5 ;  /* 0x000000ffff007224 */ /* 0x020fc400078e0005 */
[----:B------:R-:W-:Y:S04]  /*12030*/  STL [R1+0x91c], R4 ;  /* 0x00091c0401007387 */ /* 0x000fe80000100800 */
[----:B------:R-:W5:Y:S04]  /*12040*/  LDL.LU.64 R6, [R1+0x978] ;  /* 0x0009780001067983 */ /* 0x000f680000300a00 */
[----:B------:R0:W-:Y:S02]  /*12050*/  STL [R1+0x918], R0 ;  /* 0x0009180001007387 */ /* 0x0001e40000100800 */
[----:B0-----:R-:W-:-:S02]  /*12060*/  IMAD.MOV.U32 R0, RZ, RZ, R3 ;  /* 0x000000ffff007224 */ /* 0x001fc400078e0003 */
[----:B------:R-:W-:Y:S04]  /*12070*/  STL [R1+0x924], R2 ;  /* 0x0009240201007387 */ /* 0x000fe80000100800 */
[----:B------:R-:W5:Y:S04]  /*12080*/  LDL.LU.64 R4, [R1+0x980] ;  /* 0x0009800001047983 */ /* 0x000f680000300a00 */
[----:B------:R0:W-:Y:S04]  /*12090*/  STL [R1+0x920], R0 ;  /* 0x0009200001007387 */ /* 0x0001e80000100800 */
[----:B------:R1:W-:Y:S01]  /*120a0*/  STL [R1+0x92c], R18 ;  /* 0x00092c1201007387 */ /* 0x0003e20000100800 */
[----:B0-----:R-:W-:-:S03]  /*120b0*/  IMAD.MOV.U32 R0, RZ, RZ, R19 ;  /* 0x000000ffff007224 */ /* 0x001fc600078e0013 */
[----:B------:R-:W5:Y:S04]  /*120c0*/  LDL.LU.64 R2, [R1+0x988] ;  /* 0x0009880001027983 */ /* 0x000f680000300a00 */
[----:B------:R-:W-:Y:S04]  /*120d0*/  STL [R1+0x934], R12 ;  /* 0x0009340c01007387 */ /* 0x000fe80000100800 */
[----:B------:R0:W-:Y:S04]  /*120e0*/  STL [R1+0x928], R0 ;  /* 0x0009280001007387 */ /* 0x0001e80000100800 */
[----:B-1----:R-:W5:Y:S01]  /*120f0*/  LDL.LU.64 R18, [R1+0x990] ;  /* 0x0009900001127983 */ /* 0x002f620000300a00 */
[----:B0-----:R-:W-:-:S03]  /*12100*/  IMAD.MOV.U32 R0, RZ, RZ, R13 ;  /* 0x000000ffff007224 */ /* 0x001fc600078e000d */
[----:B------:R-:W-:Y:S04]  /*12110*/  STL [R1+0x93c], R22 ;  /* 0x00093c1601007387 */ /* 0x000fe80000100800 */
[----:B------:R0:W-:Y:S04]  /*12120*/  STL [R1+0x930], R0 ;  /* 0x0009300001007387 */ /* 0x0001e80000100800 */
[----:B------:R-:W5:Y:S01]  /*12130*/  LDL.LU.64 R12, [R1+0x998] ;  /* 0x00099800010c7983 */ /* 0x000f620000300a00 */
[----:B0-----:R-:W-:-:S03]  /*12140*/  IMAD.MOV.U32 R0, RZ, RZ, R23 ;  /* 0x000000ffff007224 */ /* 0x001fc600078e0017 */
[----:B------:R-:W-:Y:S04]  /*12150*/  STL [R1+0x944], R20 ;  /* 0x0009441401007387 */ /* 0x000fe80000100800 */
[----:B------:R0:W-:Y:S04]  /*12160*/  STL [R1+0x938], R0 ;  /* 0x0009380001007387 */ /* 0x0001e80000100800 */
[----:B------:R-:W5:Y:S01]  /*12170*/  LDL.LU.64 R22, [R1+0x2f8] ;  /* 0x0002f80001167983 */ /* 0x000f620000300a00 */
[----:B0-----:R-:W-:-:S03]  /*12180*/  IMAD.MOV.U32 R0, RZ, RZ, R21 ;  /* 0x000000ffff007224 */ /* 0x001fc600078e0015 */
[----:B----4-:R-:W-:Y:S04]  /*12190*/  STL [R1+0x94c], R16 ;  /* 0x00094c1001007387 */ /* 0x010fe80000100800 */
[----:B------:R0:W-:Y:S04]  /*121a0*/  STL [R1+0x940], R0 ;  /* 0x0009400001007387 */ /* 0x0001e80000100800 */
[----:B------:R-:W4:Y:S01]  /*121b0*/  LDL.LU.64 R20, [R1+0x9a8] ;  /* 0x0009a80001147983 */ /* 0x000f220000300a00 */
[----:B0-----:R-:W-:-:S03]  /*121c0*/  IMAD.MOV.U32 R0, RZ, RZ, R17 ;  /* 0x000000ffff007224 */ /* 0x001fc600078e0011 */
[----:B------:R-:W-:Y:S04]  /*121d0*/  STL [R1+0x954], R24 ;  /* 0x0009541801007387 */ /* 0x000fe80000100800 */
[----:B------:R0:W-:Y:S04]  /*121e0*/  STL [R1+0x948], R0 ;  /* 0x0009480001007387 */ /* 0x0001e80000100800 */
[----:B------:R-:W4:Y:S01]  /*121f0*/  LDL.LU.64 R16, [R1+0x9b0] ;  /* 0x0009b00001107983 */ /* 0x000f220000300a00 */
[----:B0-----:R-:W-:-:S03]  /*12200*/  IMAD.MOV.U32 R0, RZ, RZ, R25 ;  /* 0x000000ffff007224 */ /* 0x001fc600078e0019 */
[----:B--2---:R-:W-:Y:S04]  /*12210*/  STL [R1+0x95c], R14 ;  /* 0x00095c0e01007387 */ /* 0x004fe80000100800 */
[----:B------:R0:W-:Y:S02]  /*12220*/  STL [R1+0x950], R0 ;  /* 0x0009500001007387 */ /* 0x0001e40000100800 */
[----:B0-----:R-:W-:Y:S02]  /*12230*/  IMAD.MOV.U32 R0, RZ, RZ, R15 ;  /* 0x000000ffff007224 */ /* 0x001fe400078e000f */
[----:B------:R-:W2:Y:S04]  /*12240*/  LDL.LU.64 R14, [R1+0x9b8] ;  /* 0x0009b800010e7983 */ /* 0x000ea80000300a00 */
        /* <DEDUP_REMOVED lines=39> */
[----:B------:R-:W4:Y:S04]  /*124c0*/  LDL.LU.64 R16, [R1+0xa08] ;  /* 0x000a080001107983 */ /* 0x000f280000300a00 */
[----:B------:R0:W-:Y:S04]  /*124d0*/  STL [R1+0x9a8], R0 ;  /* 0x0009a80001007387 */ /* 0x0001e80000100800 */
[----:B--2---:R1:W-:Y:S01]  /*124e0*/  STL [R1+0x9b4], R14 ;  /* 0x0009b40e01007387 */ /* 0x0043e20000100800 */
[----:B0-----:R-:W-:-:S03]  /*124f0*/  IMAD.MOV.U32 R0, RZ, RZ, R15 ;  /* 0x000000ffff007224 */ /* 0x001fc600078e000f */
[----:B-1----:R-:W2:Y:S04]  /*12500*/  LDL.LU.64 R14, [R1+0xa10] ;  /* 0x000a1000010e7983 */ /* 0x002ea80000300a00 */
[----:B------:R0:W-:Y:S04]  /*12510*/  STL [R1+0x9b0], R0 ;  /* 0x0009b00001007387 */ /* 0x0001e80000100800 */
[----:B---3--:R1:W-:Y:S04]  /*12520*/  STL [R1+0x9bc], R10 ;  /* 0x0009bc0a01007387 */ /* 0x0083e80000100800 */
[----:B------:R-:W3:Y:S01]  /*12530*/  LDL.LU.64 R22, [R1+0xa18] ;  /* 0x000a180001167983 */ /* 0x000ee20000300a00 */
[----:B0-----:R-:W-:-:S03]  /*12540*/  IMAD.MOV.U32 R0, RZ, RZ, R11 ;  /* 0x000000ffff007224 */ /* 0x001fc600078e000b */
[----:B------:R-:W-:Y:S04]  /*12550*/  STL [R1+0x9c4], R8 ;  /* 0x0009c40801007387 */ /* 0x000fe80000100800 */
[----:B------:R0:W-:Y:S04]  /*12560*/  STL [R1+0x9b8], R0 ;  /* 0x0009b80001007387 */ /* 0x0001e80000100800 */
[----:B-1----:R-:W3:Y:S01]  /*12570*/  LDL.LU.64 R10, [R1+0x200] ;  /* 0x00020000010a7983 */ /* 0x002ee20000300a00 */
[----:B0-----:R-:W-:-:S03]  /*12580*/  IMAD.MOV.U32 R0, RZ, RZ, R9 ;  /* 0x000000ffff007224 */ /* 0x001fc600078e0009 */
[----:B-----5:R-:W-:Y:S04]  /*12590*/  STL [R1+0x9cc], R6 ;  /* 0x0009cc0601007387 */ /* 0x020fe80000100800 */
[----:B------:R0:W-:Y:S04]  /*125a0*/  STL [R1+0x9c0], R0 ;  /* 0x0009c00001007387 */ /* 0x0001e80000100800 */
[----:B------:R-:W5:Y:S04]  /*125b0*/  LDL.LU.64 R8, [R1+0xa28] ;  /* 0x000a280001087983 */ /* 0x000f680000300a00 */
[----:B------:R-:W5:Y:S01]  /*125c0*/  LDL.LU.64 R20, [R1+0xa30] ;  /* 0x000a300001147983 */ /* 0x000f620000300a00 */
[----:B0-----:R-:W-:-:S05]  /*125d0*/  IMAD.MOV.U32 R0, RZ, RZ, R7 ;  /* 0x000000ffff007224 */ /* 0x001fca00078e0007 */
[----:B------:R0:W-:Y:S04]  /*125e0*/  STL [R1+0x9c8], R0 ;  /* 0x0009c80001007387 */ /* 0x0001e80000100800 */
[----:B------:R-:W-:Y:S01]  /*125f0*/  STL [R1+0x9d4], R4 ;  /* 0x0009d40401007387 */ /* 0x000fe20000100800 */
[----:B0-----:R-:W-:-:S03]  /*12600*/  IMAD.MOV.U32 R0, RZ, RZ, R5 ;  /* 0x000000ffff007224 */ /* 0x001fc600078e0005 */
[----:B------:R-:W5:Y:S04]  /*12610*/  LDL.LU.64 R6, [R1+0xa38] ;  /* 0x000a380001067983 */ /* 0x000f680000300a00 */
[----:B------:R0:W-:Y:S02]  /*12620*/  STL [R1+0x9d0], R0 ;  /* 0x0009d00001007387 */ /* 0x0001e40000100800 */
[----:B0-----:R-:W-:Y:S02]  /*12630*/  IMAD.MOV.U32 R0, RZ, RZ, R3 ;  /* 0x000000ffff007224 */ /* 0x001fe400078e0003 */
[----:B------:R-:W-:Y:S04]  /*12640*/  STL [R1+0x9dc], R2 ;  /* 0x0009dc0201007387 */ /* 0x000fe80000100800 */
[----:B------:R-:W5:Y:S04]  /*12650*/  LDL.LU.64 R4, [R1+0x1d8] ;  /* 0x0001d80001047983 */ /* 0x000f680000300a00 */
[----:B------:R0:W-:Y:S04]  /*12660*/  STL [R1+0x9d8], R0 ;  /* 0x0009d80001007387 */ /* 0x0001e80000100800 */
[----:B------:R-:W-:Y:S01]  /*12670*/  STL [R1+0x9e4], R18 ;  /* 0x0009e41201007387 */ /* 0x000fe20000100800 */
[----:B0-----:R-:W-:-:S03]  /*12680*/  IMAD.MOV.U32 R0, RZ, RZ, R19 ;  /* 0x000000ffff007224 */ /* 0x001fc600078e0013 */
[----:B------:R-:W5:Y:S04]  /*12690*/  LDL.LU.64 R2, [R1+0xa48] ;  /* 0x000a480001027983 */ /* 0x000f680000300a00 */
[----:B------:R-:W-:Y:S04]  /*126a0*/  STL [R1+0x9ec], R12 ;  /* 0x0009ec0c01007387 */ /* 0x000fe80000100800 */
[----:B------:R0:W-:Y:S02]  /*126b0*/  STL [R1+0x9e0], R0 ;  /* 0x0009e00001007387 */ /* 0x0001e40000100800 */
[----:B0-----:R-:W-:-:S02]  /*126c0*/  IMAD.MOV.U32 R0, RZ, RZ, R13 ;  /* 0x000000ffff007224 */ /* 0x001fc400078e000d */
[----:B------:R-:W5:Y:S04]  /*126d0*/  LDL.LU.64 R12, [R1+0xa50] ;  /* 0x000a5000010c7983 */ /* 0x000f680000300a00 */
[----:B------:R0:W-:Y:S04]  /*126e0*/  STL [R1+0x9e8], R0 ;  /* 0x0009e80001007387 */ /* 0x0001e80000100800 */
[----:B----4-:R-:W-:Y:S04]  /*126f0*/  STL [R1+0x9f4], R26 ;  /* 0x0009f41a01007387 */ /* 0x010fe80000100800 */
[----:B------:R-:W4:Y:S01]  /*12700*/  LDL.LU.64 R18, [R1+0xa58] ;  /* 0x000a580001127983 */ /* 0x000f220000300a00 */
[----:B0-----:R-:W-:-:S03]  /*12710*/  IMAD.MOV.U32 R0, RZ, RZ, R27 ;  /* 0x000000ffff007224 */ /* 0x001fc600078e001b */
[----:B------:R-:W-:Y:S04]  /*12720*/  STL [R1+0x9fc], R24 ;  /* 0x0009fc1801007387 */ /* 0x000fe80000100800 */
[----:B------:R0:W-:Y:S04]  /*12730*/  STL [R1+0x9f0], R0 ;  /* 0x0009f00001007387 */ /* 0x0001e80000100800 */
[----:B------:R-:W-:Y:S01]  /*12740*/  STL [R1+0xa04], R16 ;  /* 0x000a041001007387 */ /* 0x000fe20000100800 */
[----:B0-----:R-:W-:-:S05]  /*12750*/  IMAD.MOV.U32 R0, RZ, RZ, R25 ;  /* 0x000000ffff007224 */ /* 0x001fca00078e0019 */
[----:B------:R0:W-:Y:S02]  /*12760*/  STL [R1+0x9f8], R0 ;  /* 0x0009f80001007387 */ /* 0x0001e40000100800 */
[----:B0-----:R-:W-:Y:S02]  /*12770*/  IMAD.MOV.U32 R0, RZ, RZ, R17 ;  /* 0x000000ffff007224 */ /* 0x001fe400078e0011 */
[----:B------:R-:W4:Y:S04]  /*12780*/  LDL.LU.64 R16, [R1+0x1b0] ;  /* 0x0001b00001107983 */ /* 0x000f280000300a00 */
[----:B------:R0:W-:Y:S04]  /*12790*/  STL [R1+0xa00], R0 ;  /* 0x000a000001007387 */ /* 0x0001e80000100800 */
[----:B--2---:R1:W-:Y:S01]  /*127a0*/  STL [R1+0xa0c], R14 ;  /* 0x000a0c0e01007387 */ /* 0x0043e20000100800 */
[----:B0-----:R-:W-:-:S03]  /*127b0*/  IMAD.MOV.U32 R0, RZ, RZ, R15 ;  /* 0x000000ffff007224 */ /* 0x001fc600078e000f */
[----:B---3--:R-:W-:Y:S04]  /*127c0*/  STL [R1+0xa14], R22 ;  /* 0x000a141601007387 */ /* 0x008fe80000100800 */
[----:B------:R0:W-:Y:S04]  /*127d0*/  STL [R1+0xa08], R0 ;  /* 0x000a080001007387 */ /* 0x0001e80000100800 */
[----:B-1----:R-:W2:Y:S01]  /*127e0*/  LDL.LU.64 R14, [R1+0xa68] ;  /* 0x000a6800010e7983 */ /* 0x002ea20000300a00 */
[----:B0-----:R-:W-:-:S03]  /*127f0*/  IMAD.MOV.U32 R0, RZ, RZ, R23 ;  /* 0x000000ffff007224 */ /* 0x001fc600078e0017 */
[----:B------:R-:W-:Y:S04]  /*12800*/  STL [R1+0xa1c], R10 ;  /* 0x000a1c0a01007387 */ /* 0x000fe80000100800 */
[----:B------:R0:W-:Y:S02]  /*12810*/  STL [R1+0xa10], R0 ;  /* 0x000a100001007387 */ /* 0x0001e40000100800 */
[----:B0-----:R-:W-:Y:S02]  /*12820*/  IMAD.MOV.U32 R0, RZ, RZ, R11 ;  /* 0x000000ffff007224 */ /* 0x001fe400078e000b */
[----:B------:R-:W3:Y:S04]  /*12830*/  LDL.LU.64 R10, [R1+0xa70] ;  /* 0x000a7000010a7983 */ /* 0x000ee80000300a00 */
[----:B------:R0:W-:Y:S04]  /*12840*/  STL [R1+0xa18], R0 ;  /* 0x000a180001007387 */ /* 0x0001e80000100800 */
[----:B-----5:R1:W-:Y:S01]  /*12850*/  STL [R1+0xa24], R8 ;  /* 0x000a240801007387 */ /* 0x0203e20000100800 */
[----:B0-----:R-:W-:-:S03]  /*12860*/  IMAD.MOV.U32 R0, RZ, RZ, R9 ;  /* 0x000000ffff007224 */ /* 0x001fc600078e0009 */
[----:B------:R-:W-:Y:S04]  /*12870*/  STL [R1+0xa2c], R20 ;  /* 0x000a2c1401007387 */ /* 0x000fe80000100800 */
[----:B------:R0:W-:Y:S04]  /*12880*/  STL [R1+0xa20], R0 ;  /* 0x000a200001007387 */ /* 0x0001e80000100800 */
[----:B-1----:R-:W5:Y:S01]  /*12890*/  LDL.LU.64 R8, [R1+0xa78] ;  /* 0x000a780001087983 */ /* 0x002f620000300a00 */
[----:B0-----:R-:W-:-:S03]  /*128a0*/  IMAD.MOV.U32 R0, RZ, RZ, R21 ;  /* 0x000000ffff007224 */ /* 0x001fc600078e0015 */
[----:B------:R-:W-:Y:S04]  /*128b0*/  STL [R1+0xa34], R6 ;  /* 0x000a340601007387 */ /* 0x000fe80000100800 */
[----:B------:R0:W-:Y:S02]  /*128c0*/  STL [R1+0xa28], R0 ;  /* 0x000a280001007387 */ /* 0x0001e40000100800 */
[----:B0-----:R-:W-:Y:S02]  /*128d0*/  IMAD.MOV.U32 R0, RZ, RZ, R7 ;  /* 0x000000ffff007224 */ /* 0x001fe400078e0007 */
[----:B------:R-:W5:Y:S04]  /*128e0*/  LDL.LU.64 R6, [R1+0x188] ;  /* 0x0001880001067983 */ /* 0x000f680000300a00 */
[----:B------:R0:W-:Y:S04]  /*128f0*/  STL [R1+0xa30], R0 ;  /* 0x000a300001007387 */ /* 0x0001e80000100800 */
[----:B------:R1:W-:Y:S01]  /*12900*/  STL [R1+0xa3c], R4 ;  /* 0x000a3c0401007387 */ /* 0x0003e20000100800 */
[----:B0-----:R-:W-:-:S03]  /*12910*/  IMAD.MOV.U32 R0, RZ, RZ, R5 ;  /* 0x000000ffff007224 */ /* 0x001fc600078e0005 */
[----:B------:R-:W-:Y:S04]  /*12920*/  STL [R1+0xa44], R2 ;  /* 0x000a440201007387 */ /* 0x000fe80000100800 */
[----:B------:R0:W-:Y:S04]  /*12930*/  STL [R1+0xa38], R0 ;  /* 0x000a380001007387 */ /* 0x0001e80000100800 */
[----:B-1----:R-:W5:Y:S01]  /*12940*/  LDL.LU.64 R4, [R1+0xa88] ;  /* 0x000a880001047983 */ /* 0x002f620000300a00 */
[----:B0-----:R-:W-:-:S03]  /*12950*/  IMAD.MOV.U32 R0, RZ, RZ, R3 ;  /* 0x000000ffff007224 */ /* 0x001fc600078e0003 */
[----:B------:R-:W5:Y:S04]  /*12960*/  LDL.LU.64 R2, [R1+0xa90] ;  /* 0x000a900001027983 */ /* 0x000f680000300a00 */
[----:B------:R0:W-:Y:S02]  /*12970*/  STL [R1+0xa40], R0 ;  /* 0x000a400001007387 */ /* 0x0001e40000100800 */
[----:B0-----:R-:W-:Y:S02]  /*12980*/  IMAD.MOV.U32 R0, RZ, RZ, R13 ;  /* 0x000000ffff007224 */ /* 0x001fe400078e000d */
[----:B------:R0:W-:Y:S04]  /*12990*/  STL [R1+0xa4c], R12 ;  /* 0x000a4c0c01007387 */ /* 0x0001e80000100800 */
[----:B----4-:R-:W-:Y:S04]  /*129a0*/  STL [R1+0xa54], R18 ;  /* 0x000a541201007387 */ /* 0x010fe80000100800 */
[----:B------:R1:W-:Y:S04]  /*129b0*/  STL [R1+0xa48], R0 ;  /* 0x000a480001007387 */ /* 0x0003e80000100800 */
[----:B0-----:R-:W4:Y:S01]  /*129c0*/  LDL.LU.64 R12, [R1+0x170] ;  /* 0x00017000010c7983 */ /* 0x001f220000300a00 */
[----:B-1----:R-:W-:-:S03]  /*129d0*/  IMAD.MOV.U32 R0, RZ, RZ, R19 ;  /* 0x000000ffff007224 */ /* 0x002fc600078e0013 */
[----:B----4-:R0:W-:Y:S04]  /*129e0*/  STL.64 [R1+0xe40], R12 ;  /* 0x000e400c01007387 */ /* 0x0101e80000100a00 */
[----:B0-----:R-:W4:Y:S04]  /*129f0*/  LDL.LU.64 R12, [R1+0xa98] ;  /* 0x000a9800010c7983 */ /* 0x001f280000300a00 */
[----:B------:R-:W4:Y:S04]  /*12a00*/  LDL.LU.64 R28, [R1+0xaa8] ;  /* 0x000aa800011c7983 */ /* 0x000f280000300a00 */
[----:B------:R0:W-:Y:S04]  /*12a10*/  STL [R1+0xa50], R0 ;  /* 0x000a500001007387 */ /* 0x0001e80000100800 */
[----:B------:R-:W-:Y:S04]  /*12a20*/  STL [R1+0xa5c], R16 ;  /* 0x000a5c1001007387 */ /* 0x000fe80000100800 */
[----:B------:R-:W4:Y:S01]  /*12a30*/  LDL.LU.64 R26, [R1+0xab0] ;  /* 0x000ab000011a7983 */ /* 0x000f220000300a00 */
[----:B0-----:R-:W-:-:S03]  /*12a40*/  IMAD.MOV.U32 R0, RZ, RZ, R17 ;  /* 0x000000ffff007224 */ /* 0x001fc600078e0011 */
[----:B------:R-:W4:Y:S04]  /*12a50*/  LDL.LU.64 R24, [R1+0xab8] ;  /* 0x000ab80001187983 */ /* 0x000f280000300a00 */
[----:B------:R0:W-:Y:S04]  /*12a60*/  STL [R1+0xa58], R0 ;  /* 0x000a580001007387 */ /* 0x0001e80000100800 */
[----:B--2---:R-:W-:Y:S04]  /*12a70*/  STL [R1+0xa64], R14 ;  /* 0x000a640e01007387 */ /* 0x004fe80000100800 */
[----:B------:R-:W2:Y:S01]  /*12a80*/  LDL.LU.64 R22, [R1+0x148] ;  /* 0x0001480001167983 */ /* 0x000ea20000300a00 */
[----:B0-----:R-:W-:-:S03]  /*12a90*/  IMAD.MOV.U32 R0, RZ, RZ, R15 ;  /* 0x000000ffff007224 */ /* 0x001fc600078e000f */
[----:B------:R-:W2:Y:S04]  /*12aa0*/  LDL.LU.64 R20, [R1+0xac8] ;  /* 0x000ac80001147983 */ /* 0x000ea80000300a00 */
[----:B------:R0:W-:Y:S04]  /*12ab0*/  STL [R1+0xa60], R0 ;  /* 0x000a600001007387 */ /* 0x0001e80000100800 */
[----:B---3--:R-:W-:Y:S04]  /*12ac0*/  STL [R1+0xa6c], R10 ;  /* 0x000a6c0a01007387 */ /* 0x008fe80000100800 */
[----:B------:R-:W3:Y:S01]  /*12ad0*/  LDL.LU.64 R18, [R1+0xad0] ;  /* 0x000ad00001127983 */ /* 0x000ee20000300a00 */
[----:B0-----:R-:W-:-:S03]  /*12ae0*/  IMAD.MOV.U32 R0, RZ, RZ, R11 ;  /* 0x000000ffff007224 */ /* 0x001fc600078e000b */
[----:B------:R-:W3:Y:S04]  /*12af0*/  LDL.LU.64 R16, [R1+0xad8] ;  /* 0x000ad80001107983 */ /* 0x000ee80000300a00 */
[----:B------:R0:W-:Y:S04]  /*12b00*/  STL [R1+0xa68], R0 ;  /* 0x000a680001007387 */ /* 0x0001e80000100800 */
[----:B-----5:R1:W-:Y:S04]  /*12b10*/  STL [R1+0xa74], R8 ;  /* 0x000a740801007387 */ /* 0x0203e80000100800 */
[----:B------:R-:W5:Y:S01]  /*12b20*/  LDL.LU.64 R14, [R1+0x120] ;  /* 0x00012000010e7983 */ /* 0x000f620000300a00 */
[----:B0-----:R-:W-:-:S03]  /*12b30*/  IMAD.MOV.U32 R0, RZ, RZ, R9 ;  /* 0x000000ffff007224 */ /* 0x001fc600078e0009 */
[----:B------:R-:W5:Y:S04]  /*12b40*/  LDL.LU.64 R10, [R1+0xae8] ;  /* 0x000ae800010a7983 */ /* 0x000f680000300a00 */
[----:B------:R0:W-:Y:S04]  /*12b50*/  STL [R1+0xa70], R0 ;  /* 0x000a700001007387 */ /* 0x0001e80000100800 */
[----:B------:R0:W-:Y:S04]  /*12b60*/  STL [R1+0xa7c], R6 ;  /* 0x000a7c0601007387 */ /* 0x0001e80000100800 */
[----:B-1----:R-:W5:Y:S01]  /*12b70*/  LDL.LU.64 R8, [R1+0xaf0] ;  /* 0x000af00001087983 */ /* 0x002f620000300a00 */
[----:B0-----:R-:W-:-:S03]  /*12b80*/  IMAD.MOV.U32 R0, RZ, RZ, R7 ;  /* 0x000000ffff007224 */ /* 0x001fc600078e0007 */
[----:B------:R-:W5:Y:S04]  /*12b90*/  LDL.LU.64 R6, [R1+0xaf8] ;  /* 0x000af80001067983 */ /* 0x000f680000300a00 */
[----:B------:R0:W-:Y:S04]  /*12ba0*/  STL [R1+0xa78], R0 ;  /* 0x000a780001007387 */ /* 0x0001e80000100800 */
[----:B------:R1:W-:Y:S01]  /*12bb0*/  STL [R1+0xa84], R4 ;  /* 0x000a840401007387 */ /* 0x0003e20000100800 */
[----:B0-----:R-:W-:-:S03]  /*12bc0*/  IMAD.MOV.U32 R0, RZ, RZ, R5 ;  /* 0x000000ffff007224 */ /* 0x001fc600078e0005 */
[----:B------:R-:W-:Y:S04]  /*12bd0*/  STL [R1+0xa8c], R2 ;  /* 0x000a8c0201007387 */ /* 0x000fe80000100800 */
[----:B------:R0:W-:Y:S04]  /*12be0*/  STL [R1+0xa80], R0 ;  /* 0x000a800001007387 */ /* 0x0001e80000100800 */
[----:B-1----:R-:W5:Y:S01]  /*12bf0*/  LDL.LU.64 R4, [R1+0xb08] ;  /* 0x000b080001047983 */ /* 0x002f620000300a00 */
[----:B0-----:R-:W-:-:S05]  /*12c00*/  IMAD.MOV.U32 R0, RZ, RZ, R3 ;  /* 0x000000ffff007224 */ /* 0x001fca00078e0003 */
[----:B------:R0:W-:Y:S04]  /*12c10*/  STL [R1+0xa88], R0 ;  /* 0x000a880001007387 */ /* 0x0001e80000100800 */
[----:B----4-:R1:W-:Y:S01]  /*12c20*/  STL [R1+0xa94], R12 ;  /* 0x000a940c01007387 */ /* 0x0103e20000100800 */
[----:B0-----:R-:W-:-:S03]  /*12c30*/  IMAD.MOV.U32 R0, RZ, RZ, R13 ;  /* 0x000000ffff007224 */ /* 0x001fc600078e000d */
[----:B------:R-:W4:Y:S04]  /*12c40*/  LDL.64 R2, [R1+0xd10] ;  /* 0x000d100001027983 */ /* 0x000f280000100a00 */
[----:B-1----:R-:W2:Y:S04]  /*12c50*/  LDL.LU.64 R12, [R1+0xe40] ;  /* 0x000e4000010c7983 */ /* 0x002ea80000300a00 */
[----:B--2---:R-:W-:Y:S04]  /*12c60*/  STL [R1+0xa9c], R12 ;  /* 0x000a9c0c01007387 */ /* 0x004fe80000100800 */
[----:B------:R0:W-:Y:S02]  /*12c70*/  STL [R1+0xa90], R0 ;  /* 0x000a900001007387 */ /* 0x0001e40000100800 */
[----:B0-----:R-:W-:-:S02]  /*12c80*/  IMAD.MOV.U32 R0, RZ, RZ, R13 ;  /* 0x000000ffff007224 */ /* 0x001fc400078e000d */
[----:B------:R-:W2:Y:S04]  /*12c90*/  LDL.LU.64 R12, [R1+0xe38] ;  /* 0x000e3800010c7983 */ /* 0x000ea80000300a00 */
[----:B------:R-:W-:Y:S04]  /*12ca0*/  STL [R1+0xaa4], R28 ;  /* 0x000aa41c01007387 */ /* 0x000fe80000100800 */
[----:B------:R0:W-:Y:S04]  /*12cb0*/  STL [R1+0xa98], R0 ;  /* 0x000a980001007387 */ /* 0x0001e80000100800 */
[----:B------:R-:W-:Y:S01]  /*12cc0*/  STL [R1+0xaac], R26 ;  /* 0x000aac1a01007387 */ /* 0x000fe20000100800 */
[----:B0-----:R-:W-:-:S05]  /*12cd0*/  IMAD.MOV.U32 R0, RZ, RZ, R29 ;  /* 0x000000ffff007224 */ /* 0x001fca00078e001d */
        /* <DEDUP_REMOVED lines=10> */
[----:B---3--:R-:W-:Y:S01]  /*12d80*/  STL [R1+0xacc], R18 ;  /* 0x000acc1201007387 */ /* 0x008fe20000100800 */
[----:B0-----:R-:W-:-:S05]  /*12d90*/  IMAD.MOV.U32 R0, RZ, RZ, R21 ;  /* 0x000000ffff007224 */ /* 0x001fca00078e0015 */
[----:B------:R0:W-:Y:S04]  /*12da0*/  STL [R1+0xac0], R0 ;  /* 0x000ac00001007387 */ /* 0x0001e80000100800 */
[----:B------:R-:W-:Y:S01]  /*12db0*/  STL [R1+0xad4], R16 ;  /* 0x000ad41001007387 */ /* 0x000fe20000100800 */
[----:B0-----:R-:W-:-:S05]  /*12dc0*/  IMAD.MOV.U32 R0, RZ, RZ, R19 ;  /* 0x000000ffff007224 */ /* 0x001fca00078e0013 */
[----:B------:R0:W-:Y:S04]  /*12dd0*/  STL [R1+0xac8], R0 ;  /* 0x000ac80001007387 */ /* 0x0001e80000100800 */
[----:B-----5:R-:W-:Y:S01]  /*12de0*/  STL [R1+0xadc], R14 ;  /* 0x000adc0e01007387 */ /* 0x020fe20000100800 */
        /* <DEDUP_REMOVED lines=10> */
[----:B------:R0:W-:Y:S02]  /*12e90*/  STL [R1+0xae8], R0 ;  /* 0x000ae80001007387 */ /* 0x0001e40000100800 */
[----:B0-----:R-:W-:Y:S02]  /*12ea0*/  IMAD.MOV.U32 R0, RZ, RZ, R7 ;  /* 0x000000ffff007224 */ /* 0x001fe400078e0007 */
[----:B--2---:R-:W-:Y:S04]  /*12eb0*/  STL [R1+0xafc], R12 ;  /* 0x000afc0c01007387 */ /* 0x004fe80000100800 */
[----:B------:R0:W-:Y:S02]  /*12ec0*/  STL [R1+0xaf0], R0 ;  /* 0x000af00001007387 */ /* 0x0001e40000100800 */
[----:B0-----:R-:W0:Y:S02]  /*12ed0*/  S2R R0, SR_TID.X ;  /* 0x0000000000007919 */ /* 0x001e240000002100 */
[----:B------:R-:W-:Y:S04]  /*12ee0*/  STL [R1+0xaf8], R13 ;  /* 0x000af80d01007387 */ /* 0x000fe80000100800 */
[----:B------:R1:W-:Y:S01]  /*12ef0*/  STL [R1+0xb04], R4 ;  /* 0x000b040401007387 */ /* 0x0003e20000100800 */
[----:B0-----:R-:W-:-:S05]  /*12f00*/  LOP3.LUT R0, R0, 0x3f, RZ, 0xc0, !PT ;  /* 0x0000003f00007812 */ /* 0x001fca00078ec0ff */
[----:B------:R-:W-:Y:S02]  /*12f10*/  IMAD.SHL.U32 R28, R0, 0x2, RZ ;  /* 0x00000002001c7824 */ /* 0x000fe400078e00ff */
[----:B------:R-:W0:Y:S01]  /*12f20*/  LDC R0, c[0x0][0x23c] ;  /* 0x00008f00ff007b82 */ /* 0x000e220000000800 */
[----:B-1----:R-:W-:-:S05]  /*12f30*/  IMAD.MOV.U32 R4, RZ, RZ, R5 ;  /* 0x000000ffff047224 */ /* 0x002fca00078e0005 */
[----:B------:R-:W-:Y:S04]  /*12f40*/  STL [R1+0xb00], R4 ;  /* 0x000b000401007387 */ /* 0x000fe80000100800 */
[----:B----4-:R1:W-:Y:S02]  /*12f50*/  STL [R1+0xb0c], R2 ;  /* 0x000b0c0201007387 */ /* 0x0103e40000100800 */
[----:B-1----:R-:W-:-:S05]  /*12f60*/  IMAD.MOV.U32 R2, RZ, RZ, R3 ;  /* 0x000000ffff027224 */ /* 0x002fca00078e0003 */
[----:B------:R0:W-:Y:S04]  /*12f70*/  STL [R1+0xb08], R2 ;  /* 0x000b080201007387 */ /* 0x0001e80000100800 */
[----:B------:R1:W-:Y:S01]  /*12f80*/  STL [R1+0x260], RZ ;  /* 0x000260ff01007387 */ /* 0x0003e20000100800 */
[----:B0-----:R-:W-:Y:S02]  /*12f90*/  IMAD.SHL.U32 R2, R0, 0x80, RZ ;  /* 0x0000008000027824 */ /* 0x001fe400078e00ff */
[----:B------:R-:W0:Y:S01]  /*12fa0*/  LDC R0, c[0x0][0x230] ;  /* 0x00008c00ff007b82 */ /* 0x000e220000000800 */
[----:B------:R1:W-:Y:S04]  /*12fb0*/  STL [R1+0x264], RZ ;  /* 0x000264ff01007387 */ /* 0x0003e80000100800 */
        /* <DEDUP_REMOVED lines=16> */
[----:B------:R1:W-:Y:S01]  /*130c0*/  STL [R1+0x228], RZ ;  /* 0x000228ff01007387 */ /* 0x0003e20000100800 */
[----:B0-----:R-:W-:-:S03]  /*130d0*/  VIADD R0, R0, 0x7f ;  /* 0x0000007f00007836 */ /* 0x001fc60000000000 */
[----:B------:R1:W-:Y:S04]  /*130e0*/  STL [R1+0x22c], RZ ;  /* 0x00022cff01007387 */ /* 0x0003e80000100800 */
[----:B------:R1:W-:Y:S04]  /*130f0*/  STL [R1+0x200], RZ ;  /* 0x000200ff01007387 */ /* 0x0003e80000100800 */
[----:B------:R1:W-:Y:S04]  /*13100*/  STL [R1+0x204], RZ ;  /* 0x000204ff01007387 */ /* 0x0003e80000100800 */
[----:B------:R1:W-:Y:S04]  /*13110*/  STL [R1+0x208], RZ ;  /* 0x000208ff01007387 */ /* 0x0003e80000100800 */
[----:B------:R1:W-:Y:S01]  /*13120*/  STL [R1+0x20c], RZ ;  /* 0x00020cff01007387 */ /* 0x0003e20000100800 */
[----:B------:R-:W-:-:S03]  /*13130*/  SHF.R.S32.HI R3, RZ, 0x1f, R0 ;  /* 0x0000001fff037819 */ /* 0x000fc60000011400 */
[----:B------:R1:W-:Y:S04]  /*13140*/  STL [R1+0x1e0], RZ ;  /* 0x0001e0ff01007387 */ /* 0x0003e80000100800 */
[----:B------:R1:W-:Y:S04]  /*13150*/  STL [R1+0x1e4], RZ ;  /* 0x0001e4ff01007387 */ /* 0x0003e80000100800 */
[----:B------:R1:W-:Y:S04]  /*13160*/  STL [R1+0x1e8], RZ ;  /* 0x0001e8ff01007387 */ /* 0x0003e80000100800 */
[----:B------:R1:W-:Y:S01]  /*13170*/  STL [R1+0x1ec], RZ ;  /* 0x0001ecff01007387 */ /* 0x0003e20000100800 */
[----:B------:R-:W-:-:S03]  /*13180*/  LEA.HI R3, R3, R0, RZ, 0x7 ;  /* 0x0000000003037211 */ /* 0x000fc600078f38ff */
        /* <DEDUP_REMOVED lines=13> */
[----:B------:R-:W2:Y:S04]  /*13260*/  LDL R5, [R1+0x294] ;  /* 0x0002940001057983 */ /* 0x000ea80000100800 */
[----:B------:R-:W3:Y:S04]  /*13270*/  LDL R3, [R1+0x308] ;  /* 0x0003080001037983 */ /* 0x000ee80000100800 */
        /* <DEDUP_REMOVED lines=15> */
[----:B------:R-:W-:-:S03]  /*13370*/  SHF.L.U64.HI R0, R2, 0x1, R0 ;  /* 0x0000000102007819 */ /* 0x000fc60000010200 */
[----:B------:R1:W-:Y:S01]  /*13380*/  STL [R1+0x188], RZ ;  /* 0x000188ff01007387 */ /* 0x0003e20000100800 */
[----:B------:R-:W-:-:S03]  /*13390*/  LOP3.LUT R4, R28, 0x20, RZ, 0x3c, !PT ;  /* 0x000000201c047812 */ /* 0x000fc600078e3cff */
[----:B------:R1:W-:Y:S01]  /*133a0*/  STL [R1+0x18c], RZ ;  /* 0x00018cff01007387 */ /* 0x0003e20000100800 */
[----:B------:R-:W-:-:S03]  /*133b0*/  LOP3.LUT R2, R28, 0x30, RZ, 0x3c, !PT ;  /* 0x000000301c027812 */ /* 0x000fc600078e3cff */
[----:B------:R1:W-:Y:S01]  /*133c0*/  STL [R1+0x210], RZ ;  /* 0x000210ff01007387 */ /* 0x0003e20000100800 */
[----:B------:R-:W-:-:S03]  /*133d0*/  LOP3.LUT R4, R28, 0x50, RZ, 0x3c, !PT ;  /* 0x000000501c047812 */ /* 0x000fc600078e3cff */
[----:B------:R1:W-:Y:S01]  /*133e0*/  STL [R1+0x214], RZ ;  /* 0x000214ff01007387 */ /* 0x0003e20000100800 */
[----:B------:R-:W-:-:S03]  /*133f0*/  LOP3.LUT R2, R28, 0x60, RZ, 0x3c, !PT ;  /* 0x000000601c027812 */ /* 0x000fc600078e3cff */
[----:B------:R1:W-:Y:S04]  /*13400*/  STL [R1+0x218], RZ ;  /* 0x000218ff01007387 */ /* 0x0003e80000100800 */
[----:B------:R1:W-:Y:S04]  /*13410*/  STL [R1+0x21c], RZ ;  /* 0x00021cff01007387 */ /* 0x0003e80000100800 */
[----:B------:R1:W-:Y:S04]  /*13420*/  STL [R1+0x1b0], RZ ;  /* 0x0001b0ff01007387 */ /* 0x0003e80000100800 */
[----:B------:R1:W-:Y:S04]  /*13430*/  STL [R1+0x1b4], RZ ;  /* 0x0001b4ff01007387 */ /* 0x0003e80000100800 */
[----:B------:R1:W-:Y:S04]  /*13440*/  STL [R1+0x1b8], RZ ;  /* 0x0001b8ff01007387 */ /* 0x0003e80000100800 */
[----:B------:R1:W-:Y:S01]  /*13450*/  STL [R1+0x1bc], RZ ;  /* 0x0001bcff01007387 */ /* 0x0003e20000100800 */
[----:B------:R-:W-:Y:S01]  /*13460*/  USHF.L.U32 UR6, UR6, 0x7, URZ ;  /* 0x0000000706067899 */ /* 0x000fe2000800063f */
[----:B------:R-:W-:-:S02]  /*13470*/  LOP3.LUT R6, R28, 0x10, RZ, 0x3c, !PT ;  /* 0x000000101c067812 */ /* 0x000fc400078e3cff */
[C---:B------:R-:W-:Y:S01]  /*13480*/  LOP3.LUT R6, R28.reuse, 0x40, RZ, 0x3c, !PT ;  /* 0x000000401c067812 */ /* 0x040fe200078e3cff */
[----:B------:R-:W-:Y:S01]  /*13490*/  USHF.R.S32.HI UR7, URZ, 0x1f, UR6 ;  /* 0x0000001f3f077899 */ /* 0x000fe20008011406 */
[----:B------:R-:W-:Y:S01]  /*134a0*/  LOP3.LUT R6, R28, 0x70, RZ, 0x3c, !PT ;  /* 0x000000701c067812 */ /* 0x000fe200078e3cff */
[----:B------:R-:W-:Y:S01]  /*134b0*/  UMOV UR4, URZ ;  /* 0x0000003f00047c82 */ /* 0x000fe20008000000 */
[----:B------:R-:W-:Y:S02]  /*134c0*/  USHF.L.U32 UR10, UR6, 0x1, URZ ;  /* 0x00000001060a7899 */ /* 0x000fe4000800063f */
[----:B------:R-:W-:Y:S01]  /*134d0*/  USHF.L.U64.HI UR7, UR6, 0x1, UR7 ;  /* 0x0000000106077899 */ /* 0x000fe20008010207 */
[----:B--2---:R-:W-:Y:S02]  /*134e0*/  LOP3.LUT R4, R5, 0x40, RZ, 0x3c, !PT ;  /* 0x0000004005047812 */ /* 0x004fe400078e3cff */
[----:B---3--:R-:W-:-:S03]  /*134f0*/  LOP3.LUT R2, R3, 0x20, RZ, 0x3c, !PT ;  /* 0x0000002003027812 */ /* 0x008fc600078e3cff */
[----:B------:R1:W-:Y:S04]  /*13500*/  STL [R1+0xe2c], R4 ;  /* 0x000e2c0401007387 */ /* 0x0003e80000100800 */
[----:B------:R1:W-:Y:S02]  /*13510*/  STL [R1+0x304], R2 ;  /* 0x0003040201007387 */ /* 0x0003e40000100800 */
.L_x_2:
[----:B-----5:R-:W2:Y:S04]  /*13520*/  LDL R3, [R1+0xb10] ;  /* 0x000b100001037983 */ /* 0x020ea80000100800 */
[----:B-1----:R-:W2:Y:S01]  /*13530*/  LDL R2, [R1+0xb20] ;  /* 0x000b200001027983 */ /* 0x002ea20000100800 */
[----:B------:R-:W-:Y:S01]  /*13540*/  UIMAD UR6, UR4, -0x80, UR11 ;  /* 0xffffff80040678a4 */ /* 0x000fe2000f8e020b */
[----:B------:R-:W-:Y:S02]  /*13550*/  PRMT R20, RZ, 0x7610, R20 ;  /* 0x00007610ff147816 */ /* 0x000fe40000000014 */
[----:B------:R0:W-:Y:S04]  /*13560*/  STL [R1+0x1ca8], R22 ;  /* 0x001ca81601007387 */ /* 0x0001e80000100800 */
[----:B------:R-:W-:Y:S04]  /*13570*/  STL [R1+0x1ca4], R10 ;  /* 0x001ca40a01007387 */ /* 0x000fe80000100800 */
[----:B------:R-:W-:Y:S01]  /*13580*/  STL [R1+0x1ca0], R29 ;  /* 0x001ca01d01007387 */ /* 0x000fe20000100800 */
[----:B0-----:R-:W-:-:S03]  /*13590*/  PRMT R22, RZ, 0x7610, R22 ;  /* 0x00007610ff167816 */ /* 0x001fc60000000016 */
        /* <DEDUP_REMOVED lines=35> */
[----:B------:R-:W0:Y:S03]  /*137d0*/  S2R R12, SR_TID.X ;  /* 0x00000000000c7919 */ /* 0x000e260000002100 */
        /* <DEDUP_REMOVED lines=8> */
[----:B0-----:R-:W-:-:S02]  /*13860*/  SHF.R.U32.HI R6, RZ, 0x5, R12 ;  /* 0x00000005ff067819 */ /* 0x001fc4000001160c */
[----:B------:R-:W-:Y:S01]  /*13870*/  SHF.R.U32.HI R7, RZ, 0x5, R12 ;  /* 0x00000005ff077819 */ /* 0x000fe2000001160c */
[----:B------:R-:W-:Y:S01]  /*13880*/  STL [R1+0x1b4c], R28 ;  /* 0x001b4c1c01007387 */ /* 0x000fe20000100800 */
[----:B------:R-:W-:Y:S02]  /*13890*/  SGXT.U32 R6, R6, 0x1 ;  /* 0x000000010606781a */ /* 0x000fe40000000000 */
[----:B------:R-:W-:Y:S01]  /*138a0*/  SGXT.U32 R7, R7, 0x1 ;  /* 0x000000010707781a */ /* 0x000fe20000000000 */
[----:B------:R-:W-:Y:S01]  /*138b0*/  STL [R1+0x1b50], R28 ;  /* 0x001b501c01007387 */ /* 0x000fe20000100800 */
[----:B------:R-:W-:Y:S02]  /*138c0*/  LOP3.LUT R6, R6, 0x2, RZ, 0xfc, !PT ;  /* 0x0000000206067812 */ /* 0x000fe400078efcff */
[----:B------:R-:W-:Y:S01]  /*138d0*/  LOP3.LUT R7, R7, 0x4, RZ, 0xfc, !PT ;  /* 0x0000000407077812 */ /* 0x000fe200078efcff */
[----:B------:R-:W-:Y:S01]  /*138e0*/  STL [R1+0x1b54], R28 ;  /* 0x001b541c01007387 */ /* 0x000fe20000100800 */
[----:B------:R-:W-:-:S02]  /*138f0*/  ISETP.GE.AND P0, PT, R6, UR6, PT ;  /* 0x0000000606007c0c */ /* 0x000fc4000bf06270 */
[----:B------:R-:W-:Y:S01]  /*13900*/  ISETP.GE.AND P1, PT, R7, UR6, PT ;  /* 0x0000000607007c0c */ /* 0x000fe2000bf26270 */
[----:B------:R-:W-:Y:S01]  /*13910*/  STL [R1+0x1b58], R28 ;  /* 0x001b581c01007387 */ /* 0x000fe20000100800 */
[----:B------:R-:W-:Y:S02]  /*13920*/  SHF.R.U32.HI R7, RZ, 0x5, R12 ;  /* 0x00000005ff077819 */ /* 0x000fe4000001160c */
[----:B------:R-:W-:Y:S01]  /*13930*/  PRMT R10, RZ, 0x7610, R10 ;  /* 0x00007610ff0a7816 */ /* 0x000fe2000000000a */
[----:B------:R-:W-:Y:S01]  /*13940*/  STL [R1+0x1b5c], R28 ;  /* 0x001b5c1c01007387 */ /* 0x000fe20000100800 */
[----:B------:R-:W-:Y:S02]  /*13950*/  SGXT.U32 R7, R7, 0x1 ;  /* 0x000000010707781a */ /* 0x000fe40000000000 */
[----:B------:R-:W-:Y:S01]  /*13960*/  SHF.R.U32.HI R12, RZ, 0x5, R12 ;  /* 0x00000005ff0c7819 */ /* 0x000fe2000001160c */
[----:B------:R-:W-:Y:S01]  /*13970*/  STL [R1+0x1b60], R28 ;  /* 0x001b601c01007387 */ /* 0x000fe20000100800 */
[----:B------:R-:W-:-:S02]  /*13980*/  LOP3.LUT R7, R7, 0x6, RZ, 0xfc, !PT ;  /* 0x0000000607077812 */ /* 0x000fc400078efcff */
[----:B------:R-:W-:Y:S01]  /*13990*/  SGXT.U32 R12, R12, 0x1 ;  /* 0x000000010c0c781a */ /* 0x000fe20000000000 */
[----:B------:R-:W-:Y:S01]  /*139a0*/  STL [R1+0x1b64], R28 ;  /* 0x001b641c01007387 */ /* 0x000fe20000100800 */
[----:B------:R-:W-:Y:S02]  /*139b0*/  ISETP.GE.AND P2, PT, R7, UR6, PT ;  /* 0x0000000607007c0c */ /* 0x000fe4000bf46270 */
[----:B------:R-:W-:Y:S01]  /*139c0*/  LOP3.LUT R12, R12, 0x8, RZ, 0xfc, !PT ;  /* 0x000000080c0c7812 */ /* 0x000fe200078efcff */
[----:B------:R-:W-:Y:S03]  /*139d0*/  STL [R1+0x1b68], R28 ;  /* 0x001b681c01007387 */ /* 0x000fe60000100800 */
[----:B------:R-:W-:Y:S01]  /*139e0*/  ISETP.GE.AND P3, PT, R12, UR6, PT ;  /* 0x000000060c007c0c */ /* 0x000fe2000bf66270 */
        /* <DEDUP_REMOVED lines=41> */
[----:B--2---:R0:W2:Y:S04]  /*13c80*/  @!P0 LDG.E.U16 R20, desc[UR8][R2.64] ;  /* 0x0000000802148981 */ /* 0x0040a8000c1e1500 */
[----:B------:R-:W3:Y:S04]  /*13c90*/  LDL R7, [R1+0xb14] ;  /* 0x000b140001077983 */ /* 0x000ee80000100800 */
[----:B------:R-:W4:Y:S04]  /*13ca0*/  LDL R6, [R1+0xb68] ;  /* 0x000b680001067983 */ /* 0x000f280000100800 */
[----:B------:R-:W0:Y:S04]  /*13cb0*/  LDL R2, [R1+0xb1c] ;  /* 0x000b1c0001027983 */ /* 0x000e280000100800 */
[----:B------:R-:W0:Y:S02]  /*13cc0*/  LDL R3, [R1+0xb70] ;  /* 0x000b700001037983 */ /* 0x000e240000100800 */
[----:B0-----:R-:W-:-:S04]  /*13cd0*/  @!P1 LOP3.LUT R3, R3, R2, RZ, 0x3c, !PT ;  /* 0x0000000203039212 */ /* 0x001fc800078e3cff */
[----:B------:R-:W-:-:S04]  /*13ce0*/  @!P1 LOP3.LUT R2, R3, R2, RZ, 0x3c, !PT ;  /* 0x0000000203029212 */ /* 0x000fc800078e3cff */
[----:B------:R-:W-:-:S05]  /*13cf0*/  @!P1 LOP3.LUT R3, R3, R2, RZ, 0x3c, !PT ;  /* 0x0000000203039212 */ /* 0x000fca00078e3cff */
[----:B------:R-:W3:Y:S04]  /*13d00*/  @!P1 LDG.E.U16 R22, desc[UR8][R2.64] ;  /* 0x0000000802169981 */ /* 0x000ee8000c1e1500 */
[----:B--2---:R-:W-:Y:S04]  /*13d10*/  STL [R1+0x1bf8], R20 ;  /* 0x001bf81401007387 */ /* 0x004fe80000100800 */
[----:B------:R-:W-:Y:S04]  /*13d20*/  STL [R1+0x1c00], R20 ;  /* 0x001c001401007387 */ /* 0x000fe80000100800 */
[----:B------:R-:W-:Y:S04]  /*13d30*/  STL [R1+0x1c08], R20 ;  /* 0x001c081401007387 */ /* 0x000fe80000100800 */
[----:B------:R-:W-:Y:S04]  /*13d40*/  STL [R1+0x1c10], R20 ;  /* 0x001c101401007387 */ /* 0x000fe80000100800 */
[----:B------:R-:W-:Y:S04]  /*13d50*/  STL [R1+0x1c18], R20 ;  /* 0x001c181401007387 */ /* 0x000fe80000100800 */
[----:B------:R-:W2:Y:S04]  /*13d60*/  LDL R2, [R1+0xb18] ;  /* 0x000b180001027983 */ /* 0x000ea80000100800 */
[----:B---3--:R0:W-:Y:S04]  /*13d70*/  STL [R1+0x58], R22 ;  /* 0x0000581601007387 */ /* 0x0081e80000100800 */
[----:B------:R-:W2:Y:S01]  /*13d80*/  LDL R3, [R1+0xb6c] ;  /* 0x000b6c0001037983 */ /* 0x000ea20000100800 */
[----:B------:R-:W1:Y:S02]  /*13d90*/  S2R R12, SR_TID.X ;  /* 0x00000000000c7919 */ /* 0x000e640000002100 */
[----:B-1----:R-:W-:-:S04]  /*13da0*/  SHF.R.U32.HI R12, RZ, 0x5, R12 ;  /* 0x00000005ff0c7819 */ /* 0x002fc8000001160c */
[----:B------:R-:W-:Y:S02]  /*13db0*/  SGXT.U32 R12, R12, 0x1 ;  /* 0x000000010c0c781a */ /* 0x000fe40000000000 */
[----:B--2---:R-:W-:-:S04]  /*13dc0*/  @!P2 LOP3.LUT R3, R3, R2, RZ, 0x3c, !PT ;  /* 0x000000020303a212 */ /* 0x004fc800078e3cff */
[----:B------:R-:W-:-:S04]  /*13dd0*/  @!P2 LOP3.LUT R2, R3, R2, RZ, 0x3c, !PT ;  /* 0x000000020302a212 */ /* 0x000fc800078e3cff */
[----:B------:R-:W-:-:S05]  /*13de0*/  @!P2 LOP3.LUT R3, R3, R2, RZ, 0x3c, !PT ;  /* 0x000000020303a212 */ /* 0x000fca00078e3cff */
[----:B------:R4:W2:Y:S01]  /*13df0*/  @!P2 LDG.E.U16 R10, desc[UR8][R2.64] ;  /* 0x00000008020aa981 */ /* 0x0008a2000c1e1500 */
[----:B------:R-:W-:-:S04]  /*13e00*/  LOP3.LUT R12, R12, 0xa, RZ, 0xfc, !PT ;  /* 0x0000000a0c0c7812 */ /* 0x000fc800078efcff */
[----:B------:R-:W-:Y:S02]  /*13e10*/  ISETP.GE.AND P0, PT, R12, UR6, PT ;  /* 0x000000060c007c0c */ /* 0x000fe4000bf06270 */
[----:B------:R-:W0:Y:S01]  /*13e20*/  S2R R12, SR_TID.X ;  /* 0x00000000000c7919 */ /* 0x000e220000002100 */
[----:B------:R-:W-:Y:S01]  /*13e30*/  PRMT R14, RZ, 0x7610, R14 ;  /* 0x00007610ff0e7816 */ /* 0x000fe2000000000e */
[----:B----4-:R-:W-:Y:S02]  /*13e40*/  @!P3 IMAD.MOV.U32 R2, RZ, RZ, R6 ;  /* 0x000000ffff02b224 */ /* 0x010fe400078e0006 */
[----:B------:R-:W-:-:S05]  /*13e50*/  @!P3 IMAD.MOV.U32 R3, RZ, RZ, R7 ;  /* 0x000000ffff03b224 */ /* 0x000fca00078e0007 */
[----:B------:R-:W3:Y:S01]  /*13e60*/  @!P3 LDG.E.U16 R14, desc[UR8][R2.64] ;  /* 0x00000008020eb981 */ /* 0x000ee2000c1e1500 */
[----:B0-----:R-:W-:-:S04]  /*13e70*/  SHF.R.U32.HI R22, RZ, 0x5, R12 ;  /* 0x00000005ff167819 */ /* 0x001fc8000001160c */
[----:B------:R-:W-:-:S04]  /*13e80*/  SGXT.U32 R22, R22, 0x1 ;  /* 0x000000011616781a */ /* 0x000fc80000000000 */
[----:B------:R-:W-:-:S04]  /*13e90*/  LOP3.LUT R22, R22, 0xc, RZ, 0xfc, !PT ;  /* 0x0000000c16167812 */ /* 0x000fc800078efcff */
[----:B------:R-:W-:Y:S02]  /*13ea0*/  ISETP.GE.AND P1, PT, R22, UR6, PT ;  /* 0x0000000616007c0c */ /* 0x000fe4000bf26270 */
[----:B------:R-:W4:Y:S04]  /*13eb0*/  LDL.LU R22, [R1+0x1ca8] ;  /* 0x001ca80001167983 */ /* 0x000f280000300800 */
[----:B--2---:R0:W-:Y:S04]  /*13ec0*/  STL [R1+0x300], R10 ;  /* 0x0003000a01007387 */ /* 0x0041e80000100800 */
[----:B0-----:R-:W2:Y:S04]  /*13ed0*/  LDL.LU R10, [R1+0x1ca4] ;  /* 0x001ca400010a7983 */ /* 0x001ea80000300800 */
[----:B------:R-:W2:Y:S04]  /*13ee0*/  LDL R2, [R1+0xb64] ;  /* 0x000b640001027983 */ /* 0x000ea80000100800 */
[----:B------:R-:W2:Y:S04]  /*13ef0*/  LDL R3, [R1+0xb84] ;  /* 0x000b840001037983 */ /* 0x000ea80000100800 */
[----:B------:R-:W2:Y:S04]  /*13f00*/  LDL R7, [R1+0xb78] ;  /* 0x000b780001077983 */ /* 0x000ea80000100800 */
[----:B------:R-:W2:Y:S04]  /*13f10*/  LDL R6, [R1+0xb88] ;  /* 0x000b880001067983 */ /* 0x000ea80000100800 */
[----:B---3--:R-:W-:Y:S04]  /*13f20*/  STL [R1+0x1c1c], R14 ;  /* 0x001c1c0e01007387 */ /* 0x008fe80000100800 */
[----:B------:R-:W-:Y:S01]  /*13f30*/  STL [R1+0x1c28], R14 ;  /* 0x001c280e01007387 */ /* 0x000fe20000100800 */
[----:B----4-:R-:W-:-:S02]  /*13f40*/  PRMT R22, RZ, 0x7610, R22 ;  /* 0x00007610ff167816 */ /* 0x010fc40000000016 */
[----:B--2---:R-:W-:-:S04]  /*13f50*/  @!P0 LOP3.LUT R3, R3, R2, RZ, 0x3c, !PT ;  /* 0x0000000203038212 */ /* 0x004fc800078e3cff */
[----:B------:R-:W-:-:S04]  /*13f60*/  @!P0 LOP3.LUT R2, R3, R2, RZ, 0x3c, !PT ;  /* 0x0000000203028212 */ /* 0x000fc800078e3cff */
[----:B------:R-:W-:-:S05]  /*13f70*/  @!P0 LOP3.LUT R3, R3, R2, RZ, 0x3c, !PT ;  /* 0x0000000203038212 */ /* 0x000fca00078e3cff */
[----:B------:R0:W2:Y:S04]  /*13f80*/  @!P0 LDG.E.U16 R22, desc[UR8][R2.64] ;  /* 0x0000000802168981 */ /* 0x0000a8000c1e1500 */
[----:B------:R-:W0:Y:S04]  /*13f90*/  LDL R2, [R1+0xb60] ;  /* 0x000b600001027983 */ /* 0x000e280000100800 */
[----:B------:R-:W0:Y:S01]  /*13fa0*/  LDL R3, [R1+0xb80] ;  /* 0x000b800001037983 */ /* 0x000e220000100800 */
[----:B------:R-:W-:Y:S02]  /*13fb0*/  PRMT R29, RZ, 0x7610, R29 ;  /* 0x00007610ff1d7816 */ /* 0x000fe4000000001d */
[----:B0-----:R-:W-:-:S04]  /*13fc0*/  @!P1 LOP3.LUT R3, R3, R2, RZ, 0x3c, !PT ;  /* 0x0000000203039212 */ /* 0x001fc800078e3cff */
[----:B------:R-:W-:-:S04]  /*13fd0*/  @!P1 LOP3.LUT R2, R3, R2, RZ, 0x3c, !PT ;  /* 0x0000000203029212 */ /* 0x000fc800078e3cff */
[----:B------:R-:W-:-:S05]  /*13fe0*/  @!P1 LOP3.LUT R3, R3, R2, RZ, 0x3c, !PT ;  /* 0x0000000203039212 */ /* 0x000fca00078e3cff */
[----:B------:R-:W3:Y:S04]  /*13ff0*/  @!P1 LDG.E.U16 R29, desc[UR8][R2.64] ;  /* 0x00000008021d9981 */ /* 0x000ee8000c1e1500 */
[----:B--2---:R-:W-:Y:S04]  /*14000*/  STL [R1+0x1b14], R22 ;  /* 0x001b141601007387 */ /* 0x004fe80000100800 */
[----:B------:R-:W2:Y:S01]  /*14010*/  LDL R2, [R1+0xb5c] ;  /* 0x000b5c0001027983 */ /* 0x000ea20000100800 */
[----:B------:R-:W-:-:S04]  /*14020*/  SHF.R.U32.HI R12, RZ, 0x5, R12 ;  /* 0x00000005ff0c7819 */ /* 0x000fc8000001160c */
[----:B------:R-:W-:Y:S01]  /*14030*/  SGXT.U32 R12, R12, 0x1 ;  /* 0x000000010c0c781a */ /* 0x000fe20000000000 */
[----:B---3--:R0:W-:Y:S04]  /*14040*/  STL [R1+0x54], R29 ;  /* 0x0000541d01007387 */ /* 0x0081e80000100800 */
[----:B------:R-:W2:Y:S01]  /*14050*/  LDL R3, [R1+0xb7c] ;  /* 0x000b7c0001037983 */ /* 0x000ea20000100800 */
[----:B------:R-:W-:-:S04]  /*14060*/  LOP3.LUT R12, R12, 0xe, RZ, 0xfc, !PT ;  /* 0x0000000e0c0c7812 */ /* 0x000fc800078efcff */
[----:B------:R-:W-:Y:S02]  /*14070*/  ISETP.GE.AND P2, PT, R12, UR6, PT ;  /* 0x000000060c007c0c */ /* 0x000fe4000bf46270 */
[----:B------:R-:W-:Y:S01]  /*14080*/  PRMT R9, RZ, 0x7610, R9 ;  /* 0x00007610ff097816 */ /* 0x000fe20000000009 */
[----:B------:R-:W1:Y:S02]  /*14090*/  S2R R12, SR_TID.X ;  /* 0x00000000000c7919 */ /* 0x000e640000002100 */
[----:B-1----:R-:W-:-:S04]  /*140a0*/  SHF.R.U32.HI R12, RZ, 0x5, R12 ;  /* 0x00000005ff0c7819 */ /* 0x002fc8000001160c */
[----:B------:R-:W-:-:S04]  /*140b0*/  SGXT.U32 R12, R12, 0x1 ;  /* 0x000000010c0c781a */ /* 0x000fc80000000000 */
[----:B------:R-:W-:-:S04]  /*140c0*/  LOP3.LUT R12, R12, 0x10, RZ, 0xfc, !PT ;  /* 0x000000100c0c7812 */ /* 0x000fc800078efcff */
[----:B------:R-:W-:Y:S02]  /*140d0*/  ISETP.GE.AND P3, PT, R12, UR6, PT ;  /* 0x000000060c007c0c */ /* 0x000fe4000bf66270 */
[----:B------:R-:W1:Y:S01]  /*140e0*/  S2R R12, SR_TID.X ;  /* 0x00000000000c7919 */ /* 0x000e620000002100 */
[----:B--2---:R-:W-:-:S04]  /*140f0*/  @!P2 LOP3.LUT R3, R3, R2, RZ, 0x3c, !PT ;  /* 0x000000020303a212 */ /* 0x004fc800078e3cff */
[----:B------:R-:W-:-:S04]  /*14100*/  @!P2 LOP3.LUT R2, R3, R2, RZ, 0x3c, !PT ;  /* 0x000000020302a212 */ /* 0x000fc800078e3cff */
[----:B------:R-:W-:-:S05]  /*14110*/  @!P2 LOP3.LUT R3, R3, R2, RZ, 0x3c, !PT ;  /* 0x000000020303a212 */ /* 0x000fca00078e3cff */
[----:B------:R2:W3:Y:S01]  /*14120*/  @!P2 LDG.E.U16 R9, desc[UR8][R2.64] ;  /* 0x000000080209a981 */ /* 0x0004e2000c1e1500 */
[----:B-1----:R-:W-:-:S04]  /*14130*/  SHF.R.U32.HI R12, RZ, 0x5, R12 ;  /* 0x00000005ff0c7819 */ /* 0x002fc8000001160c */
[----:B------:R-:W-:-:S04]  /*14140*/  SGXT.U32 R12, R12, 0x1 ;  /* 0x000000010c0c781a */ /* 0x000fc80000000000 */
[----:B------:R-:W-:-:S04]  /*14150*/  LOP3.LUT R12, R12, 0x12, RZ, 0xfc, !PT ;  /* 0x000000120c0c7812 */ /* 0x000fc800078efcff */
[----:B------:R-:W-:Y:S02]  /*14160*/  ISETP.GE.AND P0, PT, R12, UR6, PT ;  /* 0x000000060c007c0c */ /* 0x000fe4000bf06270 */
[----:B------:R-:W0:Y:S01]  /*14170*/  S2R R12, SR_TID.X ;  /* 0x00000000000c7919 */ /* 0x000e220000002100 */
[----:B------:R-:W-:Y:S01]  /*14180*/  PRMT R10, RZ, 0x7610, R10 ;  /* 0x00007610ff0a7816 */ /* 0x000fe2000000000a */
[----:B--2---:R-:W-:Y:S02]  /*14190*/  @!P3 IMAD.MOV.U32 R2, RZ, RZ, R6 ;  /* 0x000000ffff02b224 */ /* 0x004fe400078e0006 */
[----:B------:R-:W-:-:S05]  /*141a0*/  @!P3 IMAD.MOV.U32 R3, RZ, RZ, R7 ;  /* 0x000000ffff03b224 */ /* 0x000fca00078e0007 */
[----:B------:R1:W2:Y:S01]  /*141b0*/  @!P3 LDG.E.U16 R10, desc[UR8][R2.64] ;  /* 0x00000008020ab981 */ /* 0x0002a2000c1e1500 */
[----:B0-----:R-:W-:-:S04]  /*141c0*/  SHF.R.U32.HI R29, RZ, 0x5, R12 ;  /* 0x00000005ff1d7819 */ /* 0x001fc8000001160c */
[----:B------:R-:W-:-:S04]  /*141d0*/  SGXT.U32 R29, R29, 0x1 ;  /* 0x000000011d1d781a */ /* 0x000fc80000000000 */
[----:B------:R-:W-:-:S04]  /*141e0*/  LOP3.LUT R29, R29, 0x14, RZ, 0xfc, !PT ;  /* 0x000000141d1d7812 */ /* 0x000fc800078efcff */
[----:B------:R-:W-:Y:S02]  /*141f0*/  ISETP.GE.AND P1, PT, R29, UR6, PT ;  /* 0x000000061d007c0c */ /* 0x000fe4000bf26270 */
[----:B------:R-:W4:Y:S04]  /*14200*/  LDL.LU R29, [R1+0x1ca0] ;  /* 0x001ca000011d7983 */ /* 0x000f280000300800 */
[----:B---3--:R0:W-:Y:S04]  /*14210*/  STL [R1+0x2fc], R9 ;  /* 0x0002fc0901007387 */ /* 0x0081e80000100800 */
[----:B0-----:R-:W3:Y:S04]  /*14220*/  LDL.LU R9, [R1+0x1c9c] ;  /* 0x001c9c0001097983 */ /* 0x001ee80000300800 */
[----:B------:R-:W1:Y:S04]  /*14230*/  LDL R2, [R1+0xb58] ;  /* 0x000b580001027983 */ /* 0x000e680000100800 */
[----:B------:R-:W1:Y:S01]  /*14240*/  LDL R3, [R1+0xb74] ;  /* 0x000b740001037983 */ /* 0x000e620000100800 */
[----:B------:R-:W-:-:S02]  /*14250*/  PRMT R13, RZ, 0x7610, R13 ;  /* 0x00007610ff0d7816 */ /* 0x000fc4000000000d */
[----:B------:R-:W-:Y:S01]  /*14260*/  SHF.R.U32.HI R12, RZ, 0x5, R12 ;  /* 0x00000005ff0c7819 */ /* 0x000fe2000001160c */
[----:B------:R-:W2:Y:S01]  /*14270*/  LDL R6, [R1+0xb44] ;  /* 0x000b440001067983 */ /* 0x000ea20000100800 */
[----:B----4-:R-:W-:Y:S02]  /*14280*/  PRMT R29, RZ, 0x7610, R29 ;  /* 0x00007610ff1d7816 */ /* 0x010fe4000000001d */
[----:B-1----:R-:W-:-:S04]  /*14290*/  @!P0 LOP3.LUT R3, R3, R2, RZ, 0x3c, !PT ;  /* 0x0000000203038212 */ /* 0x002fc800078e3cff */
[----:B------:R-:W-:-:S04]  /*142a0*/  @!P0 LOP3.LUT R2, R3, R2, RZ, 0x3c, !PT ;  /* 0x0000000203028212 */ /* 0x000fc800078e3cff */
[----:B------:R-:W-:-:S05]  /*142b0*/  @!P0 LOP3.LUT R3, R3, R2, RZ, 0x3c, !PT ;  /* 0x0000000203038212 */ /* 0x000fca00078e3cff */
[----:B------:R0:W4:Y:S04]  /*142c0*/  @!P0 LDG.E.U16 R29, desc[UR8][R2.64] ;  /* 0x00000008021d8981 */ /* 0x000128000c1e1500 */
[----:B------:R-:W0:Y:S04]  /*142d0*/  LDL R2, [R1+0xb50] ;  /* 0x000b500001027983 */ /* 0x000e280000100800 */
[----:B------:R-:W0:Y:S02]  /*142e0*/  LDL R3, [R1+0xb54] ;  /* 0x000b540001037983 */ /* 0x000e240000100800 */
[----:B0-----:R-:W-:-:S04]  /*142f0*/  @!P1 LOP3.LUT R3, R3, R2, RZ, 0x3c, !PT ;  /* 0x0000000203039212 */ /* 0x001fc800078e3cff */
[----:B------:R-:W-:-:S04]  /*14300*/  @!P1 LOP3.LUT R2, R3, R2, RZ, 0x3c, !PT ;  /* 0x0000000203029212 */ /* 0x000fc800078e3cff */
[----:B------:R-:W-:-:S05]  /*14310*/  @!P1 LOP3.LUT R3, R3, R2, RZ, 0x3c, !PT ;  /* 0x0000000203039212 */ /* 0x000fca00078e3cff */
[----:B------:R-:W3:Y:S01]  /*14320*/  @!P1 LDG.E.U16 R13, desc[UR8][R2.64] ;  /* 0x00000008020d9981 */ /* 0x000ee2000c1e1500 */
[----:B------:R-:W-:-:S04]  /*14330*/  SGXT.U32 R12, R12, 0x1 ;  /* 0x000000010c0c781a */ /* 0x000fc80000000000 */
[----:B------:R-:W-:-:S04]  /*14340*/  LOP3.LUT R12, R12, 0x16, RZ, 0xfc, !PT ;  /* 0x000000160c0c7812 */ /* 0x000fc800078efcff */
[----:B------:R-:W-:Y:S02]  /*14350*/  ISETP.GE.AND P2, PT, R12, UR6, PT ;  /* 0x000000060c007c0c */ /* 0x000fe4000bf46270 */
[----:B------:R-:W2:Y:S04]  /*14360*/  LDL R12, [R1+0xb40] ;  /* 0x000b4000010c7983 */ /* 0x000ea80000100800 */
[----:B----4-:R-:W-:Y:S04]  /*14370*/  STL [R1+0x1b10], R29 ;  /* 0x001b101d01007387 */ /* 0x010fe80000100800 */
[----:B------:R-:W4:Y:S04]  /*14380*/  LDL R2, [R1+0xb48] ;  /* 0x000b480001027983 */ /* 0x000f280000100800 */
[----:B---3--:R-:W-:Y:S04]  /*14390*/  STL [R1+0x50], R13 ;  /* 0x0000500d01007387 */ /* 0x008fe80000100800 */
[----:B------:R-:W4:Y:S01]  /*143a0*/  LDL R3, [R1+0xb4c] ;  /* 0x000b4c0001037983 */ /* 0x000f220000100800 */
[----:B------:R-:W-:Y:S01]  /*143b0*/  PRMT R8, RZ, 0x7610, R8 ;  /* 0x00007610ff087816 */ /* 0x000fe20000000008 */
[----:B------:R-:W0:Y:S02]  /*143c0*/  S2R R7, SR_TID.X ;  /* 0x0000000000077919 */ /* 0x000e240000002100 */
[----:B0-----:R-:W-:-:S04]  /*143d0*/  SHF.R.U32.HI R7, RZ, 0x5, R7 ;  /* 0x00000005ff077819 */ /* 0x001fc80000011607 */
[----:B------:R-:W-:-:S04]  /*143e0*/  SGXT.U32 R7, R7, 0x1 ;  /* 0x000000010707781a */ /* 0x000fc80000000000 */
[----:B------:R-:W-:-:S04]  /*143f0*/  LOP3.LUT R7, R7, 0x18, RZ, 0xfc, !PT ;  /* 0x0000001807077812 */ /* 0x000fc800078efcff */
[----:B------:R-:W-:Y:S02]  /*14400*/  ISETP.GE.AND P3, PT, R7, UR6, PT ;  /* 0x0000000607007c0c */ /* 0x000fe4000bf66270 */
[----:B------:R-:W0:Y:S01]  /*14410*/  S2R R7, SR_TID.X ;  /* 0x0000000000077919 */ /* 0x000e220000002100 */
[----:B----4-:R-:W-:-:S04]  /*14420*/  @!P2 LOP3.LUT R3, R3, R2, RZ, 0x3c, !PT ;  /* 0x000000020303a212 */ /* 0x010fc800078e3cff */
[----:B------:R-:W-:-:S04]  /*14430*/  @!P2 LOP3.LUT R2, R3, R2, RZ, 0x3c, !PT ;  /* 0x000000020302a212 */ /* 0x000fc800078e3cff */
[----:B------:R-:W-:-:S05]  /*14440*/  @!P2 LOP3.LUT R3, R3, R2, RZ, 0x3c, !PT ;  /* 0x000000020303a212 */ /* 0x000fca00078e3cff */
[----:B------:R2:W3:Y:S01]  /*14450*/  @!P2 LDG.E.U16 R8, desc[UR8][R2.64] ;  /* 0x000000080208a981 */ /* 0x0004e2000c1e1500 */
[----:B0-----:R-:W-:-:S04]  /*14460*/  SHF.R.U32.HI R7, RZ, 0x5, R7 ;  /* 0x00000005ff077819 */ /* 0x001fc80000011607 */
        /* <DEDUP_REMOVED lines=17> */
[----:B------:R-:W0:Y:S01]  /*14580*/  S2R R13, SR_TID.X ;  /* 0x00000000000d7919 */ /* 0x000e220000002100 */
[----:B------:R-:W2:Y:S01]  /*14590*/  S2R R12, SR_TID.X ;  /* 0x00000000000c7919 */ /* 0x000ea20000002100 */
[----:B---3--:R-:W-:-:S02]  /*145a0*/  PRMT R8, RZ, 0x7610, R8 ;  /* 0x00007610ff087816 */ /* 0x008fc40000000008 */
[----:B-1----:R-:W-:-:S04]  /*145b0*/  @!P0 LOP3.LUT R3, R3, R2, RZ, 0x3c, !PT ;  /* 0x0000000203038212 */ /* 0x002fc800078e3cff */
[----:B------:R-:W-:-:S04]  /*145c0*/  @!P0 LOP3.LUT R2, R3, R2, RZ, 0x3c, !PT ;  /* 0x0000000203028212 */ /* 0x000fc800078e3cff */
[----:B------:R-:W-:-:S05]  /*145d0*/  @!P0 LOP3.LUT R3, R3, R2, RZ, 0x3c, !PT ;  /* 0x0000000203038212 */ /* 0x000fca00078e3cff */
[----:B------:R-:W3:Y:S01]  /*145e0*/  @!P0 LDG.E.U16 R8, desc[UR8][R2.64] ;  /* 0x0000000802088981 */ /* 0x000ee2000c1e1500 */
[----:B0-----:R-:W-:Y:S02]  /*145f0*/  SHF.R.U32.HI R13, RZ, 0x5, R13 ;  /* 0x00000005ff0d7819 */ /* 0x001fe4000001160d */
[----:B--2---:R-:W-:Y:S02]  /*14600*/  SHF.R.U32.HI R6, RZ, 0x5, R12 ;  /* 0x00000005ff067819 */ /* 0x004fe4000001160c */
[----:B------:R-:W-:Y:S02]  /*14610*/  SGXT.U32 R13, R13, 0x1 ;  /* 0x000000010d0d781a */ /* 0x000fe40000000000 */
[----:B------:R-:W-:Y:S02]  /*14620*/  SGXT.U32 R6, R6, 0x1 ;  /* 0x000000010606781a */ /* 0x000fe40000000000 */
[----:B------:R-:W-:Y:S02]  /*14630*/  LOP3.LUT R13, R13, 0x1e, RZ, 0xfc, !PT ;  /* 0x0000001e0d0d7812 */ /* 0x000fe400078efcff */
[----:B------:R-:W-:-:S02]  /*14640*/  LOP3.LUT R6, R6, 0x20, RZ, 0xfc, !PT ;  /* 0x0000002006067812 */ /* 0x000fc400078efcff */
[----:B------:R-:W-:Y:S02]  /*14650*/  ISETP.GE.AND P2, PT, R13, UR6, PT ;  /* 0x000000060d007c0c */ /* 0x000fe4000bf46270 */
[----:B------:R-:W2:Y:S01]  /*14660*/  LDL R13, [R1+0xb8c] ;  /* 0x000b8c00010d7983 */ /* 0x000ea20000100800 */
[----:B------:R-:W-:-:S03]  /*14670*/  ISETP.GE.AND P3, PT, R6, UR6, PT ;  /* 0x0000000606007c0c */ /* 0x000fc6000bf66270 */
[----:B------:R-:W2:Y:S04]  /*14680*/  LDL.LU R6, [R1+0x1c90] ;  /* 0x001c900001067983 */ /* 0x000ea80000300800 */
[----:B---3--:R0:W-:Y:S04]  /*14690*/  STL [R1+0x8], R8 ;  /* 0x0000080801007387 */ /* 0x0081e80000100800 */
[----:B0-----:R-:W3:Y:S04]  /*146a0*/  LDL.LU R8, [R1+0x1c8c] ;  /* 0x001c8c0001087983 */ /* 0x001ee80000300800 */
[----:B------:R-:W2:Y:S04]  /*146b0*/  LDL R2, [R1+0xb34] ;  /* 0x000b340001027983 */ /* 0x000ea80000100800 */
[----:B------:R-:W2:Y:S01]  /*146c0*/  LDL R3, [R1+0xb94] ;  /* 0x000b940001037983 */ /* 0x000ea20000100800 */
[----:B----4-:R-:W-:-:S02]  /*146d0*/  PRMT R7, RZ, 0x7610, R7 ;  /* 0x00007610ff077816 */ /* 0x010fc40000000007 */
[----:B--2---:R-:W-:-:S04]  /*146e0*/  @!P1 LOP3.LUT R3, R3, R2, RZ, 0x3c, !PT ;  /* 0x0000000203039212 */ /* 0x004fc800078e3cff */
[----:B------:R-:W-:-:S04]  /*146f0*/  @!P1 LOP3.LUT R2, R3, R2, RZ, 0x3c, !PT ;  /* 0x0000000203029212 */ /* 0x000fc800078e3cff */
[----:B------:R-:W-:-:S05]  /*14700*/  @!P1 LOP3.LUT R3, R3, R2, RZ, 0x3c, !PT ;  /* 0x0000000203039212 */ /* 0x000fca00078e3cff */
[----:B------:R-:W2:Y:S04]  /*14710*/  @!P1 LDG.E.U16 R7, desc[UR8][R2.64] ;  /* 0x0000000802079981 */ /* 0x000ea8000c1e1500 */
[----:B------:R-:W4:Y:S01]  /*14720*/  LDL R2, [R1+0xb30] ;  /* 0x000b300001027983 */ /* 0x000f220000100800 */
[----:B------:R-:W-:-:S04]  /*14730*/  SHF.R.U32.HI R12, RZ, 0x5, R12 ;  /* 0x00000005ff0c7819 */ /* 0x000fc8000001160c */
[----:B------:R-:W-:-:S04]  /*14740*/  SGXT.U32 R12, R12, 0x1 ;  /* 0x000000010c0c781a */ /* 0x000fc80000000000 */
[----:B------:R-:W-:-:S04]  /*14750*/  LOP3.LUT R12, R12, 0x22, RZ, 0xfc, !PT ;  /* 0x000000220c0c7812 */ /* 0x000fc800078efcff */
[----:B------:R-:W-:Y:S02]  /*14760*/  ISETP.GE.AND P0, PT, R12, UR6, PT ;  /* 0x000000060c007c0c */ /* 0x000fe4000bf06270 */
[----:B------:R-:W0:Y:S01]  /*14770*/  S2R R12, SR_TID.X ;  /* 0x00000000000c7919 */ /* 0x000e220000002100 */
[----:B--2---:R0:W-:Y:S04]  /*14780*/  STL [R1+0x4c], R7 ;  /* 0x00004c0701007387 */ /* 0x0041e80000100800 */
[----:B------:R-:W4:Y:S01]  /*14790*/  LDL R3, [R1+0xb90] ;  /* 0x000b900001037983 */ /* 0x000f220000100800 */
[----:B0-----:R-:W-:-:S04]  /*147a0*/  SHF.R.U32.HI R7, RZ, 0x5, R12 ;  /* 0x00000005ff077819 */ /* 0x001fc8000001160c */
[----:B------:R-:W-:Y:S02]  /*147b0*/  SGXT.U32 R7, R7, 0x1 ;  /* 0x000000010707781a */ /* 0x000fe40000000000 */
[----:B------:R-:W-:Y:S02]  /*147c0*/  PRMT R4, RZ, 0x7610, R4 ;  /* 0x00007610ff047816 */ /* 0x000fe40000000004 */
[----:B------:R-:W-:-:S04]  /*147d0*/  LOP3.LUT R7, R7, 0x24, RZ, 0xfc, !PT ;  /* 0x0000002407077812 */ /* 0x000fc800078efcff */
[----:B------:R-:W-:Y:S02]  /*147e0*/  ISETP.GE.AND P1, PT, R7, UR6, PT ;  /* 0x0000000607007c0c */ /* 0x000fe4000bf26270 */
[----:B------:R-:W2:Y:S01]  /*147f0*/  LDL.LU R7, [R1+0x1c88] ;  /* 0x001c880001077983 */ /* 0x000ea20000300800 */
[----:B----4-:R-:W-:-:S04]  /*14800*/  @!P2 LOP3.LUT R3, R3, R2, RZ, 0x3c, !PT ;  /* 0x000000020303a212 */ /* 0x010fc800078e3cff */
[----:B------:R-:W-:-:S04]  /*14810*/  @!P2 LOP3.LUT R2, R3, R2, RZ, 0x3c, !PT ;  /* 0x000000020302a212 */ /* 0x000fc800078e3cff */
[----:B------:R-:W-:-:S05]  /*14820*/  @!P2 LOP3.LUT R3, R3, R2, RZ, 0x3c, !PT ;  /* 0x000000020303a212 */ /* 0x000fca00078e3cff */
[----:B------:R0:W4:Y:S04]  /*14830*/  @!P2 LDG.E.U16 R4, desc[UR8][R2.64] ;  /* 0x000000080204a981 */ /* 0x000128000c1e1500 */
[----:B------:R-:W2:Y:S01]  /*14840*/  LDL R3, [R1+0xb2c] ;  /* 0x000b2c0001037983 */ /* 0x000ea20000100800 */
[----:B---3--:R-:W-:Y:S01]  /*14850*/  PRMT R8, RZ, 0x7610, R8 ;  /* 0x00007610ff087816 */ /* 0x008fe20000000008 */
[----:B0-----:R-:W-:Y:S02]  /*14860*/  @!P3 IMAD.MOV.U32 R2, RZ, RZ, R13 ;  /* 0x000000ffff02b224 */ /* 0x001fe400078e000d */
[----:B----4-:R0:W-:Y:S01]  /*14870*/  STL [R1+0x2f4], R4 ;  /* 0x0002f40401007387 */ /* 0x0101e20000100800 */
[----:B------:R-:W-:-:S03]  /*14880*/  PRMT R6, RZ, 0x7610, R6 ;  /* 0x00007610ff067816 */ /* 0x000fc60000000006 */
[----:B------:R-:W3:Y:S04]  /*14890*/  LDL R13, [R1+0xbc0] ;  /* 0x000bc000010d7983 */ /* 0x000ee80000100800 */
[----:B--2---:R1:W2:Y:S04]  /*148a0*/  @!P3 LDG.E.U16 R8, desc[UR8][R2.64] ;  /* 0x000000080208b981 */ /* 0x0042a8000c1e1500 */
[----:B0-----:R-:W4:Y:S04]  /*148b0*/  LDL R4, [R1+0xba0] ;  /* 0x000ba00001047983 */ /* 0x001f280000100800 */
[----:B------:R-:W1:Y:S04]  /*148c0*/  LDL R2, [R1+0xb28] ;  /* 0x000b280001027983 */ /* 0x000e680000100800 */
[----:B------:R-:W1:Y:S02]  /*148d0*/  LDL R3, [R1+0xba8] ;  /* 0x000ba80001037983 */ /* 0x000e640000100800 */
[----:B-1----:R-:W-:-:S04]  /*148e0*/  @!P0 LOP3.LUT R3, R3, R2, RZ, 0x3c, !PT ;  /* 0x0000000203038212 */ /* 0x002fc800078e3cff */
[----:B------:R-:W-:-:S04]  /*148f0*/  @!P0 LOP3.LUT R2, R3, R2, RZ, 0x3c, !PT ;  /* 0x0000000203028212 */ /* 0x000fc800078e3cff */
[----:B------:R-:W-:-:S05]  /*14900*/  @!P0 LOP3.LUT R3, R3, R2, RZ, 0x3c, !PT ;  /* 0x0000000203038212 */ /* 0x000fca00078e3cff */
[----:B------:R-:W3:Y:S04]  /*14910*/  @!P0 LDG.E.U16 R6, desc[UR8][R2.64] ;  /* 0x0000000802068981 */ /* 0x000ee8000c1e1500 */
[----:B------:R-:W2:Y:S04]  /*14920*/  LDL R2, [R1+0xb24] ;  /* 0x000b240001027983 */ /* 0x000ea80000100800 */
[----:B---3--:R0:W-:Y:S04]  /*14930*/  STL [R1+0x24], R6 ;  /* 0x0000240601007387 */ /* 0x0081e80000100800 */
[----:B------:R-:W2:Y:S01]  /*14940*/  LDL R3, [R1+0xba4] ;  /* 0x000ba40001037983 */ /* 0x000ea20000100800 */
[----:B------:R-:W-:-:S02]  /*14950*/  PRMT R7, RZ, 0x7610, R7 ;  /* 0x00007610ff077816 */ /* 0x000fc40000000007 */
[----:B------:R-:W-:-:S04]  /*14960*/  SHF.R.U32.HI R12, RZ, 0x5, R12 ;  /* 0x00000005ff0c7819 */ /* 0x000fc8000001160c */
[----:B------:R-:W-:-:S04]  /*14970*/  SGXT.U32 R12, R12, 0x1 ;  /* 0x000000010c0c781a */ /* 0x000fc80000000000 */
[----:B------:R-:W-:-:S04]  /*14980*/  LOP3.LUT R12, R12, 0x26, RZ, 0xfc, !PT ;  /* 0x000000260c0c7812 */ /* 0x000fc800078efcff */
[----:B------:R-:W-:Y:S02]  /*14990*/  ISETP.GE.AND P2, PT, R12, UR6, PT ;  /* 0x000000060c007c0c */ /* 0x000fe4000bf46270 */
[----:B------:R-:W1:Y:S01]  /*149a0*/  S2R R12, SR_TID.X ;  /* 0x00000000000c7919 */ /* 0x000e620000002100 */
[----:B--2---:R-:W-:-:S04]  /*149b0*/  @!P1 LOP3.LUT R3, R3, R2, RZ, 0x3c, !PT ;  /* 0x0000000203039212 */ /* 0x004fc800078e3cff */
[----:B------:R-:W-:-:S04]  /*149c0*/  @!P1 LOP3.LUT R2, R3, R2, RZ, 0x3c, !PT ;  /* 0x0000000203029212 */ /* 0x000fc800078e3cff */
[----:B------:R-:W-:-:S05]  /*149d0*/  @!P1 LOP3.LUT R3, R3, R2, RZ, 0x3c, !PT ;  /* 0x0000000203039212 */ /* 0x000fca00078e3cff */
[----:B------:R-:W2:Y:S01]  /*149e0*/  @!P1 LDG.E.U16 R7, desc[UR8][R2.64] ;  /* 0x0000000802079981 */ /* 0x000ea2000c1e1500 */
[----:B-1----:R-:W-:-:S04]  /*149f0*/  SHF.R.U32.HI R12, RZ, 0x5, R12 ;  /* 0x00000005ff0c7819 */ /* 0x002fc8000001160c */
[----:B------:R-:W-:-:S04]  /*14a00*/  SGXT.U32 R12, R12, 0x1 ;  /* 0x000000010c0c781a */ /* 0x000fc80000000000 */
[----:B------:R-:W-:-:S04]  /*14a10*/  LOP3.LUT R12, R12, 0x28, RZ, 0xfc, !PT ;  /* 0x000000280c0c7812 */ /* 0x000fc800078efcff */
[----:B------:R-:W-:Y:S02]  /*14a20*/  ISETP.GE.AND P3, PT, R12, UR6, PT ;  /* 0x000000060c007c0c */ /* 0x000fe4000bf66270 */
[----:B------:R-:W0:Y:S02]  /*14a30*/  S2R R12, SR_TID.X ;  /* 0x00000000000c7919 */ /* 0x000e240000002100 */
[----:B0-----:R-:W-:-:S04]  /*14a40*/  SHF.R.U32.HI R6, RZ, 0x5, R12 ;  /* 0x00000005ff067819 */ /* 0x001fc8000001160c */
[----:B------:R-:W-:-:S04]  /*14a50*/  SGXT.U32 R6, R6, 0x1 ;  /* 0x000000010606781a */ /* 0x000fc80000000000 */
[----:B------:R-:W-:-:S04]  /*14a60*/  LOP3.LUT R6, R6, 0x2a, RZ, 0xfc, !PT ;  /* 0x0000002a06067812 */ /* 0x000fc800078efcff */
[----:B------:R-:W-:Y:S02]  /*14a70*/  ISETP.GE.AND P0, PT, R6, UR6, PT ;  /* 0x0000000606007c0c */ /* 0x000fe4000bf06270 */
[----:B------:R-:W3:Y:S04]  /*14a80*/  LDL.LU R6, [R1+0x1c84] ;  /* 0x001c840001067983 */ /* 0x000ee80000300800 */
[----:B--2---:R0:W-:Y:S04]  /*14a90*/  STL [R1+0x48], R7 ;  /* 0x0000480701007387 */ /* 0x0041e80000100800 */
[----:B0-----:R-:W2:Y:S04]  /*14aa0*/  LDL.LU R7, [R1+0x1c80] ;  /* 0x001c800001077983 */ /* 0x001ea80000300800 */
[----:B------:R-:W3:Y:S01]  /*14ab0*/  LDL R3, [R1+0xb98] ;  /* 0x000b980001037983 */ /* 0x000ee20000100800 */
[----:B------:R-:W-:-:S04]  /*14ac0*/  SHF.R.U32.HI R2, RZ, 0x5, R12 ;  /* 0x00000005ff027819 */ /* 0x000fc8000001160c */
[----:B------:R-:W-:-:S04]  /*14ad0*/  SGXT.U32 R2, R2, 0x1 ;  /* 0x000000010202781a */ /* 0x000fc80000000000 */
[----:B------:R-:W-:Y:S02]  /*14ae0*/  LOP3.LUT R2, R2, 0x2c, RZ, 0xfc, !PT ;  /* 0x0000002c02027812 */ /* 0x000fe400078efcff */
[----:B------:R-:W-:Y:S02]  /*14af0*/  PRMT R11, RZ, 0x7610, R11 ;  /* 0x00007610ff0b7816 */ /* 0x000fe4000000000b */
[----:B------:R-:W-:Y:S01]  /*14b00*/  ISETP.GE.AND P1, PT, R2, UR6, PT ;  /* 0x0000000602007c0c */ /* 0x000fe2000bf26270 */
[----:B----4-:R-:W-:-:S05]  /*14b10*/  @!P2 IMAD.MOV.U32 R2, RZ, RZ, R4 ;  /* 0x000000ffff02a224 */ /* 0x010fca00078e0004 */
[----:B---3--:R0:W3:Y:S04]  /*14b20*/  @!P2 LDG.E.U16 R11, desc[UR8][R2.64] ;  /* 0x00000008020ba981 */ /* 0x0080e8000c1e1500 */
[----:B------:R-:W4:Y:S01]  /*14b30*/  LDL R3, [R1+0xb9c] ;  /* 0x000b9c0001037983 */ /* 0x000f220000100800 */
[----:B--2---:R-:W-:Y:S01]  /*14b40*/  PRMT R7, RZ, 0x7610, R7 ;  /* 0x00007610ff077816 */ /* 0x004fe20000000007 */
[----:B0-----:R-:W-:Y:S02]  /*14b50*/  @!P3 IMAD.MOV.U32 R2, RZ, RZ, R13 ;  /* 0x000000ffff02b224 */ /* 0x001fe400078e000d */
[----:B---3--:R0:W-:Y:S04]  /*14b60*/  STL [R1+0x2f0], R11 ;  /* 0x0002f00b01007387 */ /* 0x0081e80000100800 */
[----:B----4-:R1:W2:Y:S01]  /*14b70*/  @!P3 LDG.E.U16 R7, desc[UR8][R2.64] ;  /* 0x000000080207b981 */ /* 0x0102a2000c1e1500 */
[----:B------:R-:W-:-:S02]  /*14b80*/  PRMT R6, RZ, 0x7610, R6 ;  /* 0x00007610ff067816 */ /* 0x000fc40000000006 */
[--C-:B------:R-:W-:Y:S01]  /*14b90*/  SHF.R.U32.HI R4, RZ, 0x5, R12.reuse ;  /* 0x00000005ff047819 */ /* 0x100fe2000001160c */
[----:B0-----:R-:W3:Y:S04]  /*14ba0*/  LDL R11, [R1+0xbc4] ;  /* 0x000bc400010b7983 */ /* 0x001ee80000100800 */
[----:B------:R-:W1:Y:S04]  /*14bb0*/  LDL R2, [R1+0xbac] ;  /* 0x000bac0001027983 */ /* 0x000e680000100800 */
[----:B------:R-:W1:Y:S01]  /*14bc0*/  LDL R3, [R1+0xbbc] ;  /* 0x000bbc0001037983 */ /* 0x000e620000100800 */
[----:B------:R-:W-:-:S02]  /*14bd0*/  SHF.R.U32.HI R13, RZ, 0x5, R12 ;  /* 0x00000005ff0d7819 */ /* 0x000fc4000001160c */
[----:B-1----:R-:W-:-:S04]  /*14be0*/  @!P0 LOP3.LUT R3, R3, R2, RZ, 0x3c, !PT ;  /* 0x0000000203038212 */ /* 0x002fc800078e3cff */
[----:B------:R-:W-:-:S04]  /*14bf0*/  @!P0 LOP3.LUT R2, R3, R2, RZ, 0x3c, !PT ;  /* 0x0000000203028212 */ /* 0x000fc800078e3cff */
[----:B------:R-:W-:-:S05]  /*14c00*/  @!P0 LOP3.LUT R3, R3, R2, RZ, 0x3c, !PT ;  /* 0x0000000203038212 */ /* 0x000fca00078e3cff */
[----:B------:R-:W4:Y:S01]  /*14c10*/  @!P0 LDG.E.U16 R6, desc[UR8][R2.64] ;  /* 0x0000000802068981 */ /* 0x000f22000c1e1500 */
[----:B------:R-:W-:Y:S02]  /*14c20*/  SGXT.U32 R4, R4, 0x1 ;  /* 0x000000010404781a */ /* 0x000fe40000000000 */
[----:B------:R-:W-:Y:S02]  /*14c30*/  SGXT.U32 R13, R13, 0x1 ;  /* 0x000000010d0d781a */ /* 0x000fe40000000000 */
[----:B------:R-:W-:Y:S02]  /*14c40*/  LOP3.LUT R4, R4, 0x2e, RZ, 0xfc, !PT ;  /* 0x0000002e04047812 */ /* 0x000fe400078efcff */
[----:B------:R-:W-:Y:S02]  /*14c50*/  LOP3.LUT R13, R13, 0x30, RZ, 0xfc, !PT ;  /* 0x000000300d0d7812 */ /* 0x000fe400078efcff */
[----:B------:R-:W-:Y:S02]  /*14c60*/  ISETP.GE.AND P2, PT, R4, UR6, PT ;  /* 0x0000000604007c0c */ /* 0x000fe4000bf46270 */
[----:B------:R-:W2:Y:S01]  /*14c70*/  LDL R4, [R1+0xbd4] ;  /* 0x000bd40001047983 */ /* 0x000ea20000100800 */
[----:B------:R-:W-:-:S03]  /*14c80*/  ISETP.GE.AND P3, PT, R13, UR6, PT ;  /* 0x000000060d007c0c */ /* 0x000fc6000bf66270 */
[----:B------:R-:W3:Y:S04]  /*14c90*/  LDL.LU R13, [R1+0x1c7c] ;  /* 0x001c7c00010d7983 */ /* 0x000ee80000300800 */
[----:B----4-:R0:W-:Y:S04]  /*14ca0*/  STL [R1+0x18], R6 ;  /* 0x0000180601007387 */ /* 0x0101e80000100800 */
[----:B0-----:R-:W4:Y:S04]  /*14cb0*/  LDL.LU R6, [R1+0x1c78] ;  /* 0x001c780001067983 */ /* 0x001f280000300800 */
[----:B------:R-:W2:Y:S04]  /*14cc0*/  LDL R2, [R1+0xbb0] ;  /* 0x000bb00001027983 */ /* 0x000ea80000100800 */
[----:B------:R-:W2:Y:S01]  /*14cd0*/  LDL R3, [R1+0xbb8] ;  /* 0x000bb80001037983 */ /* 0x000ea20000100800 */
[----:B------:R-:W-:-:S02]  /*14ce0*/  PRMT R5, RZ, 0x7610, R5 ;  /* 0x00007610ff057816 */ /* 0x000fc40000000005 */
[----:B--2---:R-:W-:-:S04]  /*14cf0*/  @!P1 LOP3.LUT R3, R3, R2, RZ, 0x3c, !PT ;  /* 0x0000000203039212 */ /* 0x004fc800078e3cff */
[----:B------:R-:W-:-:S04]  /*14d00*/  @!P1 LOP3.LUT R2, R3, R2, RZ, 0x3c, !PT ;  /* 0x0000000203029212 */ /* 0x000fc800078e3cff */
[----:B------:R-:W-:-:S05]  /*14d10*/  @!P1 LOP3.LUT R3, R3, R2, RZ, 0x3c, !PT ;  /* 0x0000000203039212 */ /* 0x000fca00078e3cff */
[----:B------:R-:W2:Y:S04]  /*14d20*/  @!P1 LDG.E.U16 R5, desc[UR8][R2.64] ;  /* 0x0000000802059981 */ /* 0x000ea8000c1e1500 */
[----:B------:R-:W4:Y:S04]  /*14d30*/  LDL R2, [R1+0xbb4] ;  /* 0x000bb40001027983 */ /* 0x000f280000100800 */
[----:B--2---:R0:W-:Y:S04]  /*14d40*/  STL [R1+0x44], R5 ;  /* 0x0000440501007387 */ /* 0x0041e80000100800 */
[----:B------:R-:W4:Y:S01]  /*14d50*/  LDL R3, [R1+0xbd8] ;  /* 0x000bd80001037983 */ /* 0x000f220000100800 */
[----:B---3--:R-:W-:-:S02]  /*14d60*/  PRMT R13, RZ, 0x7610, R13 ;  /* 0x00007610ff0d7816 */ /* 0x008fc4000000000d */
[----:B------:R-:W-:-:S04]  /*14d70*/  SHF.R.U32.HI R12, RZ, 0x5, R12 ;  /* 0x00000005ff0c7819 */ /* 0x000fc8000001160c */
[----:B------:R-:W-:-:S04]  /*14d80*/  SGXT.U32 R12, R12, 0x1 ;  /* 0x000000010c0c781a */ /* 0x000fc80000000000 */
[----:B------:R-:W-:-:S04]  /*14d90*/  LOP3.LUT R12, R12, 0x32, RZ, 0xfc, !PT ;  /* 0x000000320c0c7812 */ /* 0x000fc800078efcff */
[----:B------:R-:W-:Y:S02]  /*14da0*/  ISETP.GE.AND P0, PT, R12, UR6, PT ;  /* 0x000000060c007c0c */ /* 0x000fe4000bf06270 */
[----:B------:R-:W0:Y:S01]  /*14db0*/  S2R R12, SR_TID.X ;  /* 0x00000000000c7919 */ /* 0x000e220000002100 */
[----:B----4-:R-:W-:-:S04]  /*14dc0*/  @!P2 LOP3.LUT R3, R3, R2, RZ, 0x3c, !PT ;  /* 0x000000020303a212 */ /* 0x010fc800078e3cff */
[----:B------:R-:W-:-:S04]  /*14dd0*/  @!P2 LOP3.LUT R2, R3, R2, RZ, 0x3c, !PT ;  /* 0x000000020302a212 */ /* 0x000fc800078e3cff */
[----:B------:R-:W-:-:S05]  /*14de0*/  @!P2 LOP3.LUT R3, R3, R2, RZ, 0x3c, !PT ;  /* 0x000000020303a212 */ /* 0x000fca00078e3cff */
[----:B------:R1:W2:Y:S01]  /*14df0*/  @!P2 LDG.E.U16 R13, desc[UR8][R2.64] ;  /* 0x00000008020da981 */ /* 0x0002a2000c1e1500 */
[--C-:B0-----:R-:W-:Y:S02]  /*14e00*/  SHF.R.U32.HI R5, RZ, 0x5, R12.reuse ;  /* 0x00000005ff057819 */ /* 0x101fe4000001160c */
[----:B------:R-:W-:Y:S02]  /*14e10*/  SHF.R.U32.HI R12, RZ, 0x5, R12 ;  /* 0x00000005ff0c7819 */ /* 0x000fe4000001160c */
[----:B------:R-:W-:Y:S02]  /*14e20*/  SGXT.U32 R5, R5, 0x1 ;  /* 0x000000010505781a */ /* 0x000fe40000000000 */
[----:B------:R-:W-:Y:S02]  /*14e30*/  SGXT.U32 R12, R12, 0x1 ;  /* 0x000000010c0c781a */ /* 0x000fe40000000000 */
[----:B------:R-:W-:Y:S02]  /*14e40*/  LOP3.LUT R5, R5, 0x34, RZ, 0xfc, !PT ;  /* 0x0000003405057812 */ /* 0x000fe400078efcff */
[----:B------:R-:W-:Y:S01]  /*14e50*/  LOP3.LUT R12, R12, 0x36, RZ, 0xfc, !PT ;  /* 0x000000360c0c7812 */ /* 0x000fe200078efcff */
[----:B-1----:R-:W-:Y:S01]  /*14e60*/  @!P3 IMAD.MOV.U32 R2, RZ, RZ, R4 ;  /* 0x000000ffff02b224 */ /* 0x002fe200078e0004 */
[----:B------:R-:W-:Y:S01]  /*14e70*/  PRMT R6, RZ, 0x7610, R6 ;  /* 0x00007610ff067816 */ /* 0x000fe20000000006 */
[----:B------:R-:W-:Y:S01]  /*14e80*/  @!P3 IMAD.MOV.U32 R3, RZ, RZ, R11 ;  /* 0x000000ffff03b224 */ /* 0x000fe200078e000b */
[----:B------:R-:W-:-:S02]  /*14e90*/  ISETP.GE.AND P1, PT, R5, UR6, PT ;  /* 0x0000000605007c0c */ /* 0x000fc4000bf26270 */
[----:B------:R-:W3:Y:S01]  /*14ea0*/  LDL.LU R5, [R1+0x1c74] ;  /* 0x001c740001057983 */ /* 0x000ee20000300800 */
[----:B------:R-:W-:-:S03]  /*14eb0*/  ISETP.GE.AND P2, PT, R12, UR6, PT ;  /* 0x000000060c007c0c */ /* 0x000fc6000bf46270 */
[----:B------:R-:W4:Y:S04]  /*14ec0*/  LDL R12, [R1+0xbe0] ;  /* 0x000be000010c7983 */ /* 0x000f280000100800 */
[----:B------:R0:W4:Y:S04]  /*14ed0*/  @!P3 LDG.E.U16 R6, desc[UR8][R2.64] ;  /* 0x000000080206b981 */ /* 0x000128000c1e1500 */
[----:B--2---:R1:W-:Y:S04]  /*14ee0*/  STL [R1+0x2ec], R13 ;  /* 0x0002ec0d01007387 */ /* 0x0043e80000100800 */
[----:B------:R-:W0:Y:S04]  /*14ef0*/  LDL R2, [R1+0xbc8] ;  /* 0x000bc80001027983 */ /* 0x000e280000100800 */
[----:B------:R-:W0:Y:S01]  /*14f00*/  LDL R3, [R1+0xbd0] ;  /* 0x000bd00001037983 */ /* 0x000e220000100800 */
[----:B---3--:R-:W-:Y:S01]  /*14f10*/  PRMT R5, RZ, 0x7610, R5 ;  /* 0x00007610ff057816 */ /* 0x008fe20000000005 */
[----:B-1----:R-:W1:Y:S02]  /*14f20*/  S2R R13, SR_TID.X ;  /* 0x00000000000d7919 */ /* 0x002e640000002100 */
[----:B------:R-:W2:Y:S01]  /*14f30*/  LDL R11, [R1+0xbe8] ;  /* 0x000be800010b7983 */ /* 0x000ea20000100800 */
[----:B0-----:R-:W-:-:S04]  /*14f40*/  @!P0 LOP3.LUT R3, R3, R2, RZ, 0x3c, !PT ;  /* 0x0000000203038212 */ /* 0x001fc800078e3cff */
[----:B------:R-:W-:-:S04]  /*14f50*/  @!P0 LOP3.LUT R2, R3, R2, RZ, 0x3c, !PT ;  /* 0x0000000203028212 */ /* 0x000fc800078e3cff */
[----:B------:R-:W-:-:S05]  /*14f60*/  @!P0 LOP3.LUT R3, R3, R2, RZ, 0x3c, !PT ;  /* 0x0000000203038212 */ /* 0x000fca00078e3cff */
[----:B------:R-:W3:Y:S01]  /*14f70*/  @!P0 LDG.E.U16 R5, desc[UR8][R2.64] ;  /* 0x0000000802058981 */ /* 0x000ee2000c1e1500 */
[----:B-1----:R-:W-:-:S04]  /*14f80*/  SHF.R.U32.HI R4, RZ, 0x5, R13 ;  /* 0x00000005ff047819 */ /* 0x002fc8000001160d */
[----:B------:R-:W-:-:S04]  /*14f90*/  SGXT.U32 R4, R4, 0x1 ;  /* 0x000000010404781a */ /* 0x000fc80000000000 */
[----:B------:R-:W-:-:S04]  /*14fa0*/  LOP3.LUT R4, R4, 0x38, RZ, 0xfc, !PT ;  /* 0x0000003804047812 */ /* 0x000fc800078efcff */
[----:B------:R-:W-:Y:S02]  /*14fb0*/  ISETP.GE.AND P3, PT, R4, UR6, PT ;  /* 0x0000000604007c0c */ /* 0x000fe4000bf66270 */
[----:B------:R-:W4:Y:S04]  /*14fc0*/  LDL.LU R4, [R1+0x1c70] ;  /* 0x001c700001047983 */ /* 0x000f280000300800 */
[----:B---3--:R0:W-:Y:S04]  /*14fd0*/  STL [R1+0x10], R5 ;  /* 0x0000100501007387 */ /* 0x0081e80000100800 */
[----:B0-----:R-:W3:Y:S04]  /*14fe0*/  LDL.LU R5, [R1+0x1c6c] ;  /* 0x001c6c0001057983 */ /* 0x001ee80000300800 */
[----:B------:R-:W2:Y:S04]  /*14ff0*/  LDL R2, [R1+0xbcc] ;  /* 0x000bcc0001027983 */ /* 0x000ea80000100800 */
[----:B------:R-:W2:Y:S01]  /*15000*/  LDL R3, [R1+0xbf0] ;  /* 0x000bf00001037983 */ /* 0x000ea20000100800 */
[----:B------:R-:W-:-:S02]  /*15010*/  PRMT R15, RZ, 0x7610, R15 ;  /* 0x00007610ff0f7816 */ /* 0x000fc4000000000f */
[----:B--2---:R-:W-:-:S04]  /*15020*/  @!P1 LOP3.LUT R3, R3, R2, RZ, 0x3c, !PT ;  /* 0x0000000203039212 */ /* 0x004fc800078e3cff */
[----:B------:R-:W-:-:S04]  /*15030*/  @!P1 LOP3.LUT R2, R3, R2, RZ, 0x3c, !PT ;  /* 0x0000000203029212 */ /* 0x000fc800078e3cff */
[----:B------:R-:W-:-:S05]  /*15040*/  @!P1 LOP3.LUT R3, R3, R2, RZ, 0x3c, !PT ;  /* 0x0000000203039212 */ /* 0x000fca00078e3cff */
[----:B------:R0:W2:Y:S04]  /*15050*/  @!P1 LDG.E.U16 R15, desc[UR8][R2.64] ;  /* 0x00000008020f9981 */ /* 0x0000a8000c1e1500 */
[----:B------:R-:W0:Y:S04]  /*15060*/  LDL R2, [R1+0xbdc] ;  /* 0x000bdc0001027983 */ /* 0x000e280000100800 */
[----:B------:R-:W0:Y:S01]  /*15070*/  LDL R3, [R1+0xbec] ;  /* 0x000bec0001037983 */ /* 0x000e220000100800 */
[----:B------:R-:W-:Y:S02]  /*15080*/  PRMT R19, RZ, 0x7610, R19 ;  /* 0x00007610ff137816 */ /* 0x000fe40000000013 */
[----:B------:R-:W-:-:S04]  /*15090*/  SHF.R.U32.HI R13, RZ, 0x5, R13 ;  /* 0x00000005ff0d7819 */ /* 0x000fc8000001160d */
[----:B------:R-:W-:-:S04]  /*150a0*/  SGXT.U32 R13, R13, 0x1 ;  /* 0x000000010d0d781a */ /* 0x000fc80000000000 */
[----:B------:R-:W-:-:S04]  /*150b0*/  LOP3.LUT R13, R13, 0x3a, RZ, 0xfc, !PT ;  /* 0x0000003a0d0d7812 */ /* 0x000fc800078efcff */
[----:B------:R-:W-:Y:S02]  /*150c0*/  ISETP.GE.AND P0, PT, R13, UR6, PT ;  /* 0x000000060d007c0c */ /* 0x000fe4000bf06270 */
[----:B------:R-:W1:Y:S01]  /*150d0*/  S2R R13, SR_TID.X ;  /* 0x00000000000d7919 */ /* 0x000e620000002100 */
[----:B0-----:R-:W-:-:S04]  /*150e0*/  @!P2 LOP3.LUT R3, R3, R2, RZ, 0x3c, !PT ;  /* 0x000000020303a212 */ /* 0x001fc800078e3cff */
[----:B------:R-:W-:-:S04]  /*150f0*/  @!P2 LOP3.LUT R2, R3, R2, RZ, 0x3c, !PT ;  /* 0x000000020302a212 */ /* 0x000fc800078e3cff */
[----:B------:R-:W-:-:S05]  /*15100*/  @!P2 LOP3.LUT R3, R3, R2, RZ, 0x3c, !PT ;  /* 0x000000020303a212 */ /* 0x000fca00078e3cff */
[----:B------:R0:W2:Y:S01]  /*15110*/  @!P2 LDG.E.U16 R19, desc[UR8][R2.64] ;  /* 0x000000080213a981 */ /* 0x0000a2000c1e1500 */
[----:B-1----:R-:W-:-:S04]  /*15120*/  SHF.R.U32.HI R13, RZ, 0x5, R13 ;  /* 0x00000005ff0d7819 */ /* 0x002fc8000001160d */
[----:B------:R-:W-:Y:S02]  /*15130*/  SGXT.U32 R13, R13, 0x1 ;  /* 0x000000010d0d781a */ /* 0x000fe40000000000 */
[----:B---3--:R-:W-:Y:S02]  /*15140*/  PRMT R5, RZ, 0x7610, R5 ;  /* 0x00007610ff057816 */ /* 0x008fe40000000005 */
[----:B------:R-:W-:Y:S01]  /*15150*/  LOP3.LUT R13, R13, 0x3c, RZ, 0xfc, !PT ;  /* 0x0000003c0d0d7812 */ /* 0x000fe200078efcff */
[----:B0-----:R-:W-:Y:S02]  /*15160*/  @!P3 IMAD.MOV.U32 R2, RZ, RZ, R11 ;  /* 0x000000ffff02b224 */ /* 0x001fe400078e000b */
[----:B----4-:R-:W-:Y:S01]  /*15170*/  @!P3 IMAD.MOV.U32 R3, RZ, RZ, R12 ;  /* 0x000000ffff03b224 */ /* 0x010fe200078e000c */
[----:B--2---:R0:W-:Y:S01]  /*15180*/  STL [R1+0x40], R15 ;  /* 0x0000400f01007387 */ /* 0x0041e20000100800 */
[----:B------:R-:W-:-:S03]  /*15190*/  ISETP.GE.AND P1, PT, R13, UR6, PT ;  /* 0x000000060d007c0c */ /* 0x000fc6000bf26270 */
[----:B------:R-:W2:Y:S04]  /*151a0*/  LDL.LU R13, [R1+0x1c68] ;  /* 0x001c6800010d7983 */ /* 0x000ea80000300800 */
[----:B------:R1:W3:Y:S04]  /*151b0*/  @!P3 LDG.E.U16 R5, desc[UR8][R2.64] ;  /* 0x000000080205b981 */ /* 0x0002e8000c1e1500 */
[----:B------:R4:W-:Y:S04]  /*151c0*/  STL [R1+0x2e8], R19 ;  /* 0x0002e81301007387 */ /* 0x0009e80000100800 */
[----:B------:R-:W1:Y:S04]  /*151d0*/  LDL R2, [R1+0xbe4] ;  /* 0x000be40001027983 */ /* 0x000e680000100800 */
[----:B------:R-:W1:Y:S01]  /*151e0*/  LDL R3, [R1+0xc08] ;  /* 0x000c080001037983 */ /* 0x000e620000100800 */
[----:B------:R-:W-:Y:S01]  /*151f0*/  PRMT R27, RZ, 0x7610, R27 ;  /* 0x00007610ff1b7816 */ /* 0x000fe2000000001b */
[----:B0-----:R-:W0:Y:S02]  /*15200*/  S2R R15, SR_TID.X ;  /* 0x00000000000f7919 */ /* 0x001e240000002100 */
[----:B----4-:R-:W4:Y:S04]  /*15210*/  LDL R19, [R1+0xc00] ;  /* 0x000c000001137983 */ /* 0x010f280000100800 */
[----:B------:R-:W3:Y:S01]  /*15220*/  LDL R11, [R1+0xc20] ;  /* 0x000c2000010b7983 */ /* 0x000ee20000100800 */
[----:B-1----:R-:W-:-:S04]  /*15230*/  @!P0 LOP3.LUT R3, R3, R2, RZ, 0x3c, !PT ;  /* 0x0000000203038212 */ /* 0x002fc800078e3cff */
[----:B------:R-:W-:-:S04]  /*15240*/  @!P0 LOP3.LUT R2, R3, R2, RZ, 0x3c, !PT ;  /* 0x0000000203028212 */ /* 0x000fc800078e3cff */
[----:B------:R-:W-:-:S05]  /*15250*/  @!P0 LOP3.LUT R3, R3, R2, RZ, 0x3c, !PT ;  /* 0x0000000203038212 */ /* 0x000fca00078e3cff */
[----:B------:R-:W2:Y:S01]  /*15260*/  @!P0 LDG.E.U16 R27, desc[UR8][R2.64] ;  /* 0x00000008021b8981 */ /* 0x000ea2000c1e1500 */
[----:B0-----:R-:W-:-:S04]  /*15270*/  SHF.R.U32.HI R15, RZ, 0x5, R15 ;  /* 0x00000005ff0f7819 */ /* 0x001fc8000001160f */
[----:B------:R-:W-:-:S04]  /*15280*/  SGXT.U32 R15, R15, 0x1 ;  /* 0x000000010f0f781a */ /* 0x000fc80000000000 */
[----:B------:R-:W-:Y:S01]  /*15290*/  LOP3.LUT R15, R15, 0x3e, RZ, 0xfc, !PT ;  /* 0x0000003e0f0f7812 */ /* 0x000fe200078efcff */
[----:B------:R-:W4:Y:S03]  /*152a0*/  LDL R2, [R1+0xbf4] ;  /* 0x000bf40001027983 */ /* 0x000f260000100800 */
[----:B------:R-:W-:Y:S02]  /*152b0*/  ISETP.GE.AND P2, PT, R15, UR6, PT ;  /* 0x000000060f007c0c */ /* 0x000fe4000bf46270 */
[----:B------:R-:W3:Y:S04]  /*152c0*/  LDL R15, [R1+0xbfc] ;  /* 0x000bfc00010f7983 */ /* 0x000ee80000100800 */
[----:B--2---:R0:W-:Y:S04]  /*152d0*/  STL [R1+0xc], R27 ;  /* 0x00000c1b01007387 */ /* 0x0041e80000100800 */
[----:B------:R-:W4:Y:S01]  /*152e0*/  LDL R3, [R1+0xc04] ;  /* 0x000c040001037983 */ /* 0x000f220000100800 */
[----:B------:R-:W-:Y:S01]  /*152f0*/  PRMT R4, RZ, 0x7610, R4 ;  /* 0x00007610ff047816 */ /* 0x000fe20000000004 */
[----:B------:R-:W1:Y:S02]  /*15300*/  S2R R12, SR_TID.X ;  /* 0x00000000000c7919 */ /* 0x000e640000002100 */
[----:B-1----:R-:W-:-:S04]  /*15310*/  SHF.R.U32.HI R12, RZ, 0x5, R12 ;  /* 0x00000005ff0c7819 */ /* 0x002fc8000001160c */
[----:B------:R-:W-:Y:S02]  /*15320*/  SGXT.U32 R12, R12, 0x1 ;  /* 0x000000010c0c781a */ /* 0x000fe40000000000 */
[----:B----4-:R-:W-:-:S04]  /*15330*/  @!P1 LOP3.LUT R3, R3, R2, RZ, 0x3c, !PT ;  /* 0x0000000203039212 */ /* 0x010fc800078e3cff */
[----:B------:R-:W-:-:S04]  /*15340*/  @!P1 LOP3.LUT R2, R3, R2, RZ, 0x3c, !PT ;  /* 0x0000000203029212 */ /* 0x000fc800078e3cff */
[----:B------:R-:W-:-:S05]  /*15350*/  @!P1 LOP3.LUT R3, R3, R2, RZ, 0x3c, !PT ;  /* 0x0000000203039212 */ /* 0x000fca00078e3cff */
[----:B------:R-:W2:Y:S01]  /*15360*/  @!P1 LDG.E.U16 R4, desc[UR8][R2.64] ;  /* 0x0000000802049981 */ /* 0x000ea2000c1e1500 */
[----:B------:R-:W-:-:S04]  /*15370*/  LOP3.LUT R12, R12, 0x40, RZ, 0xfc, !PT ;  /* 0x000000400c0c7812 */ /* 0x000fc800078efcff */
[----:B------:R-:W-:Y:S02]  /*15380*/  ISETP.GE.AND P3, PT, R12, UR6, PT ;  /* 0x000000060c007c0c */ /* 0x000fe4000bf66270 */
[----:B------:R-:W0:Y:S02]  /*15390*/  S2R R12, SR_TID.X ;  /* 0x00000000000c7919 */ /* 0x000e240000002100 */
[----:B0-----:R-:W-:-:S04]  /*153a0*/  SHF.R.U32.HI R27, RZ, 0x5, R12 ;  /* 0x00000005ff1b7819 */ /* 0x001fc8000001160c */
[----:B------:R-:W-:-:S04]  /*153b0*/  SGXT.U32 R27, R27, 0x1 ;  /* 0x000000011b1b781a */ /* 0x000fc80000000000 */
[----:B------:R-:W-:-:S04]  /*153c0*/  LOP3.LUT R27, R27, 0x42, RZ, 0xfc, !PT ;  /* 0x000000421b1b7812 */ /* 0x000fc800078efcff */
[----:B------:R-:W-:Y:S02]  /*153d0*/  ISETP.GE.AND P0, PT, R27, UR6, PT ;  /* 0x000000061b007c0c */ /* 0x000fe4000bf06270 */
[----:B------:R-:W4:Y:S04]  /*153e0*/  LDL.LU R27, [R1+0x1c64] ;  /* 0x001c6400011b7983 */ /* 0x000f280000300800 */
        /* <DEDUP_REMOVED lines=8> */
[----:B------:R-:W-:-:S05]  /*15470*/  @!P2 IMAD.MOV.U32 R2, RZ, RZ, R19 ;  /* 0x000000ffff02a224 */ /* 0x000fca00078e0013 */
[----:B---3--:R0:W3:Y:S01]  /*15480*/  @!P2 LDG.E.U16 R13, desc[UR8][R2.64] ;  /* 0x00000008020da981 */ /* 0x0080e2000c1e1500 */
[----:B--2---:R-:W-:Y:S01]  /*15490*/  PRMT R4, RZ, 0x7610, R4 ;  /* 0x00007610ff047816 */ /* 0x004fe20000000004 */
[----:B0-----:R-:W-:Y:S02]  /*154a0*/  @!P3 IMAD.MOV.U32 R2, RZ, RZ, R11 ;  /* 0x000000ffff02b224 */ /* 0x001fe400078e000b */
[----:B------:R-:W-:-:S05]  /*154b0*/  @!P3 IMAD.MOV.U32 R3, RZ, RZ, R15 ;  /* 0x000000ffff03b224 */ /* 0x000fca00078e000f */
[----:B------:R0:W2:Y:S04]  /*154c0*/  @!P3 LDG.E.U16 R4, desc[UR8][R2.64] ;  /* 0x000000080204b981 */ /* 0x0000a8000c1e1500 */
[----:B---3--:R1:W-:Y:S04]  /*154d0*/  STL [R1+0x2e4], R13 ;  /* 0x0002e40d01007387 */ /* 0x0083e80000100800 */
[----:B------:R-:W0:Y:S04]  /*154e0*/  LDL R2, [R1+0xc0c] ;  /* 0x000c0c0001027983 */ /* 0x000e280000100800 */
[----:B------:R-:W0:Y:S01]  /*154f0*/  LDL R3, [R1+0xc1c] ;  /* 0x000c1c0001037983 */ /* 0x000e220000100800 */
[----:B------:R-:W-:-:S02]  /*15500*/  PRMT R18, RZ, 0x7610, R18 ;  /* 0x00007610ff127816 */ /* 0x000fc40000000012 */
[----:B------:R-:W-:Y:S01]  /*15510*/  SHF.R.U32.HI R19, RZ, 0x5, R12 ;  /* 0x00000005ff137819 */ /* 0x000fe2000001160c */
[----:B-1----:R-:W3:Y:S04]  /*15520*/  LDL R13, [R1+0xc14] ;  /* 0x000c1400010d7983 */ /* 0x002ee80000100800 */
[----:B------:R-:W3:Y:S04]  /*15530*/  LDL R12, [R1+0xc38] ;  /* 0x000c3800010c7983 */ /* 0x000ee80000100800 */
[----:B------:R-:W2:Y:S04]  /*15540*/  LDL R15, [R1+0xc24] ;  /* 0x000c2400010f7983 */ /* 0x000ea80000100800 */
[----:B------:R-:W2:Y:S01]  /*15550*/  LDL R11, [R1+0xc34] ;  /* 0x000c3400010b7983 */ /* 0x000ea20000100800 */
[----:B0-----:R-:W-:-:S04]  /*15560*/  @!P0 LOP3.LUT R3, R3, R2, RZ, 0x3c, !PT ;  /* 0x0000000203038212 */ /* 0x001fc800078e3cff */
[----:B------:R-:W-:-:S04]  /*15570*/  @!P0 LOP3.LUT R2, R3, R2, RZ, 0x3c, !PT ;  /* 0x0000000203028212 */ /* 0x000fc800078e3cff */
[----:B------:R-:W-:-:S05]  /*15580*/  @!P0 LOP3.LUT R3, R3, R2, RZ, 0x3c, !PT ;  /* 0x0000000203038212 */ /* 0x000fca00078e3cff */
[----:B------:R-:W4:Y:S04]  /*15590*/  @!P0 LDG.E.U16 R18, desc[UR8][R2.64] ;  /* 0x0000000802128981 */ /* 0x000f28000c1e1500 */
[----:B------:R-:W2:Y:S04]  /*155a0*/  LDL R2, [R1+0xc10] ;  /* 0x000c100001027983 */ /* 0x000ea80000100800 */
[----:B----4-:R0:W-:Y:S04]  /*155b0*/  STL [R1], R18 ;  /* 0x0000001201007387 */ /* 0x0101e80000100800 */
[----:B------:R-:W2:Y:S01]  /*155c0*/  LDL R3, [R1+0xc18] ;  /* 0x000c180001037983 */ /* 0x000ea20000100800 */
[----:B------:R-:W-:-:S04]  /*155d0*/  SGXT.U32 R19, R19, 0x1 ;  /* 0x000000011313781a */ /* 0x000fc80000000000 */
[----:B------:R-:W-:-:S04]  /*155e0*/  LOP3.LUT R19, R19, 0x46, RZ, 0xfc, !PT ;  /* 0x0000004613137812 */ /* 0x000fc800078efcff */
[----:B------:R-:W-:Y:S02]  /*155f0*/  ISETP.GE.AND P2, PT, R19, UR6, PT ;  /* 0x0000000613007c0c */ /* 0x000fe4000bf46270 */
[----:B------:R-:W-:Y:S02]  /*15600*/  PRMT R26, RZ, 0x7610, R26 ;  /* 0x00007610ff1a7816 */ /* 0x000fe4000000001a */
[----:B------:R-:W-:-:S09]  /*15610*/  PRMT R27, RZ, 0x7610, R27 ;  /* 0x00007610ff1b7816 */ /* 0x000fd2000000001b */
[----:B---3--:R-:W3:Y:S01]  /*15620*/  @!P2 LDG.E.U16 R27, desc[UR8][R12.64] ;  /* 0x000000080c1ba981 */ /* 0x008ee2000c1e1500 */
[----:B------:R-:W1:Y:S01]  /*15630*/  S2R R19, SR_TID.X ;  /* 0x0000000000137919 */ /* 0x000e620000002100 */
[----:B--2---:R-:W-:-:S04]  /*15640*/  @!P1 LOP3.LUT R3, R3, R2, RZ, 0x3c, !PT ;  /* 0x0000000203039212 */ /* 0x004fc800078e3cff */
[----:B------:R-:W-:-:S04]  /*15650*/  @!P1 LOP3.LUT R2, R3, R2, RZ, 0x3c, !PT ;  /* 0x0000000203029212 */ /* 0x000fc800078e3cff */
[----:B------:R-:W-:-:S05]  /*15660*/  @!P1 LOP3.LUT R3, R3, R2, RZ, 0x3c, !PT ;  /* 0x0000000203039212 */ /* 0x000fca00078e3cff */
[----:B------:R2:W4:Y:S01]  /*15670*/  @!P1 LDG.E.U16 R26, desc[UR8][R2.64] ;  /* 0x00000008021a9981 */ /* 0x000522000c1e1500 */
[----:B-1----:R-:W-:-:S04]  /*15680*/  SHF.R.U32.HI R19, RZ, 0x5, R19 ;  /* 0x00000005ff137819 */ /* 0x002fc80000011613 */
[----:B------:R-:W-:-:S04]  /*15690*/  SGXT.U32 R19, R19, 0x1 ;  /* 0x000000011313781a */ /* 0x000fc80000000000 */
[----:B------:R-:W-:-:S04]  /*156a0*/  LOP3.LUT R19, R19, 0x48, RZ, 0xfc, !PT ;  /* 0x0000004813137812 */ /* 0x000fc800078efcff */
[----:B------:R-:W-:Y:S02]  /*156b0*/  ISETP.GE.AND P3, PT, R19, UR6, PT ;  /* 0x0000000613007c0c */ /* 0x000fe4000bf66270 */
[----:B------:R-:W0:Y:S01]  /*156c0*/  S2R R19, SR_TID.X ;  /* 0x0000000000137919 */ /* 0x000e220000002100 */
[----:B--2---:R-:W-:-:S10]  /*156d0*/  PRMT R3, RZ, 0x7610, R3 ;  /* 0x00007610ff037816 */ /* 0x004fd40000000003 */
[----:B------:R-:W-:Y:S02]  /*156e0*/  @!P3 IMAD.MOV.U32 R12, RZ, RZ, R11 ;  /* 0x000000ffff0cb224 */ /* 0x000fe400078e000b */
[----:B------:R-:W-:-:S05]  /*156f0*/  @!P3 IMAD.MOV.U32 R13, RZ, RZ, R15 ;  /* 0x000000ffff0db224 */ /* 0x000fca00078e000f */
[----:B------:R1:W2:Y:S01]  /*15700*/  @!P3 LDG.E.U16 R3, desc[UR8][R12.64] ;  /* 0x000000080c03b981 */ /* 0x0002a2000c1e1500 */
[--C-:B0-----:R-:W-:Y:S02]  /*15710*/  SHF.R.U32.HI R18, RZ, 0x5, R19.reuse ;  /* 0x00000005ff127819 */ /* 0x101fe40000011613 */
[----:B------:R-:W-:Y:S02]  /*15720*/  SHF.R.U32.HI R19, RZ, 0x5, R19 ;  /* 0x00000005ff137819 */ /* 0x000fe40000011613 */
[----:B------:R-:W-:Y:S02]  /*15730*/  SGXT.U32 R18, R18, 0x1 ;  /* 0x000000011212781a */ /* 0x000fe40000000000 */
[----:B------:R-:W-:Y:S02]  /*15740*/  SGXT.U32 R19, R19, 0x1 ;  /* 0x000000011313781a */ /* 0x000fe40000000000 */
[----:B------:R-:W-:Y:S02]  /*15750*/  LOP3.LUT R18, R18, 0x4a, RZ, 0xfc, !PT ;  /* 0x0000004a12127812 */ /* 0x000fe400078efcff */
[----:B------:R-:W-:-:S02]  /*15760*/  LOP3.LUT R19, R19, 0x4c, RZ, 0xfc, !PT ;  /* 0x0000004c13137812 */ /* 0x000fc400078efcff */
[----:B------:R-:W-:Y:S02]  /*15770*/  ISETP.GE.AND P0, PT, R18, UR6, PT ;  /* 0x0000000612007c0c */ /* 0x000fe4000bf06270 */
[----:B------:R-:W2:Y:S01]  /*15780*/  LDL.LU R18, [R1+0x1c5c] ;  /* 0x001c5c0001127983 */ /* 0x000ea20000300800 */
[----:B------:R-:W-:-:S03]  /*15790*/  ISETP.GE.AND P1, PT, R19, UR6, PT ;  /* 0x0000000613007c0c */ /* 0x000fc6000bf26270 */
[----:B----4-:R0:W-:Y:S04]  /*157a0*/  STL [R1+0x38], R26 ;  /* 0x0000381a01007387 */ /* 0x0101e80000100800 */
[----:B------:R-:W4:Y:S04]  /*157b0*/  LDL.LU R19, [R1+0x1c58] ;  /* 0x001c580001137983 */ /* 0x000f280000300800 */
[----:B---3--:R3:W-:Y:S04]  /*157c0*/  STL [R1+0x2e0], R27 ;  /* 0x0002e01b01007387 */ /* 0x0087e80000100800 */
[----:B------:R-:W1:Y:S04]  /*157d0*/  LDL R12, [R1+0xc28] ;  /* 0x000c2800010c7983 */ /* 0x000e680000100800 */
[----:B------:R-:W1:Y:S01]  /*157e0*/  LDL R13, [R1+0xc30] ;  /* 0x000c3000010d7983 */ /* 0x000e620000100800 */
[----:B0-----:R-:W0:Y:S01]  /*157f0*/  S2R R26, SR_TID.X ;  /* 0x00000000001a7919 */ /* 0x001e220000002100 */
[----:B---3--:R-:W3:Y:S02]  /*15800*/  S2R R27, SR_TID.X ;  /* 0x00000000001b7919 */ /* 0x008ee40000002100 */
[----:B------:R-:W2:Y:S01]  /*15810*/  LDL R15, [R1+0xc44] ;  /* 0x000c4400010f7983 */ /* 0x000ea20000100800 */
[----:B----4-:R-:W-:-:S02]  /*15820*/  PRMT R19, RZ, 0x7610, R19 ;  /* 0x00007610ff137816 */ /* 0x010fc40000000013 */
[----:B-1----:R-:W-:-:S04]  /*15830*/  @!P0 LOP3.LUT R13, R13, R12, RZ, 0x3c, !PT ;  /* 0x0000000c0d0d8212 */ /* 0x002fc800078e3cff */
[----:B------:R-:W-:-:S04]  /*15840*/  @!P0 LOP3.LUT R12, R13, R12, RZ, 0x3c, !PT ;  /* 0x0000000c0d0c8212 */ /* 0x000fc800078e3cff */
[----:B------:R-:W-:-:S05]  /*15850*/  @!P0 LOP3.LUT R13, R13, R12, RZ, 0x3c, !PT ;  /* 0x0000000c0d0d8212 */ /* 0x000fca00078e3cff */
[----:B------:R-:W4:Y:S01]  /*15860*/  @!P0 LDG.E.U16 R19, desc[UR8][R12.64] ;  /* 0x000000080c138981 */ /* 0x000f22000c1e1500 */
[----:B0-----:R-:W-:Y:S02]  /*15870*/  SHF.R.U32.HI R26, RZ, 0x5, R26 ;  /* 0x00000005ff1a7819 */ /* 0x001fe4000001161a */
[----:B---3--:R-:W-:Y:S02]  /*15880*/  SHF.R.U32.HI R11, RZ, 0x5, R27 ;  /* 0x00000005ff0b7819 */ /* 0x008fe4000001161b */
[----:B------:R-:W-:Y:S02]  /*15890*/  SGXT.U32 R26, R26, 0x1 ;  /* 0x000000011a1a781a */ /* 0x000fe40000000000 */
[----:B------:R-:W-:Y:S02]  /*158a0*/  SGXT.U32 R11, R11, 0x1 ;  /* 0x000000010b0b781a */ /* 0x000fe40000000000 */
[----:B------:R-:W-:Y:S02]  /*158b0*/  LOP3.LUT R26, R26, 0x4e, RZ, 0xfc, !PT ;  /* 0x0000004e1a1a7812 */ /* 0x000fe400078efcff */
[----:B------:R-:W-:-:S02]  /*158c0*/  LOP3.LUT R11, R11, 0x50, RZ, 0xfc, !PT ;  /* 0x000000500b0b7812 */ /* 0x000fc400078efcff */
[----:B------:R-:W-:Y:S02]  /*158d0*/  ISETP.GE.AND P2, PT, R26, UR6, PT ;  /* 0x000000061a007c0c */ /* 0x000fe4000bf46270 */
[----:B------:R-:W-:Y:S01]  /*158e0*/  ISETP.GE.AND P3, PT, R11, UR6, PT ;  /* 0x000000060b007c0c */ /* 0x000fe2000bf66270 */
[----:B------:R-:W3:Y:S04]  /*158f0*/  LDL R26, [R1+0xc48] ;  /* 0x000c4800011a7983 */ /* 0x000ee80000100800 */
[----:B------:R-:W3:Y:S04]  /*15900*/  LDL R11, [R1+0xc60] ;  /* 0x000c6000010b7983 */ /* 0x000ee80000100800 */
        /* <DEDUP_REMOVED lines=20> */
[----:B------:R-:W3:Y:S01]  /*15a50*/  @!P2 LDG.E.U16 R18, desc[UR8][R12.64] ;  /* 0x000000080c12a981 */ /* 0x000ee2000c1e1500 */
[----:B-1----:R-:W-:-:S04]  /*15a60*/  SHF.R.U32.HI R27, RZ, 0x5, R27 ;  /* 0x00000005ff1b7819 */ /* 0x002fc8000001161b */
[----:B------:R-:W-:-:S04]  /*15a70*/  SGXT.U32 R27, R27, 0x1 ;  /* 0x000000011b1b781a */ /* 0x000fc80000000000 */
[----:B------:R-:W-:Y:S01]  /*15a80*/  LOP3.LUT R27, R27, 0x54, RZ, 0xfc, !PT ;  /* 0x000000541b1b7812 */ /* 0x000fe200078efcff */
[----:B--2---:R0:W-:Y:S03]  /*15a90*/  STL [R1+0x34], R25 ;  /* 0x0000341901007387 */ /* 0x0041e60000100800 */
[----:B------:R-:W-:Y:S02]  /*15aa0*/  ISETP.GE.AND P1, PT, R27, UR6, PT ;  /* 0x000000061b007c0c */ /* 0x000fe4000bf26270 */
[----:B------:R-:W2:Y:S01]  /*15ab0*/  LDL.LU R27, [R1+0x1c50] ;  /* 0x001c5000011b7983 */ /* 0x000ea20000300800 */
[----:B0-----:R-:W0:Y:S03]  /*15ac0*/  S2R R25, SR_TID.X ;  /* 0x0000000000197919 */ /* 0x001e260000002100 */
[----:B---3--:R1:W-:Y:S04]  /*15ad0*/  STL [R1+0x2dc], R18 ;  /* 0x0002dc1201007387 */ /* 0x0083e80000100800 */
[----:B-1----:R-:W3:Y:S04]  /*15ae0*/  LDL.LU R18, [R1+0x1c4c] ;  /* 0x001c4c0001127983 */ /* 0x002ee80000300800 */
[----:B------:R-:W3:Y:S01]  /*15af0*/  LDL R13, [R1+0xc40] ;  /* 0x000c4000010d7983 */ /* 0x000ee20000100800 */
[----:B0-----:R-:W-:-:S04]  /*15b00*/  SHF.R.U32.HI R12, RZ, 0x5, R25 ;  /* 0x00000005ff0c7819 */ /* 0x001fc80000011619 */
[----:B------:R-:W-:-:S04]  /*15b10*/  SGXT.U32 R12, R12, 0x1 ;  /* 0x000000010c0c781a */ /* 0x000fc80000000000 */
[----:B------:R-:W-:Y:S02]  /*15b20*/  LOP3.LUT R12, R12, 0x56, RZ, 0xfc, !PT ;  /* 0x000000560c0c7812 */ /* 0x000fe400078efcff */
[----:B----4-:R-:W-:Y:S02]  /*15b30*/  PRMT R19, RZ, 0x7610, R19 ;  /* 0x00007610ff137816 */ /* 0x010fe40000000013 */
[----:B------:R-:W-:Y:S01]  /*15b40*/  ISETP.GE.AND P2, PT, R12, UR6, PT ;  /* 0x000000060c007c0c */ /* 0x000fe2000bf46270 */
[----:B------:R-:W-:Y:S01]  /*15b50*/  @!P3 IMAD.MOV.U32 R12, RZ, RZ, R26 ;  /* 0x000000ffff0cb224 */ /* 0x000fe200078e001a */
[----:B--2---:R-:W-:-:S04]  /*15b60*/  PRMT R27, RZ, 0x7610, R27 ;  /* 0x00007610ff1b7816 */ /* 0x004fc8000000001b */
[----:B---3--:R0:W2:Y:S02]  /*15b70*/  @!P3 LDG.E.U16 R19, desc[UR8][R12.64] ;  /* 0x000000080c13b981 */ /* 0x0080a4000c1e1500 */
[----:B0-----:R-:W-:Y:S02]  /*15b80*/  @!P0 IMAD.MOV.U32 R12, RZ, RZ, R11 ;  /* 0x000000ffff0c8224 */ /* 0x001fe400078e000b */
[----:B------:R-:W-:Y:S01]  /*15b90*/  @!P0 IMAD.MOV.U32 R13, RZ, RZ, R15 ;  /* 0x000000ffff0d8224 */ /* 0x000fe200078e000f */
[----:B------:R-:W-:Y:S01]  /*15ba0*/  PRMT R17, RZ, 0x7610, R17 ;  /* 0x00007610ff117816 */ /* 0x000fe20000000011 */
[----:B------:R-:W0:Y:S03]  /*15bb0*/  S2R R26, SR_TID.X ;  /* 0x00000000001a7919 */ /* 0x000e260000002100 */
[----:B------:R1:W3:Y:S04]  /*15bc0*/  @!P0 LDG.E.U16 R27, desc[UR8][R12.64] ;  /* 0x000000080c1b8981 */ /* 0x0002e8000c1e1500 */
[----:B------:R-:W4:Y:S04]  /*15bd0*/  LDL R15, [R1+0xc6c] ;  /* 0x000c6c00010f7983 */ /* 0x000f280000100800 */
[----:B------:R-:W2:Y:S04]  /*15be0*/  LDL R11, [R1+0xc94] ;  /* 0x000c9400010b7983 */ /* 0x000ea80000100800 */
[----:B------:R-:W1:Y:S04]  /*15bf0*/  LDL R12, [R1+0xc54] ;  /* 0x000c5400010c7983 */ /* 0x000e680000100800 */
[----:B------:R-:W1:Y:S02]  /*15c00*/  LDL R13, [R1+0xc5c] ;  /* 0x000c5c00010d7983 */ /* 0x000e640000100800 */
[----:B-1----:R-:W-:-:S04]  /*15c10*/  @!P1 LOP3.LUT R13, R13, R12, RZ, 0x3c, !PT ;  /* 0x0000000c0d0d9212 */ /* 0x002fc800078e3cff */
[----:B------:R-:W-:-:S04]  /*15c20*/  @!P1 LOP3.LUT R12, R13, R12, RZ, 0x3c, !PT ;  /* 0x0000000c0d0c9212 */ /* 0x000fc800078e3cff */
[----:B------:R-:W-:-:S05]  /*15c30*/  @!P1 LOP3.LUT R13, R13, R12, RZ, 0x3c, !PT ;  /* 0x0000000c0d0d9212 */ /* 0x000fca00078e3cff */
[----:B------:R-:W4:Y:S01]  /*15c40*/  @!P1 LDG.E.U16 R17, desc[UR8][R12.64] ;  /* 0x000000080c119981 */ /* 0x000f22000c1e1500 */
[----:B0-----:R-:W-:-:S04]  /*15c50*/  SHF.R.U32.HI R26, RZ, 0x5, R26 ;  /* 0x00000005ff1a7819 */ /* 0x001fc8000001161a */
[----:B------:R-:W-:-:S04]  /*15c60*/  SGXT.U32 R26, R26, 0x1 ;  /* 0x000000011a1a781a */ /* 0x000fc80000000000 */
[----:B------:R-:W-:Y:S01]  /*15c70*/  LOP3.LUT R26, R26, 0x5a, RZ, 0xfc, !PT ;  /* 0x0000005a1a1a7812 */ /* 0x000fe200078efcff */
[----:B---3--:R-:W-:Y:S03]  /*15c80*/  STL [R1+0x1b08], R27 ;  /* 0x001b081b01007387 */ /* 0x008fe60000100800 */
[----:B------:R-:W-:Y:S01]  /*15c90*/  ISETP.GE.AND P0, PT, R26, UR6, PT ;  /* 0x000000061a007c0c */ /* 0x000fe2000bf06270 */
[----:B------:R-:W-:Y:S04]  /*15ca0*/  STL [R1+0x1b0c], R27 ;  /* 0x001b0c1b01007387 */ /* 0x000fe80000100800 */
        /* <DEDUP_REMOVED lines=19> */
[----:B------:R-:W-:-:S04]  /*15de0*/  SGXT.U32 R25, R25, 0x1 ;  /* 0x000000011919781a */ /* 0x000fc80000000000 */
[----:B------:R-:W-:-:S04]  /*15df0*/  LOP3.LUT R25, R25, 0x5c, RZ, 0xfc, !PT ;  /* 0x0000005c19197812 */ /* 0x000fc800078efcff */
[----:B------:R-:W-:Y:S02]  /*15e00*/  ISETP.GE.AND P1, PT, R25, UR6, PT ;  /* 0x0000000619007c0c */ /* 0x000fe4000bf26270 */
[----:B------:R-:W0:Y:S01]  /*15e10*/  S2R R25, SR_TID.X ;  /* 0x0000000000197919 */ /* 0x000e220000002100 */
[----:B------:R-:W-:Y:S02]  /*15e20*/  PRMT R18, RZ, 0x7610, R18 ;  /* 0x00007610ff127816 */ /* 0x000fe40000000012 */
[----:B---3--:R-:W-:Y:S02]  /*15e30*/  PRMT R26, RZ, 0x7610, R26 ;  /* 0x00007610ff1a7816 */ /* 0x008fe4000000001a */
[----:B0-----:R-:W-:-:S04]  /*15e40*/  SHF.R.U32.HI R25, RZ, 0x5, R25 ;  /* 0x00000005ff197819 */ /* 0x001fc80000011619 */
[----:B------:R-:W-:-:S04]  /*15e50*/  SGXT.U32 R25, R25, 0x1 ;  /* 0x000000011919781a */ /* 0x000fc80000000000 */
[----:B------:R-:W-:-:S04]  /*15e60*/  LOP3.LUT R25, R25, 0x5e, RZ, 0xfc, !PT ;  /* 0x0000005e19197812 */ /* 0x000fc800078efcff */
[----:B------:R-:W-:Y:S02]  /*15e70*/  ISETP.GE.AND P2, PT, R25, UR6, PT ;  /* 0x0000000619007c0c */ /* 0x000fe4000bf46270 */
[----:B------:R-:W2:Y:S01]  /*15e80*/  LDL.LU R25, [R1+0x1c40] ;  /* 0x001c400001197983 */ /* 0x000ea20000300800 */
[----:B----4-:R-:W-:-:S04]  /*15e90*/  @!P3 LOP3.LUT R13, R13, R12, RZ, 0x3c, !PT ;  /* 0x0000000c0d0db212 */ /* 0x010fc800078e3cff */
[----:B------:R-:W-:-:S04]  /*15ea0*/  @!P3 LOP3.LUT R12, R13, R12, RZ, 0x3c, !PT ;  /* 0x0000000c0d0cb212 */ /* 0x000fc800078e3cff */
[----:B------:R-:W-:-:S05]  /*15eb0*/  @!P3 LOP3.LUT R13, R13, R12, RZ, 0x3c, !PT ;  /* 0x0000000c0d0db212 */ /* 0x000fca00078e3cff */
[----:B------:R0:W3:Y:S02]  /*15ec0*/  @!P3 LDG.E.U16 R18, desc[UR8][R12.64] ;  /* 0x000000080c12b981 */ /* 0x0000e4000c1e1500 */
[----:B0-----:R-:W-:Y:S02]  /*15ed0*/  @!P0 IMAD.MOV.U32 R12, RZ, RZ, R11 ;  /* 0x000000ffff0c8224 */ /* 0x001fe400078e000b */
[----:B------:R-:W-:-:S05]  /*15ee0*/  @!P0 IMAD.MOV.U32 R13, RZ, RZ, R15 ;  /* 0x000000ffff0d8224 */ /* 0x000fca00078e000f */
[----:B------:R0:W4:Y:S04]  /*15ef0*/  @!P0 LDG.E.U16 R26, desc[UR8][R12.64] ;  /* 0x000000080c1a8981 */ /* 0x000128000c1e1500 */
[----:B------:R-:W0:Y:S04]  /*15f00*/  LDL R12, [R1+0xc70] ;  /* 0x000c7000010c7983 */ /* 0x000e280000100800 */
[----:B------:R-:W0:Y:S01]  /*15f10*/  LDL R13, [R1+0xc9c] ;  /* 0x000c9c00010d7983 */ /* 0x000e220000100800 */
[----:B------:R-:W-:Y:S01]  /*15f20*/  PRMT R16, RZ, 0x7610, R16 ;  /* 0x00007610ff107816 */ /* 0x000fe20000000010 */
[----:B-1----:R-:W1:Y:S01]  /*15f30*/  S2R R28, SR_TID.X ;  /* 0x00000000001c7919 */ /* 0x002e620000002100 */
[----:B------:R-:W2:Y:S01]  /*15f40*/  S2R R11, SR_TID.X ;  /* 0x00000000000b7919 */ /* 0x000ea20000002100 */
[----:B0-----:R-:W-:-:S04]  /*15f50*/  @!P1 LOP3.LUT R13, R13, R12, RZ, 0x3c, !PT ;  /* 0x0000000c0d0d9212 */ /* 0x001fc800078e3cff */
[----:B------:R-:W-:-:S04]  /*15f60*/  @!P1 LOP3.LUT R12, R13, R12, RZ, 0x3c, !PT ;  /* 0x0000000c0d0c9212 */ /* 0x000fc800078e3cff */
[----:B------:R-:W-:-:S05]  /*15f70*/  @!P1 LOP3.LUT R13, R13, R12, RZ, 0x3c, !PT ;  /* 0x0000000c0d0d9212 */ /* 0x000fca00078e3cff */
[----:B------:R-:W3:Y:S01]  /*15f80*/  @!P1 LDG.E.U16 R16, desc[UR8][R12.64] ;  /* 0x000000080c109981 */ /* 0x000ee2000c1e1500 */
[----:B-1----:R-:W-:Y:S02]  /*15f90*/  SHF.R.U32.HI R28, RZ, 0x5, R28 ;  /* 0x00000005ff1c7819 */ /* 0x002fe4000001161c */
[----:B--2---:R-:W-:Y:S02]  /*15fa0*/  SHF.R.U32.HI R15, RZ, 0x5, R11 ;  /* 0x00000005ff0f7819 */ /* 0x004fe4000001160b */
[----:B------:R-:W-:Y:S02]  /*15fb0*/  SGXT.U32 R28, R28, 0x1 ;  /* 0x000000011c1c781a */ /* 0x000fe40000000000 */
[----:B------:R-:W-:Y:S02]  /*15fc0*/  SGXT.U32 R15, R15, 0x1 ;  /* 0x000000010f0f781a */ /* 0x000fe40000000000 */
[----:B------:R-:W-:Y:S02]  /*15fd0*/  LOP3.LUT R28, R28, 0x60, RZ, 0xfc, !PT ;  /* 0x000000601c1c7812 */ /* 0x000fe400078efcff */
[----:B------:R-:W-:-:S02]  /*15fe0*/  LOP3.LUT R15, R15, 0x62, RZ, 0xfc, !PT ;  /* 0x000000620f0f7812 */ /* 0x000fc400078efcff */
[----:B------:R-:W-:Y:S02]  /*15ff0*/  ISETP.GE.AND P3, PT, R28, UR6, PT ;  /* 0x000000061c007c0c */ /* 0x000fe4000bf66270 */
[----:B------:R-:W-:Y:S01]  /*16000*/  ISETP.GE.AND P0, PT, R15, UR6, PT ;  /* 0x000000060f007c0c */ /* 0x000fe2000bf06270 */
[----:B------:R-:W2:Y:S04]  /*16010*/  LDL R28, [R1+0xcb4] ;  /* 0x000cb400011c7983 */ /* 0x000ea80000100800 */
[----:B------:R-:W4:Y:S04]  /*16020*/  LDL R15, [R1+0xcbc] ;  /* 0x000cbc00010f7983 */ /* 0x000f280000100800 */
        /* <DEDUP_REMOVED lines=8> */
[----:B------:R-:W2:Y:S01]  /*160b0*/  @!P2 LDG.E.U16 R24, desc[UR8][R12.64] ;  /* 0x000000080c18a981 */ /* 0x000ea2000c1e1500 */
[----:B------:R-:W-:-:S04]  /*160c0*/  SHF.R.U32.HI R11, RZ, 0x5, R11 ;  /* 0x00000005ff0b7819 */ /* 0x000fc8000001160b */
[----:B------:R-:W-:Y:S01]  /*160d0*/  SGXT.U32 R11, R11, 0x1 ;  /* 0x000000010b0b781a */ /* 0x000fe20000000000 */
[----:B--2---:R0:W-:Y:S04]  /*160e0*/  STL [R1+0x2d4], R24 ;  /* 0x0002d41801007387 */ /* 0x0041e80000100800 */
[----:B0-----:R-:W2:Y:S04]  /*160f0*/  LDL.LU R24, [R1+0x1c38] ;  /* 0x001c380001187983 */ /* 0x001ea80000300800 */
[----:B------:R-:W4:Y:S04]  /*16100*/  LDL R12, [R1+0xc78] ;  /* 0x000c7800010c7983 */ /* 0x000f280000100800 */
[----:B------:R-:W4:Y:S01]  /*16110*/  LDL R13, [R1+0xcac] ;  /* 0x000cac00010d7983 */ /* 0x000f220000100800 */
[----:B------:R-:W-:-:S04]  /*16120*/  LOP3.LUT R11, R11, 0x64, RZ, 0xfc, !PT ;  /* 0x000000640b0b7812 */ /* 0x000fc800078efcff */
[----:B------:R-:W-:Y:S02]  /*16130*/  ISETP.GE.AND P1, PT, R11, UR6, PT ;  /* 0x000000060b007c0c */ /* 0x000fe4000bf26270 */
[----:B------:R-:W0:Y:S01]  /*16140*/  S2R R11, SR_TID.X ;  /* 0x00000000000b7919 */ /* 0x000e220000002100 */
[----:B------:R-:W-:Y:S02]  /*16150*/  PRMT R17, RZ, 0x7610, R17 ;  /* 0x00007610ff117816 */ /* 0x000fe40000000011 */
        /* <DEDUP_REMOVED lines=8> */
[----:B------:R0:W4:Y:S02]  /*161e0*/  @!P3 LDG.E.U16 R17, desc[UR8][R12.64] ;  /* 0x000000080c11b981 */ /* 0x000124000c1e1500 */
[----:B0-----:R-:W0:Y:S02]  /*161f0*/  S2R R13, SR_TID.X ;  /* 0x00000000000d7919 */ /* 0x001e240000002100 */
[----:B0-----:R-:W-:Y:S02]  /*16200*/  SHF.R.U32.HI R12, RZ, 0x5, R13 ;  /* 0x00000005ff0c7819 */ /* 0x001fe4000001160d */
[----:B------:R-:W3:Y:S02]  /*16210*/  LDL R13, [R1+0xc80] ;  /* 0x000c8000010d7983 */ /* 0x000ee40000100800 */
[----:B------:R-:W-:-:S04]  /*16220*/  SGXT.U32 R12, R12, 0x1 ;  /* 0x000000010c0c781a */ /* 0x000fc80000000000 */
[----:B------:R-:W-:Y:S02]  /*16230*/  LOP3.LUT R12, R12, 0x68, RZ, 0xfc, !PT ;  /* 0x000000680c0c7812 */ /* 0x000fe400078efcff */
[----:B------:R-:W-:Y:S02]  /*16240*/  PRMT R25, RZ, 0x7610, R25 ;  /* 0x00007610ff197816 */ /* 0x000fe40000000019 */
[----:B------:R-:W-:Y:S01]  /*16250*/  ISETP.GE.AND P3, PT, R12, UR6, PT ;  /* 0x000000060c007c0c */ /* 0x000fe2000bf66270 */
[----:B------:R-:W-:Y:S01]  /*16260*/  @!P0 IMAD.MOV.U32 R12, RZ, RZ, R28 ;  /* 0x000000ffff0c8224 */ /* 0x000fe200078e001c */
[----:B------:R-:W-:Y:S01]  /*16270*/  PRMT R0, RZ, 0x7610, R0 ;  /* 0x00007610ff007816 */ /* 0x000fe20000000000 */
[----:B------:R-:W4:Y:S04]  /*16280*/  LDL R28, [R1+0xcd4] ;  /* 0x000cd400011c7983 */ /* 0x000f280000100800 */
[----:B---3--:R0:W3:Y:S02]  /*16290*/  @!P0 LDG.E.U16 R25, desc[UR8][R12.64] ;  /* 0x000000080c198981 */ /* 0x0080e4000c1e1500 */
[----:B0-----:R-:W0:Y:S02]  /*162a0*/  S2R R13, SR_TID.X ;  /* 0x00000000000d7919 */ /* 0x001e240000002100 */
[----:B0-----:R-:W-:-:S02]  /*162b0*/  SHF.R.U32.HI R12, RZ, 0x5, R13 ;  /* 0x00000005ff0c7819 */ /* 0x001fc4000001160d */
[----:B------:R-:W2:Y:S02]  /*162c0*/  LDL R13, [R1+0xc88] ;  /* 0x000c8800010d7983 */ /* 0x000ea40000100800 */
[----:B------:R-:W-:-:S04]  /*162d0*/  SGXT.U32 R12, R12, 0x1 ;  /* 0x000000010c0c781a */ /* 0x000fc80000000000 */
[----:B------:R-:W-:-:S04]  /*162e0*/  LOP3.LUT R12, R12, 0x6a, RZ, 0xfc, !PT ;  /* 0x0000006a0c0c7812 */ /* 0x000fc800078efcff */
[----:B------:R-:W-:Y:S01]  /*162f0*/  ISETP.GE.AND P4, PT, R12, UR6, PT ;  /* 0x000000060c007c0c */ /* 0x000fe2000bf86270 */
[----:B------:R-:W-:-:S05]  /*16300*/  @!P1 IMAD.MOV.U32 R12, RZ, RZ, R15 ;  /* 0x000000ffff0c9224 */ /* 0x000fca00078e000f */
[----:B--2---:R0:W2:Y:S04]  /*16310*/  @!P1 LDG.E.U16 R0, desc[UR8][R12.64] ;  /* 0x000000080c009981 */ /* 0x0040a8000c1e1500 */
[----:B------:R-:W0:Y:S04]  /*16320*/  LDL R12, [R1+0xc90] ;  /* 0x000c9000010c7983 */ /* 0x000e280000100800 */
[----:B------:R-:W0:Y:S01]  /*16330*/  LDL R13, [R1+0xcc4] ;  /* 0x000cc400010d7983 */ /* 0x000e220000100800 */
[----:B------:R-:W-:Y:S02]  /*16340*/  PRMT R20, RZ, 0x7610, R20 ;  /* 0x00007610ff147816 */ /* 0x000fe40000000014 */
[----:B0-----:R-:W-:-:S04]  /*16350*/  @!P2 LOP3.LUT R13, R13, R12, RZ, 0x3c, !PT ;  /* 0x0000000c0d0da212 */ /* 0x001fc800078e3cff */
[----:B------:R-:W-:-:S04]  /*16360*/  @!P2 LOP3.LUT R12, R13, R12, RZ, 0x3c, !PT ;  /* 0x0000000c0d0ca212 */ /* 0x000fc800078e3cff */
[----:B------:R-:W-:-:S05]  /*16370*/  @!P2 LOP3.LUT R13, R13, R12, RZ, 0x3c, !PT ;  /* 0x0000000c0d0da212 */ /* 0x000fca00078e3cff */
[----:B------:R-:W4:Y:S04]  /*16380*/  @!P2 LDG.E.U16 R20, desc[UR8][R12.64] ;  /* 0x000000080c14a981 */ /* 0x000f28000c1e1500 */
[----:B--2---:R0:W-:Y:S04]  /*16390*/  STL [R1+0x28], R0 ;  /* 0x0000280001007387 */ /* 0x0041e80000100800 */
[----:B------:R-:W2:Y:S04]  /*163a0*/  LDL R12, [R1+0xc98] ;  /* 0x000c9800010c7983 */ /* 0x000ea80000100800 */
[----:B0-----:R-:W3:Y:S01]  /*163b0*/  LDL R0, [R1+0xcdc] ;  /* 0x000cdc0001007983 */ /* 0x001ee20000100800 */
[----:B------:R-:W0:Y:S03]  /*163c0*/  S2R R15, SR_TID.X ;  /* 0x00000000000f7919 */ /* 0x000e260000002100 */
[----:B----4-:R1:W-:Y:S04]  /*163d0*/  STL [R1+0x2d0], R20 ;  /* 0x0002d01401007387 */ /* 0x0103e80000100800 */
[----:B------:R-:W2:Y:S01]  /*163e0*/  LDL R13, [R1+0xccc] ;  /* 0x000ccc00010d7983 */ /* 0x000ea20000100800 */
[----:B0-----:R-:W-:-:S04]  /*163f0*/  SHF.R.U32.HI R15, RZ, 0x5, R15 ;  /* 0x00000005ff0f7819 */ /* 0x001fc8000001160f */
[----:B------:R-:W-:-:S04]  /*16400*/  SGXT.U32 R15, R15, 0x1 ;  /* 0x000000010f0f781a */ /* 0x000fc80000000000 */
        /* <DEDUP_REMOVED lines=8> */
[----:B------:R-:W4:Y:S01]  /*16490*/  LDL.LU R15, [R1+0x1c30] ;  /* 0x001c3000010f7983 */ /* 0x000f220000300800 */
[----:B--2---:R-:W-:-:S04]  /*164a0*/  @!P3 LOP3.LUT R13, R13, R12, RZ, 0x3c, !PT ;  /* 0x0000000c0d0db212 */ /* 0x004fc800078e3cff */
[----:B------:R-:W-:-:S04]  /*164b0*/  @!P3 LOP3.LUT R12, R13, R12, RZ, 0x3c, !PT ;  /* 0x0000000c0d0cb212 */ /* 0x000fc800078e3cff */
[----:B------:R-:W-:-:S05]  /*164c0*/  @!P3 LOP3.LUT R13, R13, R12, RZ, 0x3c, !PT ;  /* 0x0000000c0d0db212 */ /* 0x000fca00078e3cff */
[----:B------:R0:W2:Y:S04]  /*164d0*/  @!P3 LDG.E.U16 R16, desc[UR8][R12.64] ;  /* 0x000000080c10b981 */ /* 0x0000a8000c1e1500 */
[----:B------:R-:W3:Y:S01]  /*164e0*/  LDL R13, [R1+0xca0] ;  /* 0x000ca000010d7983 */ /* 0x000ee20000100800 */
[----:B------:R-:W-:Y:S01]  /*164f0*/  PRMT R24, RZ, 0x7610, R24 ;  /* 0x00007610ff187816 */ /* 0x000fe20000000018 */
[----:B0-----:R-:W-:Y:S02]  /*16500*/  @!P4 IMAD.MOV.U32 R12, RZ, RZ, R28 ;  /* 0x000000ffff0cc224 */ /* 0x001fe400078e001c */
[----:B------:R-:W0:Y:S01]  /*16510*/  S2R R28, SR_TID.X ;  /* 0x00000000001c7919 */ /* 0x000e220000002100 */
[----:B------:R-:W-:Y:S02]  /*16520*/  PRMT R23, RZ, 0x7610, R23 ;  /* 0x00007610ff177816 */ /* 0x000fe40000000017 */
[----:B---3--:R0:W3:Y:S04]  /*16530*/  @!P4 LDG.E.U16 R24, desc[UR8][R12.64] ;  /* 0x000000080c18c981 */ /* 0x0080e8000c1e1500 */
[----:B------:R-:W4:Y:S01]  /*16540*/  LDL R13, [R1+0xca8] ;  /* 0x000ca800010d7983 */ /* 0x000f220000100800 */
[----:B0-----:R-:W-:-:S04]  /*16550*/  SHF.R.U32.HI R12, RZ, 0x5, R28 ;  /* 0x00000005ff0c7819 */ /* 0x001fc8000001161c */
[----:B------:R-:W-:-:S04]  /*16560*/  SGXT.U32 R12, R12, 0x1 ;  /* 0x000000010c0c781a */ /* 0x000fc80000000000 */
[----:B------:R-:W-:-:S04]  /*16570*/  LOP3.LUT R12, R12, 0x74, RZ, 0xfc, !PT ;  /* 0x000000740c0c7812 */ /* 0x000fc800078efcff */
[----:B------:R-:W-:Y:S01]  /*16580*/  ISETP.GE.AND P4, PT, R12, UR6, PT ;  /* 0x000000060c007c0c */ /* 0x000fe2000bf86270 */
[----:B------:R-:W-:Y:S01]  /*16590*/  @!P0 IMAD.MOV.U32 R12, RZ, RZ, R0 ;  /* 0x000000ffff0c8224 */ /* 0x000fe200078e0000 */
[----:B-1----:R-:W0:Y:S04]  /*165a0*/  S2R R20, SR_TID.X ;  /* 0x0000000000147919 */ /* 0x002e280000002100 */
[----:B----4-:R-:W4:Y:S01]  /*165b0*/  @!P0 LDG.E.U16 R23, desc[UR8][R12.64] ;  /* 0x000000080c178981 */ /* 0x010f22000c1e1500 */
[----:B0-----:R-:W-:Y:S02]  /*165c0*/  SHF.R.U32.HI R20, RZ, 0x5, R20 ;  /* 0x00000005ff147819 */ /* 0x001fe40000011614 */
[----:B------:R-:W-:Y:S02]  /*165d0*/  SHF.R.U32.HI R28, RZ, 0x5, R28 ;  /* 0x00000005ff1c7819 */ /* 0x000fe4000001161c */
[----:B------:R-:W-:-:S02]  /*165e0*/  SGXT.U32 R20, R20, 0x1 ;  /* 0x000000011414781a */ /* 0x000fc40000000000 */
[----:B------:R-:W-:Y:S02]  /*165f0*/  SGXT.U32 R28, R28, 0x1 ;  /* 0x000000011c1c781a */ /* 0x000fe40000000000 */
[----:B------:R-:W-:Y:S02]  /*16600*/  LOP3.LUT R20, R20, 0x70, RZ, 0xfc, !PT ;  /* 0x0000007014147812 */ /* 0x000fe400078efcff */
[----:B------:R-:W-:Y:S02]  /*16610*/  LOP3.LUT R28, R28, 0x72, RZ, 0xfc, !PT ;  /* 0x000000721c1c7812 */ /* 0x000fe400078efcff */
[----:B------:R-:W-:Y:S02]  /*16620*/  ISETP.GE.AND P2, PT, R20, UR6, PT ;  /* 0x0000000614007c0c */ /* 0x000fe4000bf46270 */
[----:B------:R-:W-:Y:S01]  /*16630*/  ISETP.GE.AND P3, PT, R28, UR6, PT ;  /* 0x000000061c007c0c */ /* 0x000fe2000bf66270 */
[----:B------:R-:W2:Y:S04]  /*16640*/  LDL R20, [R1+0xce8] ;  /* 0x000ce80001147983 */ /* 0x000ea80000100800 */
[----:B------:R-:W3:Y:S04]  /*16650*/  LDL R28, [R1+0xd08] ;  /* 0x000d0800011c7983 */ /* 0x000ee80000100800 */
[----:B----4-:R0:W-:Y:S04]  /*16660*/  STL [R1+0x20], R23 ;  /* 0x0000201701007387 */ /* 0x0101e80000100800 */
[----:B0-----:R-:W4:Y:S04]  /*16670*/  LDL.LU R23, [R1+0x1c2c] ;  /* 0x001c2c0001177983 */ /* 0x001f280000300800 */
[----:B------:R-:W2:Y:S04]  /*16680*/  LDL R12, [R1+0xcb0] ;  /* 0x000cb000010c7983 */ /* 0x000ea80000100800 */
[----:B------:R-:W2:Y:S01]  /*16690*/  LDL R13, [R1+0xcec] ;  /* 0x000cec00010d7983 */ /* 0x000ea20000100800 */
[----:B------:R-:W-:Y:S01]  /*166a0*/  PRMT R14, RZ, 0x7610, R14 ;  /* 0x00007610ff0e7816 */ /* 0x000fe2000000000e */
[----:B------:R-:W0:Y:S01]  /*166b0*/  S2R R0, SR_TID.X ;  /* 0x0000000000007919 */ /* 0x000e220000002100 */
[----:B--2---:R-:W-:-:S04]  /*166c0*/  @!P1 LOP3.LUT R13, R13, R12, RZ, 0x3c, !PT ;  /* 0x0000000c0d0d9212 */ /* 0x004fc800078e3cff */
[----:B------:R-:W-:-:S04]  /*166d0*/  @!P1 LOP3.LUT R12, R13, R12, RZ, 0x3c, !PT ;  /* 0x0000000c0d0c9212 */ /* 0x000fc800078e3cff */
[----:B------:R-:W-:-:S05]  /*166e0*/  @!P1 LOP3.LUT R13, R13, R12, RZ, 0x3c, !PT ;  /* 0x0000000c0d0d9212 */ /* 0x000fca00078e3cff */
[----:B------:R1:W2:Y:S04]  /*166f0*/  @!P1 LDG.E.U16 R14, desc[UR8][R12.64] ;  /* 0x000000080c0e9981 */ /* 0x0002a8000c1e1500 */
[----:B------:R-:W3:Y:S01]  /*16700*/  LDL R13, [R1+0xcb8] ;  /* 0x000cb800010d7983 */ /* 0x000ee20000100800 */
[----:B0-----:R-:W-:-:S04]  /*16710*/  SHF.R.U32.HI R0, RZ, 0x5, R0 ;  /* 0x00000005ff007819 */ /* 0x001fc80000011600 */
[----:B------:R-:W-:Y:S01]  /*16720*/  SGXT.U32 R0, R0, 0x1 ;  /* 0x000000010000781a */ /* 0x000fe20000000000 */
[----:B-1----:R-:W-:Y:S01]  /*16730*/  @!P2 IMAD.MOV.U32 R12, RZ, RZ, R20 ;  /* 0x000000ffff0ca224 */ /* 0x002fe200078e0014 */
[----:B------:R-:W-:Y:S02]  /*16740*/  PRMT R15, RZ, 0x7610, R15 ;  /* 0x00007610ff0f7816 */ /* 0x000fe4000000000f */
[----:B------:R-:W-:-:S04]  /*16750*/  LOP3.LUT R0, R0, 0x76, RZ, 0xfc, !PT ;  /* 0x0000007600007812 */ /* 0x000fc800078efcff */
[----:B------:R-:W-:Y:S02]  /*16760*/  ISETP.GE.AND P0, PT, R0, UR6, PT ;  /* 0x0000000600007c0c */ /* 0x000fe4000bf06270 */
[----:B------:R-:W3:Y:S04]  /*16770*/  LDL.LU R0, [R1+0xcd8] ;  /* 0x000cd80001007983 */ /* 0x000ee80000300800 */
[----:B--2---:R0:W-:Y:S01]  /*16780*/  STL [R1+0x2cc], R14 ;  /* 0x0002cc0e01007387 */ /* 0x0041e20000100800 */
[----:B----4-:R-:W-:-:S03]  /*16790*/  PRMT R23, RZ, 0x7610, R23 ;  /* 0x00007610ff177816 */ /* 0x010fc60000000017 */
[----:B------:R-:W2:Y:S04]  /*167a0*/  LDL R20, [R1+0xd00] ;  /* 0x000d000001147983 */ /* 0x000ea80000100800 */
[----:B---3--:R1:W3:Y:S04]  /*167b0*/  @!P2 LDG.E.U16 R15, desc[UR8][R12.64] ;  /* 0x000000080c0fa981 */ /* 0x0082e8000c1e1500 */
[----:B------:R-:W1:Y:S04]  /*167c0*/  LDL R12, [R1+0xcc0] ;  /* 0x000cc000010c7983 */ /* 0x000e680000100800 */
[----:B------:R-:W1:Y:S01]  /*167d0*/  LDL R13, [R1+0xd0c] ;  /* 0x000d0c00010d7983 */ /* 0x000e620000100800 */
[----:B0-----:R-:W0:Y:S02]  /*167e0*/  S2R R14, SR_TID.X ;  /* 0x00000000000e7919 */ /* 0x001e240000002100 */
[----:B0-----:R-:W-:-:S04]  /*167f0*/  SHF.R.U32.HI R14, RZ, 0x5, R14 ;  /* 0x00000005ff0e7819 */ /* 0x001fc8000001160e */
[----:B------:R-:W-:-:S04]  /*16800*/  SGXT.U32 R14, R14, 0x1 ;  /* 0x000000010e0e781a */ /* 0x000fc80000000000 */
[----:B------:R-:W-:-:S04]  /*16810*/  LOP3.LUT R14, R14, 0x78, RZ, 0xfc, !PT ;  /* 0x000000780e0e7812 */ /* 0x000fc800078efcff */
[----:B------:R-:W-:Y:S02]  /*16820*/  ISETP.GE.AND P1, PT, R14, UR6, PT ;  /* 0x000000060e007c0c */ /* 0x000fe4000bf26270 */
[----:B------:R-:W4:Y:S01]  /*16830*/  LDL.LU R14, [R1+0x1c28] ;  /* 0x001c2800010e7983 */ /* 0x000f220000300800 */
[----:B-1----:R-:W-:-:S04]  /*16840*/  @!P3 LOP3.LUT R13, R13, R12, RZ, 0x3c, !PT ;  /* 0x0000000c0d0db212 */ /* 0x002fc800078e3cff */
[----:B------:R-:W-:-:S04]  /*16850*/  @!P3 LOP3.LUT R12, R13, R12, RZ, 0x3c, !PT ;  /* 0x0000000c0d0cb212 */ /* 0x000fc800078e3cff */
[----:B------:R-:W-:-:S05]  /*16860*/  @!P3 LOP3.LUT R13, R13, R12, RZ, 0x3c, !PT ;  /* 0x0000000c0d0db212 */ /* 0x000fca00078e3cff */
[----:B------:R0:W3:Y:S04]  /*16870*/  @!P3 LDG.E.U16 R23, desc[UR8][R12.64] ;  /* 0x000000080c17b981 */ /* 0x0000e8000c1e1500 */
[----:B------:R-:W2:Y:S01]  /*16880*/  LDL R13, [R1+0xcc8] ;  /* 0x000cc800010d7983 */ /* 0x000ea20000100800 */
[----:B------:R-:W-:Y:S01]  /*16890*/  PRMT R21, RZ, 0x7610, R21 ;  /* 0x00007610ff157816 */ /* 0x000fe20000000015 */
[----:B0-----:R-:W-:-:S05]  /*168a0*/  @!P4 IMAD.MOV.U32 R12, RZ, RZ, R28 ;  /* 0x000000ffff0cc224 */ /* 0x001fca00078e001c */
[----:B--2---:R0:W2:Y:S04]  /*168b0*/  @!P4 LDG.E.U16 R21, desc[UR8][R12.64] ;  /* 0x000000080c15c981 */ /* 0x0040a8000c1e1500 */
[----:B------:R-:W0:Y:S04]  /*168c0*/  LDL R12, [R1+0xcd0] ;  /* 0x000cd000010c7983 */ /* 0x000e280000100800 */
[----:B------:R-:W0:Y:S01]  /*168d0*/  LDL R13, [R1+0xd04] ;  /* 0x000d0400010d7983 */ /* 0x000e220000100800 */
[----:B------:R-:W-:Y:S01]  /*168e0*/  PRMT R11, RZ, 0x7610, R11 ;  /* 0x00007610ff0b7816 */ /* 0x000fe2000000000b */
[----:B------:R-:W1:Y:S01]  /*168f0*/  S2R R28, SR_TID.X ;  /* 0x00000000001c7919 */ /* 0x000e620000002100 */
[----:B0-----:R-:W-:-:S04]  /*16900*/  @!P0 LOP3.LUT R13, R13, R12, RZ, 0x3c, !PT ;  /* 0x0000000c0d0d8212 */ /* 0x001fc800078e3cff */
[----:B------:R-:W-:-:S04]  /*16910*/  @!P0 LOP3.LUT R12, R13, R12, RZ, 0x3c, !PT ;  /* 0x0000000c0d0c8212 */ /* 0x000fc800078e3cff */
[----:B------:R-:W-:-:S05]  /*16920*/  @!P0 LOP3.LUT R13, R13, R12, RZ, 0x3c, !PT ;  /* 0x0000000c0d0d8212 */ /* 0x000fca00078e3cff */
[----:B------:R0:W4:Y:S02]  /*16930*/  @!P0 LDG.E.U16 R11, desc[UR8][R12.64] ;  /* 0x000000080c0b8981 */ /* 0x000124000c1e1500 */
[----:B0-----:R-:W0:Y:S02]  /*16940*/  S2R R13, SR_TID.X ;  /* 0x00000000000d7919 */ /* 0x001e240000002100 */
[----:B--2---:R1:W-:Y:S02]  /*16950*/  STL [R1+0x1c], R21 ;  /* 0x00001c1501007387 */ /* 0x0043e40000100800 */
[--C-:B-1----:R-:W-:Y:S02]  /*16960*/  SHF.R.U32.HI R21, RZ, 0x5, R28.reuse ;  /* 0x00000005ff157819 */ /* 0x102fe4000001161c */
[----:B------:R-:W-:Y:S02]  /*16970*/  SHF.R.U32.HI R28, RZ, 0x5, R28 ;  /* 0x00000005ff1c7819 */ /* 0x000fe4000001161c */
[----:B------:R-:W-:-:S02]  /*16980*/  SGXT.U32 R21, R21, 0x1 ;  /* 0x000000011515781a */ /* 0x000fc40000000000 */
[----:B------:R-:W-:Y:S02]  /*16990*/  SGXT.U32 R28, R28, 0x1 ;  /* 0x000000011c1c781a */ /* 0x000fe40000000000 */
[----:B------:R-:W-:Y:S02]  /*169a0*/  LOP3.LUT R21, R21, 0x7c, RZ, 0xfc, !PT ;  /* 0x0000007c15157812 */ /* 0x000fe400078efcff */
[----:B------:R-:W-:Y:S02]  /*169b0*/  LOP3.LUT R28, R28, 0x7a, RZ, 0xfc, !PT ;  /* 0x0000007a1c1c7812 */ /* 0x000fe400078efcff */
[----:B0-----:R-:W-:-:S04]  /*169c0*/  SHF.R.U32.HI R13, RZ, 0x5, R13 ;  /* 0x00000005ff0d7819 */ /* 0x001fc8000001160d */
[----:B------:R-:W-:-:S04]  /*169d0*/  SGXT.U32 R13, R13, 0x1 ;  /* 0x000000010d0d781a */ /* 0x000fc80000000000 */
[----:B------:R-:W-:Y:S01]  /*169e0*/  LOP3.LUT R13, R13, 0x7e, RZ, 0xfc, !PT ;  /* 0x0000007e0d0d7812 */ /* 0x000fe200078efcff */
[----:B------:R-:W-:Y:S01]  /*169f0*/  @!P1 IMAD.MOV.U32 R12, RZ, RZ, R20 ;  /* 0x000000ffff0c9224 */ /* 0x000fe200078e0014 */
[----:B------:R-:W-:Y:S02]  /*16a00*/  PRMT R2, RZ, 0x7610, R2 ;  /* 0x00007610ff027816 */ /* 0x000fe40000000002 */
[----:B------:R-:W-:Y:S01]  /*16a10*/  ISETP.GE.AND P4, PT, R13, UR6, PT ;  /* 0x000000060d007c0c */ /* 0x000fe2000bf86270 */
[----:B------:R-:W-:Y:S01]  /*16a20*/  @!P1 IMAD.MOV.U32 R13, RZ, RZ, R0 ;  /* 0x000000ffff0d9224 */ /* 0x000fe200078e0000 */
[----:B------:R-:W-:Y:S02]  /*16a30*/  ISETP.GE.AND P2, PT, R28, UR6, PT ;  /* 0x000000061c007c0c */ /* 0x000fe4000bf46270 */
[----:B------:R-:W2:Y:S01]  /*16a40*/  LDL.LU R28, [R1+0x1c24] ;  /* 0x001c2400011c7983 */ /* 0x000ea20000300800 */
[----:B------:R-:W-:-:S03]  /*16a50*/  ISETP.GE.AND P3, PT, R21, UR6, PT ;  /* 0x0000000615007c0c */ /* 0x000fc6000bf66270 */
[----:B------:R-:W3:Y:S04]  /*16a60*/  LDL.LU R21, [R1+0x1c20] ;  /* 0x001c200001157983 */ /* 0x000ee80000300800 */
[----:B------:R0:W2:Y:S04]  /*16a70*/  @!P1 LDG.E.U16 R2, desc[UR8][R12.64] ;  /* 0x000000080c029981 */ /* 0x0000a8000c1e1500 */
[----:B----4-:R-:W-:Y:S04]  /*16a80*/  STL [R1+0x2c8], R11 ;  /* 0x0002c80b01007387 */ /* 0x010fe80000100800 */
[----:B------:R1:W-:Y:S04]  /*16a90*/  STL [R1+0xf58], R0 ;  /* 0x000f580001007387 */ /* 0x0003e80000100800 */
[----:B-1----:R-:W4:Y:S04]  /*16aa0*/  LDL.LU R0, [R1+0xcf8] ;  /* 0x000cf80001007983 */ /* 0x002f280000300800 */
[----:B------:R-:W0:Y:S04]  /*16ab0*/  LDL R12, [R1+0xce4] ;  /* 0x000ce400010c7983 */ /* 0x000e280000100800 */
[----:B------:R-:W0:Y:S01]  /*16ac0*/  LDL R13, [R1+0xcfc] ;  /* 0x000cfc00010d7983 */ /* 0x000e220000100800 */
[----:B---3--:R-:W-:-:S02]  /*16ad0*/  PRMT R21, RZ, 0x7610, R21 ;  /* 0x00007610ff157816 */ /* 0x008fc40000000015 */
[----:B0-----:R-:W-:-:S04]  /*16ae0*/  @!P2 LOP3.LUT R13, R13, R12, RZ, 0x3c, !PT ;  /* 0x0000000c0d0da212 */ /* 0x001fc800078e3cff */
[----:B------:R-:W-:-:S04]  /*16af0*/  @!P2 LOP3.LUT R12, R13, R12, RZ, 0x3c, !PT ;  /* 0x0000000c0d0ca212 */ /* 0x000fc800078e3cff */
[----:B------:R-:W-:-:S05]  /*16b00*/  @!P2 LOP3.LUT R13, R13, R12, RZ, 0x3c, !PT ;  /* 0x0000000c0d0da212 */ /* 0x000fca00078e3cff */
[----:B------:R4:W3:Y:S04]  /*16b10*/  @!P2 LDG.E.U16 R21, desc[UR8][R12.64] ;  /* 0x000000080c15a981 */ /* 0x0008e8000c1e1500 */
[----:B------:R-:W2:Y:S01]  /*16b20*/  LDL R13, [R1+0xce0] ;  /* 0x000ce000010d7983 */ /* 0x000ea20000100800 */
[----:B------:R-:W-:Y:S01]  /*16b30*/  PRMT R14, RZ, 0x7610, R14 ;  /* 0x00007610ff0e7816 */ /* 0x000fe2000000000e */
[----:B----4-:R-:W-:Y:S02]  /*16b40*/  @!P3 IMAD.MOV.U32 R12, RZ, RZ, R0 ;  /* 0x000000ffff0cb224 */ /* 0x010fe400078e0000 */
        /* <DEDUP_REMOVED lines=10> */
[----:B--2---:R-:W2:Y:S04]  /*16bf0*/  @!P3 LDG.E.U16 R14, desc[UR8][R12.64] ;  /* 0x000000080c0eb981 */ /* 0x004ea8000c1e1500 */
        /* <DEDUP_REMOVED lines=39> */
[----:B--2---:R0:W-:Y:S04]  /*16e70*/  STL [R1+0x14], R14 ;  /* 0x0000140e01007387 */ /* 0x0041e80000100800 */
[----:B0-----:R-:W2:Y:S04]  /*16e80*/  LDL.LU R14, [R1+0x1c1c] ;  /* 0x001c1c00010e7983 */ /* 0x001ea80000300800 */
[----:B------:R-:W4:Y:S04]  /*16e90*/  LDL R12, [R1+0xcf0] ;  /* 0x000cf000010c7983 */ /* 0x000f280000100800 */
[----:B------:R-:W4:Y:S01]  /*16ea0*/  LDL R13, [R1+0xcf4] ;  /* 0x000cf400010d7983 */ /* 0x000f220000100800 */
[----:B------:R-:W-:Y:S01]  /*16eb0*/  PRMT R28, RZ, 0x7610, R28 ;  /* 0x00007610ff1c7816 */ /* 0x000fe2000000001c */
[----:B------:R-:W0:Y:S01]  /*16ec0*/  S2R R20, SR_TID.X ;  /* 0x0000000000147919 */ /* 0x000e220000002100 */
[----:B----4-:R-:W-:-:S04]  /*16ed0*/  @!P4 LOP3.LUT R13, R13, R12, RZ, 0x3c, !PT ;  /* 0x0000000c0d0dc212 */ /* 0x010fc800078e3cff */
[----:B------:R-:W-:-:S04]  /*16ee0*/  @!P4 LOP3.LUT R12, R13, R12, RZ, 0x3c, !PT ;  /* 0x0000000c0d0cc212 */ /* 0x000fc800078e3cff */
[----:B------:R-:W-:-:S05]  /*16ef0*/  @!P4 LOP3.LUT R13, R13, R12, RZ, 0x3c, !PT ;  /* 0x0000000c0d0dc212 */ /* 0x000fca00078e3cff */
[----:B------:R-:W4:Y:S01]  /*16f00*/  @!P4 LDG.E.U16 R28, desc[UR8][R12.64] ;  /* 0x000000080c1cc981 */ /* 0x000f22000c1e1500 */
[----:B0-----:R-:W-:-:S04]  /*16f10*/  LOP3.LUT R20, R20, 0x3f, RZ, 0xc0, !PT ;  /* 0x0000003f14147812 */ /* 0x001fc800078ec0ff */
[C---:B------:R-:W-:Y:S02]  /*16f20*/  ISETP.GE.AND P1, PT, R20.reuse, UR6, PT ;  /* 0x0000000614007c0c */ /* 0x040fe4000bf26270 */
[----:B------:R-:W-:-:S04]  /*16f30*/  LOP3.LUT R20, R20, 0x40, RZ, 0xfc, !PT ;  /* 0x0000004014147812 */ /* 0x000fc800078efcff */
[----:B------:R-:W-:Y:S02]  /*16f40*/  ISETP.GE.AND P2, PT, R20, UR6, PT ;  /* 0x0000000614007c0c */ /* 0x000fe4000bf46270 */
[----:B------:R-:W3:Y:S01]  /*16f50*/  LDL.LU R20, [R1+0x1c18] ;  /* 0x001c180001147983 */ /* 0x000ee20000300800 */
[----:B------:R-:W0:Y:S03]  /*16f60*/  S2R R11, SR_TID.X ;  /* 0x00000000000b7919 */ /* 0x000e260000002100 */
[----:B----4-:R1:W-:Y:S04]  /*16f70*/  STL [R1+0x2ac], R28 ;  /* 0x0002ac1c01007387 */ /* 0x0103e80000100800 */
[----:B-1----:R-:W4:Y:S04]  /*16f80*/  LDL.LU R28, [R1+0x1c14] ;  /* 0x001c1400011c7983 */ /* 0x002f280000300800 */
[----:B------:R-:W2:Y:S04]  /*16f90*/  LDL R12, [R1+0xc64] ;  /* 0x000c6400010c7983 */ /* 0x000ea80000100800 */
[----:B------:R-:W2:Y:S01]  /*16fa0*/  LDL R13, [R1+0xc7c] ;  /* 0x000c7c00010d7983 */ /* 0x000ea20000100800 */
[----:B0-----:R-:W-:-:S04]  /*16fb0*/  SHF.R.U32.HI R11, RZ, 0x5, R11 ;  /* 0x00000005ff0b7819 */ /* 0x001fc8000001160b */
[----:B------:R-:W-:-:S04]  /*16fc0*/  SGXT.U32 R11, R11, 0x1 ;  /* 0x000000010b0b781a */ /* 0x000fc80000000000 */
[----:B------:R-:W-:Y:S02]  /*16fd0*/  ISETP.GE.AND P0, PT, R11, UR6, PT ;  /* 0x000000060b007c0c */ /* 0x000fe4000bf06270 */
[----:B------:R-:W-:-:S11]  /*16fe0*/  PRMT R11, RZ, 0x7610, R11 ;  /* 0x00007610ff0b7816 */ /* 0x000fd6000000000b */
[----:B--2---:R-:W-:-:S04]  /*16ff0*/  @!P0 LOP3.LUT R13, R13, R12, RZ, 0x3c, !PT ;  /* 0x0000000c0d0d8212 */ /* 0x004fc800078e3cff */
[----:B------:R-:W-:-:S04]  /*17000*/  @!P0 LOP3.LUT R12, R13, R12, RZ, 0x3c, !PT ;  /* 0x0000000c0d0c8212 */ /* 0x000fc800078e3cff */
[----:B------:R-:W-:-:S05]  /*17010*/  @!P0 LOP3.LUT R13, R13, R12, RZ, 0x3c, !PT ;  /* 0x0000000c0d0d8212 */ /* 0x000fca00078e3cff */
[----:B------:R0:W2:Y:S04]  /*17020*/  @!P0 LDG.E.U16 R11, desc[UR8][R12.64] ;  /* 0x000000080c0b8981 */ /* 0x0000a8000c1e1500 */
[----:B------:R-:W0:Y:S04]  /*17030*/  LDL R12, [R1+0x318] ;  /* 0x00031800010c7983 */ /* 0x000e280000100800 */
[----:B------:R-:W0:Y:S01]  /*17040*/  LDL R13, [R1+0x31c] ;  /* 0x00031c00010d7983 */ /* 0x000e220000100800 */
[----:B---3--:R-:W-:Y:S01]  /*17050*/  PRMT R20, RZ, 0x7610, R20 ;  /* 0x00007610ff147816 */ /* 0x008fe20000000014 */
[----:B------:R-:W-:Y:S01]  /*17060*/  BAR.SYNC.DEFER_BLOCKING 0x0 ;  /* 0x0000000000007b1d */ /* 0x000fe20000010000 */
[----:B0-----:R-:W-:-:S04]  /*17070*/  @!P1 LOP3.LUT R13, R13, R12, RZ, 0x3c, !PT ;  /* 0x0000000c0d0d9212 */ /* 0x001fc800078e3cff */
[----:B------:R-:W-:-:S04]  /*17080*/  @!P1 LOP3.LUT R12, R13, R12, RZ, 0x3c, !PT ;  /* 0x0000000c0d0c9212 */ /* 0x000fc800078e3cff */
[----:B------:R-:W-:-:S05]  /*17090*/  @!P1 LOP3.LUT R13, R13, R12, RZ, 0x3c, !PT ;  /* 0x0000000c0d0d9212 */ /* 0x000fca00078e3cff */
[----:B------:R-:W3:Y:S04]  /*170a0*/  @!P1 LDG.E.U16 R20, desc[UR8][R12.64] ;  /* 0x000000080c149981 */ /* 0x000ee8000c1e1500 */
        /* <DEDUP_REMOVED lines=9> */
[----:B--2---:R0:W-:Y:S04]  /*17140*/  STL [R1+0x28c], R28 ;  /* 0x00028c1c01007387 */ /* 0x0041e80000100800 */
[----:B0-----:R-:W2:Y:S04]  /*17150*/  LDL.LU R28, [R1+0x1c0c] ;  /* 0x001c0c00011c7983 */ /* 0x001ea80000300800 */
[----:B------:R-:W4:Y:S04]  /*17160*/  LDL R12, [R1+0xb00] ;  /* 0x000b0000010c7983 */ /* 0x000f280000100800 */
[----:B------:R-:W4:Y:S01]  /*17170*/  LDL R13, [R1+0xb04] ;  /* 0x000b0400010d7983 */ /* 0x000f220000100800 */
[----:B---3--:R-:W-:-:S02]  /*17180*/  PRMT R20, RZ, 0x7610, R20 ;  /* 0x00007610ff147816 */ /* 0x008fc40000000014 */
[----:B----4-:R-:W-:-:S04]  /*17190*/  @!P2 LOP3.LUT R13, R13, R12, RZ, 0x3c, !PT ;  /* 0x0000000c0d0da212 */ /* 0x010fc800078e3cff */
[----:B------:R-:W-:-:S04]  /*171a0*/  @!P2 LOP3.LUT R12, R13, R12, RZ, 0x3c, !PT ;  /* 0x0000000c0d0ca212 */ /* 0x000fc800078e3cff */
[----:B------:R-:W-:-:S05]  /*171b0*/  @!P2 LOP3.LUT R13, R13, R12, RZ, 0x3c, !PT ;  /* 0x0000000c0d0da212 */ /* 0x000fca00078e3cff */
[----:B------:R-:W3:Y:S04]  /*171c0*/  @!P2 LDG.E.U16 R20, desc[UR8][R12.64] ;  /* 0x000000080c14a981 */ /* 0x000ee8000c1e1500 */
[----:B---3--:R0:W-:Y:S04]  /*171d0*/  STL [R1+0x29c], R20 ;  /* 0x00029c1401007387 */ /* 0x0081e80000100800 */
[----:B0-----:R-:W3:Y:S04]  /*171e0*/  LDL.LU R20, [R1+0x1c08] ;  /* 0x001c080001147983 */ /* 0x001ee80000300800 */
[----:B------:R-:W4:Y:S04]  /*171f0*/  LDL R12, [R1+0xa88] ;  /* 0x000a8800010c7983 */ /* 0x000f280000100800 */
[----:B------:R-:W4:Y:S01]  /*17200*/  LDL R13, [R1+0xa8c] ;  /* 0x000a8c00010d7983 */ /* 0x000f220000100800 */
[----:B--2---:R-:W-:-:S02]  /*17210*/  PRMT R28, RZ, 0x7610, R28 ;  /* 0x00007610ff1c7816 */ /* 0x004fc4000000001c */
[----:B----4-:R-:W-:-:S04]  /*17220*/  @!P1 LOP3.LUT R13, R13, R12, RZ, 0x3c, !PT ;  /* 0x0000000c0d0d9212 */ /* 0x010fc800078e3cff */
        /* <DEDUP_REMOVED lines=544> */
[----:B------:R-:W2:Y:S04]  /*19430*/  LDL R12, [R1+0x370] ;  /* 0x00037000010c7983 */ /* 0x000ea80000100800 */
[----:B------:R-:W2:Y:S01]  /*19440*/  LDL R13, [R1+0x374] ;  /* 0x00037400010d7983 */ /* 0x000ea20000100800 */
[----:B0-----:R-:W0:Y:S02]  /*19450*/  S2R R28, SR_TID.X ;  /* 0x00000000001c7919 */ /* 0x001e240000002100 */
[----:B0-----:R-:W-:-:S05]  /*19460*/  LOP3.LUT R28, R28, 0x3f, RZ, 0xc0, !PT ;  /* 0x0000003f1c1c7812 */ /* 0x001fca00078ec0ff */
[----:B------:R-:W-:-:S05]  /*19470*/  IMAD.SHL.U32 R28, R28, 0x2, RZ ;  /* 0x000000021c1c7824 */ /* 0x000fca00078e00ff */
[----:B------:R0:W-:Y:S02]  /*19480*/  STS.U16 [R28+UR5+0x8000], R11 ;  /* 0x0080000b1c007988 */ /* 0x0001e40008000405 */
[----:B0-----:R-:W-:Y:S02]  /*19490*/  PRMT R28, RZ, 0x7610, R28 ;  /* 0x00007610ff1c7816 */ /* 0x001fe4000000001c */
[----:B------:R-:W4:Y:S01]  /*194a0*/  LDL R11, [R1+0xae4] ;  /* 0x000ae400010b7983 */ /* 0x000f220000100800 */
[----:B--2---:R-:W-:-:S04]  /*194b0*/  @!P2 LOP3.LUT R13, R13, R12, RZ, 0x3c, !PT ;  /* 0x0000000c0d0da212 */ /* 0x004fc800078e3cff */
        /* <DEDUP_REMOVED lines=11> */
[----:B--2---:R-:W-:-:S04]  /*19570*/  @!P1 LOP3.LUT R13, R13, R12, RZ, 0x3c, !PT ;  /* 0x0000000c0d0d9212 */ /* 0x004fc800078e3cff */
[----:B------:R-:W-:-:S04]  /*19580*/  @!P1 LOP3.LUT R12, R13, R12, RZ, 0x3c, !PT ;  /* 0x0000000c0d0c9212 */ /* 0x000fc800078e3cff */
[----:B------:R-:W-:-:S05]  /*19590*/  @!P1 LOP3.LUT R13, R13, R12, RZ, 0x3c, !PT ;  /* 0x0000000c0d0d9212 */ /* 0x000fca00078e3cff */
[----:B------:R-:W2:Y:S04]  /*195a0*/  @!P1 LDG.E.U16 R28, desc[UR8][R12.64] ;  /* 0x000000080c1c9981 */ /* 0x000ea8000c1e1500 */
[----:B------:R-:W-:Y:S04]  /*195b0*/  STL [R1+0x1af0], R14 ;  /* 0x001af00e01007387 */ /* 0x000fe80000100800 */
[----:B--2---:R0:W-:Y:S02]  /*195c0*/  STL [R1+0xb4], R28 ;  /* 0x0000b41c01007387 */ /* 0x0041e40000100800 */
[----:B0-----:R-:W0:Y:S02]  /*195d0*/  S2R R28, SR_TID.X ;  /* 0x00000000001c7919 */ /* 0x001e240000002100 */
[----:B------:R-:W-:Y:S04]  /*195e0*/  STL [R1+0x1adc], R13 ;  /* 0x001adc0d01007387 */ /* 0x000fe80000100800 */
[----:B------:R-:W-:Y:S04]  /*195f0*/  STL [R1+0x1ae0], R13 ;  /* 0x001ae00d01007387 */ /* 0x000fe80000100800 */
[----:B------:R-:W-:Y:S01]  /*19600*/  STL [R1+0x1ae4], R13 ;  /* 0x001ae40d01007387 */ /* 0x000fe20000100800 */
[----:B0-----:R-:W-:-:S05]  /*19610*/  LOP3.LUT R28, R28, 0x3f, RZ, 0xc0, !PT ;  /* 0x0000003f1c1c7812 */ /* 0x001fca00078ec0ff */
[----:B------:R-:W-:-:S05]  /*19620*/  IMAD.SHL.U32 R28, R28, 0x2, RZ ;  /* 0x000000021c1c7824 */ /* 0x000fca00078e00ff */
[----:B------:R0:W-:Y:S04]  /*19630*/  STS.U16 [R28+UR5+0x8400], R10 ;  /* 0x0084000a1c007988 */ /* 0x0001e80008000405 */
[----:B0-----:R-:W4:Y:S01]  /*19640*/  LDL R10, [R1+0xae0] ;  /* 0x000ae000010a7983 */ /* 0x001f220000100800 */
[----:B------:R-:W-:Y:S02]  /*19650*/  PRMT R28, RZ, 0x7610, R28 ;  /* 0x00007610ff1c7816 */ /* 0x000fe4000000001c */
        /* <DEDUP_REMOVED lines=17> */
[----:B--2---:R0:W-:Y:S02]  /*19770*/  STL [R1+0xac], R28 ;  /* 0x0000ac1c01007387 */ /* 0x0041e40000100800 */
[----:B0-----:R-:W0:Y:S02]  /*19780*/  S2R R28, SR_TID.X ;  /* 0x00000000001c7919 */ /* 0x001e240000002100 */
[----:B------:R-:W-:Y:S04]  /*19790*/  STL [R1+0x1aec], R11 ;  /* 0x001aec0b01007387 */ /* 0x000fe80000100800 */
        /* <DEDUP_REMOVED lines=72> */
[----:B--2---:R-:W-:Y:S04]  /*19c20*/  STL [R1+0x94], R28 ;  /* 0x0000941c01007387 */ /* 0x004fe80000100800 */
[----:B------:R-:W2:Y:S04]  /*19c30*/  LDL R4, [R1+0x8e0] ;  /* 0x0008e00001047983 */ /* 0x000ea80000100800 */
[----:B------:R-:W2:Y:S01]  /*19c40*/  LDL R5, [R1+0x8e4] ;  /* 0x0008e40001057983 */ /* 0x000ea20000100800 */
[----:B------:R-:W-:-:S03]  /*19c50*/  PRMT R13, RZ, 0x7610, R13 ;  /* 0x00007610ff0d7816 */ /* 0x000fc6000000000d */
[----:B------:R-:W-:Y:S04]  /*19c60*/  STL [R1+0x1af8], R19 ;  /* 0x001af81301007387 */ /* 0x000fe80000100800 */
[----:B------:R-:W-:Y:S04]  /*19c70*/  STL [R1+0x1afc], R19 ;  /* 0x001afc1301007387 */ /* 0x000fe80000100800 */
[----:B------:R-:W-:Y:S04]  /*19c80*/  STL [R1+0x1b00], R19 ;  /* 0x001b001301007387 */ /* 0x000fe80000100800 */
[----:B------:R-:W-:Y:S01]  /*19c90*/  STL [R1+0x1b04], R19 ;  /* 0x001b041301007387 */ /* 0x000fe20000100800 */
[----:B--2---:R-:W-:-:S04]  /*19ca0*/  @!P2 LOP3.LUT R5, R5, R4, RZ, 0x3c, !PT ;  /* 0x000000040505a212 */ /* 0x004fc800078e3cff */
[----:B------:R-:W-:-:S04]  /*19cb0*/  @!P2 LOP3.LUT R4, R5, R4, RZ, 0x3c, !PT ;  /* 0x000000040504a212 */ /* 0x000fc800078e3cff */
[----:B------:R-:W-:-:S05]  /*19cc0*/  @!P2 LOP3.LUT R5, R5, R4, RZ, 0x3c, !PT ;  /* 0x000000040505a212 */ /* 0x000fca00078e3cff */
[----:B------:R-:W2:Y:S04]  /*19cd0*/  @!P2 LDG.E.U16 R13, desc[UR8][R4.64] ;  /* 0x00000008040da981 */ /* 0x000ea8000c1e1500 */
[----:B------:R-:W4:Y:S04]  /*19ce0*/  LDL R4, [R1+0x868] ;  /* 0x0008680001047983 */ /* 0x000f280000100800 */
[----:B------:R-:W4:Y:S01]  /*19cf0*/  LDL R5, [R1+0x86c] ;  /* 0x00086c0001057983 */ /* 0x000f220000100800 */
[----:B------:R-:W-:-:S03]  /*19d00*/  PRMT R3, RZ, 0x7610, R3 ;  /* 0x00007610ff037816 */ /* 0x000fc60000000003 */
[----:B--2---:R0:W-:Y:S01]  /*19d10*/  STL [R1+0x90], R13 ;  /* 0x0000900d01007387 */ /* 0x0041e20000100800 */
[----:B------:R-:W-:-:S03]  /*19d20*/  PRMT R27, RZ, 0x7610, R27 ;  /* 0x00007610ff1b7816 */ /* 0x000fc6000000001b */
[----:B0-----:R-:W2:Y:S01]  /*19d30*/  LDL R13, [R1+0x7e4] ;  /* 0x0007e400010d7983 */ /* 0x001ea20000100800 */
[----:B----4-:R-:W-:-:S04]  /*19d40*/  @!P1 LOP3.LUT R5, R5, R4, RZ, 0x3c, !PT ;  /* 0x0000000405059212 */ /* 0x010fc800078e3cff */
[----:B------:R-:W-:-:S04]  /*19d50*/  @!P1 LOP3.LUT R4, R5, R4, RZ, 0x3c, !PT ;  /* 0x0000000405049212 */ /* 0x000fc800078e3cff */
[----:B------:R-:W-:-:S05]  /*19d60*/  @!P1 LOP3.LUT R5, R5, R4, RZ, 0x3c, !PT ;  /* 0x0000000405059212 */ /* 0x000fca00078e3cff */
[----:B------:R-:W4:Y:S04]  /*19d70*/  @!P1 LDG.E.U16 R3, desc[UR8][R4.64] ;  /* 0x0000000804039981 */ /* 0x000f28000c1e1500 */
[----:B------:R-:W3:Y:S04]  /*19d80*/  LDL R4, [R1+0x860] ;  /* 0x0008600001047983 */ /* 0x000ee80000100800 */
[----:B------:R-:W3:Y:S04]  /*19d90*/  LDL R5, [R1+0x864] ;  /* 0x0008640001057983 */ /* 0x000ee80000100800 */
[----:B----4-:R0:W-:Y:S01]  /*19da0*/  STL [R1+0x8c], R3 ;  /* 0x00008c0301007387 */ /* 0x0101e20000100800 */
[----:B------:R-:W-:-:S03]  /*19db0*/  PRMT R9, RZ, 0x7610, R9 ;  /* 0x00007610ff097816 */ /* 0x000fc60000000009 */
[----:B0-----:R-:W4:Y:S01]  /*19dc0*/  LDL R3, [R1+0x76c] ;  /* 0x00076c0001037983 */ /* 0x001f220000100800 */
[----:B---3--:R-:W-:-:S04]  /*19dd0*/  @!P2 LOP3.LUT R5, R5, R4, RZ, 0x3c, !PT ;  /* 0x000000040505a212 */ /* 0x008fc800078e3cff */
[----:B------:R-:W-:-:S04]  /*19de0*/  @!P2 LOP3.LUT R4, R5, R4, RZ, 0x3c, !PT ;  /* 0x000000040504a212 */ /* 0x000fc800078e3cff */
[----:B------:R-:W-:-:S05]  /*19df0*/  @!P2 LOP3.LUT R5, R5, R4, RZ, 0x3c, !PT ;  /* 0x000000040505a212 */ /* 0x000fca00078e3cff */
[----:B------:R-:W3:Y:S04]  /*19e00*/  @!P2 LDG.E.U16 R27, desc[UR8][R4.64] ;  /* 0x00000008041ba981 */ /* 0x000ee8000c1e1500 */
[----:B------:R-:W2:Y:S04]  /*19e10*/  LDL R4, [R1+0x7e8] ;  /* 0x0007e80001047983 */ /* 0x000ea80000100800 */
[----:B------:R-:W2:Y:S04]  /*19e20*/  LDL R5, [R1+0x7ec] ;  /* 0x0007ec0001057983 */ /* 0x000ea80000100800 */
[----:B---3--:R0:W-:Y:S04]  /*19e30*/  STL [R1+0x88], R27 ;  /* 0x0000881b01007387 */ /* 0x0081e80000100800 */
[----:B0-----:R-:W3:Y:S01]  /*19e40*/  LDL.LU R27, [R1+0x8] ;  /* 0x00000800011b7983 */ /* 0x001ee20000300800 */
[----:B--2---:R-:W-:-:S04]  /*19e50*/  @!P1 LOP3.LUT R5, R5, R4, RZ, 0x3c, !PT ;  /* 0x0000000405059212 */ /* 0x004fc800078e3cff */
[----:B------:R-:W-:-:S04]  /*19e60*/  @!P1 LOP3.LUT R4, R5, R4, RZ, 0x3c, !PT ;  /* 0x0000000405049212 */ /* 0x000fc800078e3cff */
[----:B------:R-:W-:-:S05]  /*19e70*/  @!P1 LOP3.LUT R5, R5, R4, RZ, 0x3c, !PT ;  /* 0x0000000405059212 */ /* 0x000fca00078e3cff */
[----:B------:R0:W2:Y:S04]  /*19e80*/  @!P1 LDG.E.U16 R9, desc[UR8][R4.64] ;  /* 0x0000000804099981 */ /* 0x0000a8000c1e1500 */
[----:B------:R-:W4:Y:S01]  /*19e90*/  LDL R5, [R1+0x7e0] ;  /* 0x0007e00001057983 */ /* 0x000f220000100800 */
[----:B------:R-:W-:Y:S01]  /*19ea0*/  PRMT R10, RZ, 0x7610, R10 ;  /* 0x00007610ff0a7816 */ /* 0x000fe2000000000a */
[----:B0-----:R-:W-:Y:S01]  /*19eb0*/  @!P2 IMAD.MOV.U32 R4, RZ, RZ, R13 ;  /* 0x000000ffff04a224 */ /* 0x001fe200078e000d */
[----:B------:R-:W0:Y:S04]  /*19ec0*/  S2R R28, SR_TID.X ;  /* 0x00000000001c7919 */ /* 0x000e280000002100 */
[----:B----4-:R-:W4:Y:S01]  /*19ed0*/  @!P2 LDG.E.U16 R10, desc[UR8][R4.64] ;  /* 0x00000008040aa981 */ /* 0x010f22000c1e1500 */
[----:B0-----:R-:W-:-:S03]  /*19ee0*/  LOP3.LUT R28, R28, 0x3f, RZ, 0xc0, !PT ;  /* 0x0000003f1c1c7812 */ /* 0x001fc600078ec0ff */
[----:B--2---:R0:W-:Y:S02]  /*19ef0*/  STL [R1+0x84], R9 ;  /* 0x0000840901007387 */ /* 0x0041e40000100800 */
[----:B------:R-:W-:-:S05]  /*19f00*/  IMAD.SHL.U32 R28, R28, 0x2, RZ ;  /* 0x000000021c1c7824 */ /* 0x000fca00078e00ff */
[----:B------:R-:W-:Y:S04]  /*19f10*/  STS.U16 [R28+UR5+0x9e00], R2 ;  /* 0x009e00021c007988 */ /* 0x000fe80008000405 */
[----:B0-----:R-:W2:Y:S04]  /*19f20*/  LDL.LU R9, [R1+0x24] ;  /* 0x0000240001097983 */ /* 0x001ea80000300800 */
[----:B----4-:R0:W-:Y:S04]  /*19f30*/  STL [R1+0x80], R10 ;  /* 0x0000800a01007387 */ /* 0x0101e80000100800 */
[----:B0-----:R-:W4:Y:S04]  /*19f40*/  LDL.LU R10, [R1+0x18] ;  /* 0x00001800010a7983 */ /* 0x001f280000300800 */
[----:B------:R-:W3:Y:S01]  /*19f50*/  LDL R2, [R1+0x768] ;  /* 0x0007680001027983 */ /* 0x000ee20000100800 */
[----:B------:R-:W-:-:S02]  /*19f60*/  PRMT R12, RZ, 0x7610, R12 ;  /* 0x00007610ff0c7816 */ /* 0x000fc4000000000c */
[----:B---3--:R-:W-:-:S04]  /*19f70*/  @!P1 LOP3.LUT R3, R3, R2, RZ, 0x3c, !PT ;  /* 0x0000000203039212 */ /* 0x008fc800078e3cff */
[----:B------:R-:W-:-:S04]  /*19f80*/  @!P1 LOP3.LUT R2, R3, R2, RZ, 0x3c, !PT ;  /* 0x0000000203029212 */ /* 0x000fc800078e3cff */
[----:B------:R-:W-:-:S05]  /*19f90*/  @!P1 LOP3.LUT R3, R3, R2, RZ, 0x3c, !PT ;  /* 0x0000000203039212 */ /* 0x000fca00078e3cff */
[----:B------:R0:W3:Y:S04]  /*19fa0*/  @!P1 LDG.E.U16 R12, desc[UR8][R2.64] ;  /* 0x00000008020c9981 */ /* 0x0000e8000c1e1500 */
[----:B------:R-:W0:Y:S04]  /*19fb0*/  LDL R2, [R1+0x760] ;  /* 0x0007600001027983 */ /* 0x000e280000100800 */
[----:B------:R-:W0:Y:S01]  /*19fc0*/  LDL R3, [R1+0x764] ;  /* 0x0007640001037983 */ /* 0x000e220000100800 */
[----:B------:R-:W-:Y:S02]  /*19fd0*/  PRMT R22, RZ, 0x7610, R22 ;  /* 0x00007610ff167816 */ /* 0x000fe40000000016 */
[----:B0-----:R-:W-:-:S04]  /*19fe0*/  @!P2 LOP3.LUT R3, R3, R2, RZ, 0x3c, !PT ;  /* 0x000000020303a212 */ /* 0x001fc800078e3cff */
[----:B------:R-:W-:-:S04]  /*19ff0*/  @!P2 LOP3.LUT R2, R3, R2, RZ, 0x3c, !PT ;  /* 0x000000020302a212 */ /* 0x000fc800078e3cff */
[----:B------:R-:W-:-:S05]  /*1a000*/  @!P2 LOP3.LUT R3, R3, R2, RZ, 0x3c, !PT ;  /* 0x000000020303a212 */ /* 0x000fca00078e3cff */
[----:B------:R-:W2:Y:S04]  /*1a010*/  @!P2 LDG.E.U16 R22, desc[UR8][R2.64] ;  /* 0x000000080216a981 */ /* 0x000ea8000c1e1500 */
[----:B---3--:R0:W-:Y:S04]  /*1a020*/  STL [R1+0x7c], R12 ;  /* 0x00007c0c01007387 */ /* 0x0081e80000100800 */
[----:B0-----:R-:W3:Y:S04]  /*1a030*/  LDL.LU R12, [R1+0x10] ;  /* 0x00001000010c7983 */ /* 0x001ee80000300800 */
[----:B--2---:R0:W-:Y:S04]  /*1a040*/  STL [R1+0x78], R22 ;  /* 0x0000781601007387 */ /* 0x0041e80000100800 */
[----:B0-----:R-:W2:Y:S04]  /*1a050*/  LDL.LU R22, [R1+0x1b14] ;  /* 0x001b140001167983 */ /* 0x001ea80000300800 */
[----:B------:R-:W4:Y:S04]  /*1a060*/  LDL R2, [R1+0x6e8] ;  /* 0x0006e80001027983 */ /* 0x000f280000100800 */
[----:B------:R-:W4:Y:S01]  /*1a070*/  LDL R3, [R1+0x6ec] ;  /* 0x0006ec0001037983 */ /* 0x000f220000100800 */
[----:B------:R-:W-:-:S02]  /*1a080*/  PRMT R29, RZ, 0x7610, R29 ;  /* 0x00007610ff1d7816 */ /* 0x000fc4000000001d */
[----:B----4-:R-:W-:-:S04]  /*1a090*/  @!P1 LOP3.LUT R3, R3, R2, RZ, 0x3c, !PT ;  /* 0x0000000203039212 */ /* 0x010fc800078e3cff */
[----:B------:R-:W-:-:S04]  /*1a0a0*/  @!P1 LOP3.LUT R2, R3, R2, RZ, 0x3c, !PT ;  /* 0x0000000203029212 */ /* 0x000fc800078e3cff */
[----:B------:R-:W-:-:S05]  /*1a0b0*/  @!P1 LOP3.LUT R3, R3, R2, RZ, 0x3c, !PT ;  /* 0x0000000203039212 */ /* 0x000fca00078e3cff */
[----:B------:R-:W4:Y:S04]  /*1a0c0*/  @!P1 LDG.E.U16 R29, desc[UR8][R2.64] ;  /* 0x00000008021d9981 */ /* 0x000f28000c1e1500 */
[----:B----4-:R0:W-:Y:S04]  /*1a0d0*/  STL [R1+0x74], R29 ;  /* 0x0000741d01007387 */ /* 0x0101e80000100800 */
[----:B0-----:R-:W4:Y:S04]  /*1a0e0*/  LDL.LU R29, [R1+0x1b10] ;  /* 0x001b1000011d7983 */ /* 0x001f280000300800 */
[----:B------:R-:W3:Y:S04]  /*1a0f0*/  LDL R2, [R1+0x6e0] ;  /* 0x0006e00001027983 */ /* 0x000ee80000100800 */
[----:B------:R-:W3:Y:S01]  /*1a100*/  LDL R3, [R1+0x6e4] ;  /* 0x0006e40001037983 */ /* 0x000ee20000100800 */
[----:B------:R-:W-:-:S02]  /*1a110*/  PRMT R14, RZ, 0x7610, R14 ;  /* 0x00007610ff0e7816 */ /* 0x000fc4000000000e */
[----:B---3--:R-:W-:-:S04]  /*1a120*/  @!P2 LOP3.LUT R3, R3, R2, RZ, 0x3c, !PT ;  /* 0x000000020303a212 */ /* 0x008fc800078e3cff */
[----:B------:R-:W-:-:S04]  /*1a130*/  @!P2 LOP3.LUT R2, R3, R2, RZ, 0x3c, !PT ;  /* 0x000000020302a212 */ /* 0x000fc800078e3cff */
[----:B------:R-:W-:-:S05]  /*1a140*/  @!P2 LOP3.LUT R3, R3, R2, RZ, 0x3c, !PT ;  /* 0x000000020303a212 */ /* 0x000fca00078e3cff */
[----:B------:R-:W3:Y:S04]  /*1a150*/  @!P2 LDG.E.U16 R14, desc[UR8][R2.64] ;  /* 0x00000008020ea981 */ /* 0x000ee8000c1e1500 */
[----:B------:R-:W3:Y:S04]  /*1a160*/  LDL R2, [R1+0x668] ;  /* 0x0006680001027983 */ /* 0x000ee80000100800 */
[----:B------:R-:W3:Y:S01]  /*1a170*/  LDL R3, [R1+0x66c] ;  /* 0x00066c0001037983 */ /* 0x000ee20000100800 */
[----:B------:R-:W-:Y:S02]  /*1a180*/  LOP3.LUT R13, R28, 0x10, RZ, 0x3c, !PT ;  /* 0x000000101c0d7812 */ /* 0x000fe400078e3cff */
[----:B------:R-:W-:Y:S01]  /*1a190*/  PRMT R8, RZ, 0x7610, R8 ;  /* 0x00007610ff087816 */ /* 0x000fe20000000008 */
[----:B------:R-:W-:Y:S04]  /*1a1a0*/  STS.U16 [R28+UR5+0x9400], R19 ;  /* 0x009400131c007988 */ /* 0x000fe80008000405 */
[----:B------:R-:W-:Y:S04]  /*1a1b0*/  STS.U16 [R28+UR5+0x9600], R18 ;  /* 0x009600121c007988 */ /* 0x000fe80008000405 */
[----:B------:R-:W-:Y:S04]  /*1a1c0*/  STS.U16 [R28+UR5+0x9800], R17 ;  /* 0x009800111c007988 */ /* 0x000fe80008000405 */
[----:B------:R-:W-:Y:S04]  /*1a1d0*/  STS.U16 [R28+UR5+0x9a00], R16 ;  /* 0x009a00101c007988 */ /* 0x000fe80008000405 */
[----:B------:R-:W-:Y:S04]  /*1a1e0*/  STS.U16 [R28+UR5+0x9c00], R15 ;  /* 0x009c000f1c007988 */ /* 0x000fe80008000405 */
[----:B------:R-:W-:Y:S04]  /*1a1f0*/  STS.U16 [R13+UR5+0x8080], R20 ;  /* 0x008080140d007988 */ /* 0x000fe80008000405 */
[----:B--2---:R-:W-:Y:S04]  /*1a200*/  STS.U16 [R13+UR5+0x8280], R22 ;  /* 0x008280160d007988 */ /* 0x004fe80008000405 */
[----:B----4-:R-:W-:Y:S04]  /*1a210*/  STS.U16 [R13+UR5+0x8480], R29 ;  /* 0x0084801d0d007988 */ /* 0x010fe80008000405 */
[----:B------:R-:W-:Y:S04]  /*1a220*/  STS.U16 [R13+UR5+0x8680], R27 ;  /* 0x0086801b0d007988 */ /* 0x000fe80008000405 */
[----:B---3--:R0:W-:Y:S04]  /*1a230*/  STL [R1+0x70], R14 ;  /* 0x0000700e01007387 */ /* 0x0081e80000100800 */
[----:B0-----:R-:W2:Y:S01]  /*1a240*/  LDL.LU R14, [R1+0x4] ;  /* 0x00000400010e7983 */ /* 0x001ea20000300800 */
[----:B------:R-:W-:-:S03]  /*1a250*/  @!P1 LOP3.LUT R3, R3, R2, RZ, 0x3c, !PT ;  /* 0x0000000203039212 */ /* 0x000fc600078e3cff */
[----:B------:R-:W3:Y:S01]  /*1a260*/  LDL.LU R27, [R1+0x1b0c] ;  /* 0x001b0c00011b7983 */ /* 0x000ee20000300800 */
[----:B------:R-:W-:-:S04]  /*1a270*/  @!P1 LOP3.LUT R2, R3, R2, RZ, 0x3c, !PT ;  /* 0x0000000203029212 */ /* 0x000fc800078e3cff */
[----:B------:R-:W-:-:S05]  /*1a280*/  @!P1 LOP3.LUT R3, R3, R2, RZ, 0x3c, !PT ;  /* 0x0000000203039212 */ /* 0x000fca00078e3cff */
[----:B------:R-:W4:Y:S04]  /*1a290*/  @!P1 LDG.E.U16 R8, desc[UR8][R2.64] ;  /* 0x0000000802089981 */ /* 0x000f28000c1e1500 */
[----:B------:R-:W2:Y:S04]  /*1a2a0*/  LDL R2, [R1+0x660] ;  /* 0x0006600001027983 */ /* 0x000ea80000100800 */
[----:B------:R-:W2:Y:S01]  /*1a2b0*/  LDL R3, [R1+0x664] ;  /* 0x0006640001037983 */ /* 0x000ea20000100800 */
[----:B------:R-:W-:-:S03]  /*1a2c0*/  PRMT R19, RZ, 0x7610, R19 ;  /* 0x00007610ff137816 */ /* 0x000fc60000000013 */
[----:B------:R0:W-:Y:S04]  /*1a2d0*/  STS.U16 [R13+UR5+0x8880], R9 ;  /* 0x008880090d007988 */ /* 0x0001e80008000405 */
[----:B0-----:R-:W3:Y:S04]  /*1a2e0*/  LDL R9, [R1+0x568] ;  /* 0x0005680001097983 */ /* 0x001ee80000100800 */
[----:B----4-:R0:W-:Y:S01]  /*1a2f0*/  STL [R1+0x6c], R8 ;  /* 0x00006c0801007387 */ /* 0x0101e20000100800 */
[----:B------:R-:W-:-:S03]  /*1a300*/  PRMT R11, RZ, 0x7610, R11 ;  /* 0x00007610ff0b7816 */ /* 0x000fc6000000000b */
[----:B0-----:R-:W4:Y:S01]  /*1a310*/  LDL R8, [R1+0x56c] ;  /* 0x00056c0001087983 */ /* 0x001f220000100800 */
[----:B--2---:R-:W-:-:S04]  /*1a320*/  @!P2 LOP3.LUT R3, R3, R2, RZ, 0x3c, !PT ;  /* 0x000000020303a212 */ /* 0x004fc800078e3cff */
[----:B------:R-:W-:-:S04]  /*1a330*/  @!P2 LOP3.LUT R2, R3, R2, RZ, 0x3c, !PT ;  /* 0x000000020302a212 */ /* 0x000fc800078e3cff */
[----:B------:R-:W-:-:S05]  /*1a340*/  @!P2 LOP3.LUT R3, R3, R2, RZ, 0x3c, !PT ;  /* 0x000000020303a212 */ /* 0x000fca00078e3cff */
[----:B------:R-:W2:Y:S04]  /*1a350*/  @!P2 LDG.E.U16 R19, desc[UR8][R2.64] ;  /* 0x000000080213a981 */ /* 0x000ea8000c1e1500 */
[----:B------:R-:W4:Y:S04]  /*1a360*/  LDL R2, [R1+0x5e8] ;  /* 0x0005e80001027983 */ /* 0x000f280000100800 */
[----:B------:R-:W4:Y:S04]  /*1a370*/  LDL R3, [R1+0x5ec] ;  /* 0x0005ec0001037983 */ /* 0x000f280000100800 */
[----:B--2---:R0:W-:Y:S01]  /*1a380*/  STL [R1+0x68], R19 ;  /* 0x0000681301007387 */ /* 0x0041e20000100800 */
[----:B---3--:R-:W-:-:S03]  /*1a390*/  PRMT R27, RZ, 0x7610, R27 ;  /* 0x00007610ff1b7816 */ /* 0x008fc6000000001b */
[----:B------:R1:W-:Y:S01]  /*1a3a0*/  STS.U16 [R13+UR5+0x8a80], R10 ;  /* 0x008a800a0d007988 */ /* 0x0003e20008000405 */
[----:B----4-:R-:W-:-:S03]  /*1a3b0*/  @!P1 LOP3.LUT R3, R3, R2, RZ, 0x3c, !PT ;  /* 0x0000000203039212 */ /* 0x010fc600078e3cff */
[----:B0-----:R-:W2:Y:S01]  /*1a3c0*/  LDL R19, [R1+0x560] ;  /* 0x0005600001137983 */ /* 0x001ea20000100800 */
[----:B------:R-:W-:-:S03]  /*1a3d0*/  @!P1 LOP3.LUT R2, R3, R2, RZ, 0x3c, !PT ;  /* 0x0000000203029212 */ /* 0x000fc600078e3cff */
[----:B-1----:R-:W3:Y:S01]  /*1a3e0*/  LDL R10, [R1+0x564] ;  /* 0x00056400010a7983 */ /* 0x002ee20000100800 */
[----:B------:R-:W-:-:S05]  /*1a3f0*/  @!P1 LOP3.LUT R3, R3, R2, RZ, 0x3c, !PT ;  /* 0x0000000203039212 */ /* 0x000fca00078e3cff */
[----:B------:R0:W4:Y:S04]  /*1a400*/  @!P1 LDG.E.U16 R11, desc[UR8][R2.64] ;  /* 0x00000008020b9981 */ /* 0x000128000c1e1500 */
[----:B------:R-:W0:Y:S04]  /*1a410*/  LDL R2, [R1+0x5e0] ;  /* 0x0005e00001027983 */ /* 0x000e280000100800 */
[----:B------:R-:W0:Y:S02]  /*1a420*/  LDL R3, [R1+0x5e4] ;  /* 0x0005e40001037983 */ /* 0x000e240000100800 */
[----:B0-----:R-:W-:-:S04]  /*1a430*/  @!P2 LOP3.LUT R3, R3, R2, RZ, 0x3c, !PT ;  /* 0x000000020303a212 */ /* 0x001fc800078e3cff */
[----:B------:R-:W-:-:S04]  /*1a440*/  @!P2 LOP3.LUT R2, R3, R2, RZ, 0x3c, !PT ;  /* 0x000000020302a212 */ /* 0x000fc800078e3cff */
[----:B------:R-:W-:-:S05]  /*1a450*/  @!P2 LOP3.LUT R3, R3, R2, RZ, 0x3c, !PT ;  /* 0x000000020303a212 */ /* 0x000fca00078e3cff */
[----:B------:R-:W2:Y:S04]  /*1a460*/  @!P2 LDG.E.U16 R27, desc[UR8][R2.64] ;  /* 0x00000008021ba981 */ /* 0x000ea8000c1e1500 */
[----:B------:R0:W-:Y:S04]  /*1a470*/  STS.U16 [R13+UR5+0x8c80], R12 ;  /* 0x008c800c0d007988 */ /* 0x0001e80008000405 */
[----:B0-----:R-:W3:Y:S04]  /*1a480*/  LDL R12, [R1+0x4e8] ;  /* 0x0004e800010c7983 */ /* 0x001ee80000100800 */
[----:B----4-:R0:W-:Y:S04]  /*1a490*/  STL [R1+0x64], R11 ;  /* 0x0000640b01007387 */ /* 0x0101e80000100800 */
[----:B0-----:R-:W4:Y:S04]  /*1a4a0*/  LDL R11, [R1+0x4ec] ;  /* 0x0004ec00010b7983 */ /* 0x001f280000100800 */
[----:B--2---:R0:W-:Y:S04]  /*1a4b0*/  STL [R1+0x60], R27 ;  /* 0x0000601b01007387 */ /* 0x0041e80000100800 */
[----:B0-----:R-:W2:Y:S04]  /*1a4c0*/  LDL.LU R27, [R1+0x1b08] ;  /* 0x001b0800011b7983 */ /* 0x001ea80000300800 */
[----:B------:R-:W3:Y:S01]  /*1a4d0*/  LDL.LU R3, [R1+0xc] ;  /* 0x00000c0001037983 */ /* 0x000ee20000300800 */
[----:B------:R-:W-:Y:S01]  /*1a4e0*/  PRMT R28, RZ, 0x7610, R28 ;  /* 0x00007610ff1c7816 */ /* 0x000fe2000000001c */
[----:B------:R-:W-:-:S02]  /*1a4f0*/  @!P1 IMAD.MOV.U32 R2, RZ, RZ, R8 ;  /* 0x000000ffff029224 */ /* 0x000fc400078e0008 */
[----:B------:R-:W2:Y:S04]  /*1a500*/  LDL R8, [R1+0x4e4] ;  /* 0x0004e40001087983 */ /* 0x000ea80000100800 */
[----:B---3--:R0:W-:Y:S02]  /*1a510*/  STS.U16 [R13+UR5+0x8e80], R3 ;  /* 0x008e80030d007988 */ /* 0x0081e40008000405 */
[----:B0-----:R-:W-:Y:S02]  /*1a520*/  @!P1 IMAD.MOV.U32 R3, RZ, RZ, R9 ;  /* 0x000000ffff039224 */ /* 0x001fe400078e0009 */
[----:B------:R-:W3:Y:S04]  /*1a530*/  LDL R9, [R1+0x4e0] ;  /* 0x0004e00001097983 */ /* 0x000ee80000100800 */
[----:B------:R-:W4:Y:S04]  /*1a540*/  @!P1 LDG.E.U16 R28, desc[UR8][R2.64] ;  /* 0x00000008021c9981 */ /* 0x000f28000c1e1500 */
[----:B----4-:R-:W-:Y:S04]  /*1a550*/  STL [R1+0x5c], R28 ;  /* 0x00005c1c01007387 */ /* 0x010fe80000100800 */
[----:B------:R-:W4:Y:S01]  /*1a560*/  LDL.LU R3, [R1] ;  /* 0x0000000001037983 */ /* 0x000f220000300800 */
[----:B------:R-:W-:Y:S01]  /*1a570*/  PRMT R0, RZ, 0x7610, R0 ;  /* 0x00007610ff007816 */ /* 0x000fe20000000000 */
[----:B------:R-:W-:Y:S01]  /*1a580*/  @!P2 IMAD.MOV.U32 R2, RZ, RZ, R10 ;  /* 0x000000ffff02a224 */ /* 0x000fe200078e000a */
[----:B------:R-:W-:Y:S01]  /*1a590*/  PRMT R22, RZ, 0x7610, R22 ;  /* 0x00007610ff167816 */ /* 0x000fe20000000016 */
[----:B------:R-:W3:Y:S04]  /*1a5a0*/  LDL R10, [R1+0x468] ;  /* 0x00046800010a7983 */ /* 0x000ee80000100800 */
[----:B----4-:R0:W-:Y:S02]  /*1a5b0*/  STS.U16 [R13+UR5+0x9080], R3 ;  /* 0x009080030d007988 */ /* 0x0101e40008000405 */
[----:B0-----:R-:W-:-:S05]  /*1a5c0*/  @!P2 IMAD.MOV.U32 R3, RZ, RZ, R19 ;  /* 0x000000ffff03a224 */ /* 0x001fca00078e0013 */
[----:B------:R0:W4:Y:S01]  /*1a5d0*/  @!P2 LDG.E.U16 R0, desc[UR8][R2.64] ;  /* 0x000000080200a981 */ /* 0x000122000c1e1500 */
[----:B------:R-:W-:Y:S01]  /*1a5e0*/  PRMT R20, RZ, 0x7610, R20 ;  /* 0x00007610ff147816 */ /* 0x000fe20000000014 */
[----:B0-----:R-:W-:Y:S02]  /*1a5f0*/  @!P1 IMAD.MOV.U32 R2, RZ, RZ, R11 ;  /* 0x000000ffff029224 */ /* 0x001fe400078e000b */
[----:B------:R-:W-:-:S05]  /*1a600*/  @!P1 IMAD.MOV.U32 R3, RZ, RZ, R12 ;  /* 0x000000ffff039224 */ /* 0x000fca00078e000c */
[----:B------:R2:W4:Y:S02]  /*1a610*/  @!P1 LDG.E.U16 R22, desc[UR8][R2.64] ;  /* 0x0000000802169981 */ /* 0x000524000c1e1500 */
[----:B--2---:R-:W-:Y:S02]  /*1a620*/  @!P2 IMAD.MOV.U32 R2, RZ, RZ, R8 ;  /* 0x000000ffff02a224 */ /* 0x004fe400078e0008 */
[----:B---3--:R-:W-:-:S05]  /*1a630*/  @!P2 IMAD.MOV.U32 R3, RZ, RZ, R9 ;  /* 0x000000ffff03a224 */ /* 0x008fca00078e0009 */
[----:B------:R0:W2:Y:S04]  /*1a640*/  @!P2 LDG.E.U16 R20, desc[UR8][R2.64] ;  /* 0x000000080214a981 */ /* 0x0000a8000c1e1500 */
[----:B------:R1:W-:Y:S04]  /*1a650*/  STS.U16 [R13+UR5+0x9280], R14 ;  /* 0x0092800e0d007988 */ /* 0x0003e80008000405 */
[----:B----4-:R3:W-:Y:S04]  /*1a660*/  STL [R1], R0 ;  /* 0x0000000001007387 */ /* 0x0107e80000100800 */
[----:B-1----:R-:W4:Y:S04]  /*1a670*/  LDL R14, [R1+0x460] ;  /* 0x00046000010e7983 */ /* 0x002f280000100800 */
[----:B------:R-:W4:Y:S04]  /*1a680*/  LDL R12, [R1+0x464] ;  /* 0x00046400010c7983 */ /* 0x000f280000100800 */
[----:B---3--:R-:W3:Y:S04]  /*1a690*/  LDL R0, [R1+0x46c] ;  /* 0x00046c0001007983 */ /* 0x008ee80000100800 */
[----:B------:R-:W-:Y:S04]  /*1a6a0*/  STL [R1+0x1a9c], R22 ;  /* 0x001a9c1601007387 */ /* 0x000fe80000100800 */
[----:B------:R-:W4:Y:S04]  /*1a6b0*/  LDL R9, [R1+0x3e8] ;  /* 0x0003e80001097983 */ /* 0x000f280000100800 */
[----:B------:R-:W4:Y:S01]  /*1a6c0*/  LDL R8, [R1+0x3ec] ;  /* 0x0003ec0001087983 */ /* 0x000f220000100800 */
[----:B------:R-:W-:Y:S01]  /*1a6d0*/  PRMT R7, RZ, 0x7610, R7 ;  /* 0x00007610ff077816 */ /* 0x000fe20000000007 */
[----:B0-----:R-:W-:Y:S01]  /*1a6e0*/  @!P1 IMAD.MOV.U32 R3, RZ, RZ, R10 ;  /* 0x000000ffff039224 */ /* 0x001fe200078e000a */
[----:B------:R-:W-:Y:S01]  /*1a6f0*/  PRMT R6, RZ, 0x7610, R6 ;  /* 0x00007610ff067816 */ /* 0x000fe20000000006 */
[----:B--2---:R-:W-:Y:S04]  /*1a700*/  STL [R1+0x1aa0], R20 ;  /* 0x001aa01401007387 */ /* 0x004fe80000100800 */
[----:B------:R-:W2:Y:S01]  /*1a710*/  LDL R10, [R1+0x3e0] ;  /* 0x0003e000010a7983 */ /* 0x000ea20000100800 */
[----:B---3--:R-:W-:-:S03]  /*1a720*/  @!P1 IMAD.MOV.U32 R2, RZ, RZ, R0 ;  /* 0x000000ffff029224 */ /* 0x008fc600078e0000 */
[----:B------:R-:W3:Y:S04]  /*1a730*/  LDL R0, [R1+0x3e4] ;  /* 0x0003e40001007983 */ /* 0x000ee80000100800 */
[----:B------:R4:W3:Y:S01]  /*1a740*/  @!P1 LDG.E.U16 R7, desc[UR8][R2.64] ;  /* 0x0000000802079981 */ /* 0x0008e2000c1e1500 */
[----:B------:R-:W-:Y:S02]  /*1a750*/  PRMT R5, RZ, 0x7610, R5 ;  /* 0x00007610ff057816 */ /* 0x000fe40000000005 */
[----:B------:R-:W-:Y:S01]  /*1a760*/  PRMT R4, RZ, 0x7610, R4 ;  /* 0x00007610ff047816 */ /* 0x000fe20000000004 */
[----:B------:R-:W3:Y:S01]  /*1a770*/  LDL.LU R11, [R1+0x58] ;  /* 0x00005800010b7983 */ /* 0x000ee20000300800 */
[----:B----4-:R-:W-:Y:S02]  /*1a780*/  @!P2 IMAD.MOV.U32 R2, RZ, RZ, R12 ;  /* 0x000000ffff02a224 */ /* 0x010fe400078e000c */
[----:B------:R-:W-:-:S05]  /*1a790*/  @!P2 IMAD.MOV.U32 R3, RZ, RZ, R14 ;  /* 0x000000ffff03a224 */ /* 0x000fca00078e000e */
[----:B------:R0:W4:Y:S02]  /*1a7a0*/  @!P2 LDG.E.U16 R6, desc[UR8][R2.64] ;  /* 0x000000080206a981 */ /* 0x000124000c1e1500 */
[----:B0-----:R-:W-:Y:S02]  /*1a7b0*/  @!P1 IMAD.MOV.U32 R2, RZ, RZ, R8 ;  /* 0x000000ffff029224 */ /* 0x001fe400078e0008 */
[----:B------:R-:W-:-:S05]  /*1a7c0*/  @!P1 IMAD.MOV.U32 R3, RZ, RZ, R9 ;  /* 0x000000ffff039224 */ /* 0x000fca00078e0009 */
[----:B------:R2:W4:Y:S02]  /*1a7d0*/  @!P1 LDG.E.U16 R5, desc[UR8][R2.64] ;  /* 0x0000000802059981 */ /* 0x000524000c1e1500 */
[----:B--2---:R-:W-:Y:S02]  /*1a7e0*/  @!P2 IMAD.MOV.U32 R3, RZ, RZ, R10 ;  /* 0x000000ffff03a224 */ /* 0x004fe400078e000a */
[----:B---3--:R-:W-:-:S05]  /*1a7f0*/  @!P2 IMAD.MOV.U32 R2, RZ, RZ, R0 ;  /* 0x000000ffff02a224 */ /* 0x008fca00078e0000 */
[----:B------:R0:W2:Y:S04]  /*1a800*/  @!P2 LDG.E.U16 R4, desc[UR8][R2.64] ;  /* 0x000000080204a981 */ /* 0x0000a8000c1e1500 */
[----:B------:R-:W-:Y:S04]  /*1a810*/  STL [R1+0x1aa4], R7 ;  /* 0x001aa40701007387 */ /* 0x000fe80000100800 */
[----:B------:R-:W3:Y:S04]  /*1a820*/  LDL.LU R19, [R1+0x54] ;  /* 0x0000540001137983 */ /* 0x000ee80000300800 */
[----:B----4-:R-:W-:Y:S04]  /*1a830*/  STL [R1+0x1aa8], R6 ;  /* 0x001aa80601007387 */ /* 0x010fe80000100800 */
[----:B------:R-:W4:Y:S04]  /*1a840*/  LDL R9, [R1+0x368] ;  /* 0x0003680001097983 */ /* 0x000f280000100800 */
[----:B------:R-:W4:Y:S01]  /*1a850*/  LDL R8, [R1+0x36c] ;  /* 0x00036c0001087983 */ /* 0x000f220000100800 */
[----:B------:R-:W1:Y:S03]  /*1a860*/  S2R R28, SR_TID.X ;  /* 0x00000000001c7919 */ /* 0x000e660000002100 */
[----:B------:R-:W-:Y:S04]  /*1a870*/  STS.U16 [R13+UR5+0x9480], R27 ;  /* 0x0094801b0d007988 */ /* 0x000fe80008000405 */
[----:B------:R-:W-:Y:S04]  /*1a880*/  STS.U16 [R13+UR5+0x9680], R26 ;  /* 0x0096801a0d007988 */ /* 0x000fe80008000405 */
[----:B------:R-:W-:Y:S04]  /*1a890*/  STS.U16 [R13+UR5+0x9880], R25 ;  /* 0x009880190d007988 */ /* 0x000fe80008000405 */
[----:B------:R-:W3:Y:S04]  /*1a8a0*/  LDL.LU R12, [R1+0x50] ;  /* 0x00005000010c7983 */ /* 0x000ee80000300800 */
[----:B------:R-:W-:Y:S04]  /*1a8b0*/  STS.U16 [R13+UR5+0x9a80], R24 ;  /* 0x009a80180d007988 */ /* 0x000fe80008000405 */
[----:B------:R-:W-:Y:S01]  /*1a8c0*/  STL [R1+0x1aac], R5 ;  /* 0x001aac0501007387 */ /* 0x000fe20000100800 */
[----:B-1----:R-:W-:-:S03]  /*1a8d0*/  LOP3.LUT R28, R28, 0x3f, RZ, 0xc0, !PT ;  /* 0x0000003f1c1c7812 */ /* 0x002fc600078ec0ff */
[----:B------:R1:W-:Y:S02]  /*1a8e0*/  STS.U16 [R13+UR5+0x9c80], R23 ;  /* 0x009c80170d007988 */ /* 0x0003e40008000405 */
[----:B------:R-:W-:Y:S02]  /*1a8f0*/  IMAD.SHL.U32 R28, R28, 0x2, RZ ;  /* 0x000000021c1c7824 */ /* 0x000fe400078e00ff */
[----:B------:R-:W3:Y:S01]  /*1a900*/  LDL R0, [R1+0x364] ;  /* 0x0003640001007983 */ /* 0x000ee20000100800 */
[----:B0-----:R-:W-:-:S03]  /*1a910*/  PRMT R3, RZ, 0x7610, R3 ;  /* 0x00007610ff037816 */ /* 0x001fc60000000003 */
[----:B-1----:R-:W3:Y:S04]  /*1a920*/  LDL.LU R13, [R1+0x4c] ;  /* 0x00004c00010d7983 */ /* 0x002ee80000300800 */
[----:B------:R-:W3:Y:S04]  /*1a930*/  LDL.LU R10, [R1+0x48] ;  /* 0x00004800010a7983 */ /* 0x000ee80000300800 */
[----:B--2---:R0:W-:Y:S02]  /*1a940*/  STL [R1+0x1ab0], R4 ;  /* 0x001ab00401007387 */ /* 0x0041e40000100800 */
[----:B0-----:R-:W-:-:S05]  /*1a950*/  LOP3.LUT R4, R28, 0x10, RZ, 0x3c, !PT ;  /* 0x000000101c047812 */ /* 0x001fca00078e3cff */
[----:B------:R-:W-:Y:S04]  /*1a960*/  STL [R1+0x1ac8], R4 ;  /* 0x001ac80401007387 */ /* 0x000fe80000100800 */
[----:B------:R-:W2:Y:S04]  /*1a970*/  LDL.LU R14, [R1+0x44] ;  /* 0x00004400010e7983 */ /* 0x000ea80000300800 */
[----:B----4-:R3:W4:Y:S04]  /*1a980*/  @!P1 LDG.E.U16 R3, desc[UR8][R8.64] ;  /* 0x0000000808039981 */ /* 0x010728000c1e1500 */
[----:B------:R-:W2:Y:S01]  /*1a990*/  LDL R9, [R1+0x360] ;  /* 0x0003600001097983 */ /* 0x000ea20000100800 */
[----:B------:R-:W-:Y:S01]  /*1a9a0*/  PRMT R2, RZ, 0x7610, R2 ;  /* 0x00007610ff027816 */ /* 0x000fe20000000002 */
[----:B---3--:R-:W-:-:S05]  /*1a9b0*/  @!P2 IMAD.MOV.U32 R8, RZ, RZ, R0 ;  /* 0x000000ffff08a224 */ /* 0x008fca00078e0000 */
[----:B--2---:R-:W2:Y:S01]  /*1a9c0*/  @!P2 LDG.E.U16 R2, desc[UR8][R8.64] ;  /* 0x000000080802a981 */ /* 0x004ea2000c1e1500 */
[----:B------:R-:W-:-:S03]  /*1a9d0*/  LOP3.LUT R7, R28, 0x20, RZ, 0x3c, !PT ;  /* 0x000000201c077812 */ /* 0x000fc600078e3cff */
[----:B------:R-:W-:Y:S04]  /*1a9e0*/  STS.U16 [R4+UR5+0x9e80], R21 ;  /* 0x009e801504007988 */ /* 0x000fe80008000405 */
[----:B----4-:R-:W-:Y:S04]  /*1a9f0*/  STL [R1+0x1ab4], R3 ;  /* 0x001ab40301007387 */ /* 0x010fe80000100800 */
[----:B------:R0:W-:Y:S04]  /*1aa00*/  STS.U16 [R7+UR5+0x8100], R11 ;  /* 0x0081000b07007988 */ /* 0x0001e80008000405 */
[----:B0-----:R-:W3:Y:S04]  /*1aa10*/  LDL.LU R11, [R1+0x40] ;  /* 0x00004000010b7983 */ /* 0x001ee80000300800 */
[----:B------:R-:W4:Y:S04]  /*1aa20*/  LDL.LU R0, [R1+0x3c] ;  /* 0x00003c0001007983 */ /* 0x000f280000300800 */
[----:B------:R-:W3:Y:S04]  /*1aa30*/  LDL R8, [R1+0xad8] ;  /* 0x000ad80001087983 */ /* 0x000ee80000100800 */
[----:B------:R-:W3:Y:S04]  /*1aa40*/  LDL R9, [R1+0xadc] ;  /* 0x000adc0001097983 */ /* 0x000ee80000100800 */
[----:B------:R0:W-:Y:S04]  /*1aa50*/  STS.U16 [R7+UR5+0x8300], R19 ;  /* 0x0083001307007988 */ /* 0x0001e80008000405 */
[----:B--2---:R-:W-:Y:S04]  /*1aa60*/  STL [R1+0x1ab8], R2 ;  /* 0x001ab80201007387 */ /* 0x004fe80000100800 */
[----:B0-----:R-:W2:Y:S01]  /*1aa70*/  LDL.LU R19, [R1+0x1b04] ;  /* 0x001b040001137983 */ /* 0x001ea20000300800 */
[----:B---3--:R-:W-:-:S04]  /*1aa80*/  @!P1 LOP3.LUT R9, R9, R8, RZ, 0x3c, !PT ;  /* 0x0000000809099212 */ /* 0x008fc800078e3cff */
[----:B------:R-:W-:-:S04]  /*1aa90*/  @!P1 LOP3.LUT R8, R9, R8, RZ, 0x3c, !PT ;  /* 0x0000000809089212 */ /* 0x000fc800078e3cff */
[----:B------:R-:W-:Y:S02]  /*1aaa0*/  @!P1 LOP3.LUT R9, R9, R8, RZ, 0x3c, !PT ;  /* 0x0000000809099212 */ /* 0x000fe400078e3cff */
[----:B--2---:R-:W-:-:S06]  /*1aab0*/  PRMT R19, RZ, 0x7610, R19 ;  /* 0x00007610ff137816 */ /* 0x004fcc0000000013 */
[----:B------:R-:W2:Y:S04]  /*1aac0*/  @!P1 LDG.E.U16 R19, desc[UR8][R8.64] ;  /* 0x0000000808139981 */ /* 0x000ea8000c1e1500 */
[----:B--2---:R0:W-:Y:S04]  /*1aad0*/  STL [R1+0x58], R19 ;  /* 0x0000581301007387 */ /* 0x0041e80000100800 */
[----:B0-----:R-:W2:Y:S04]  /*1aae0*/  LDL.LU R19, [R1+0x1b00] ;  /* 0x001b000001137983 */ /* 0x001ea80000300800 */
[----:B------:R-:W3:Y:S04]  /*1aaf0*/  LDL R8, [R1+0xad0] ;  /* 0x000ad00001087983 */ /* 0x000ee80000100800 */
[----:B------:R-:W3:Y:S01]  /*1ab00*/  LDL R9, [R1+0xad4] ;  /* 0x000ad40001097983 */ /* 0x000ee20000100800 */
[----:B--2---:R-:W-:-:S02]  /*1ab10*/  PRMT R19, RZ, 0x7610, R19 ;  /* 0x00007610ff137816 */ /* 0x004fc40000000013 */
[----:B---3--:R-:W-:-:S04]  /*1ab20*/  @!P2 LOP3.LUT R9, R9, R8, RZ, 0x3c, !PT ;  /* 0x000000080909a212 */ /* 0x008fc800078e3cff */
[----:B------:R-:W-:-:S04]  /*1ab30*/  @!P2 LOP3.LUT R8, R9, R8, RZ, 0x3c, !PT ;  /* 0x000000080908a212 */ /* 0x000fc800078e3cff */
[----:B------:R-:W-:-:S05]  /*1ab40*/  @!P2 LOP3.LUT R9, R9, R8, RZ, 0x3c, !PT ;  /* 0x000000080909a212 */ /* 0x000fca00078e3cff */
[----:B------:R-:W2:Y:S04]  /*1ab50*/  @!P2 LDG.E.U16 R19, desc[UR8][R8.64] ;  /* 0x000000080813a981 */ /* 0x000ea8000c1e1500 */
[----:B------:R0:W-:Y:S04]  /*1ab60*/  STS.U16 [R7+UR5+0x8500], R12 ;  /* 0x0085000c07007988 */ /* 0x0001e80008000405 */
[----:B0-----:R-:W3:Y:S04]  /*1ab70*/  LDL.LU R12, [R1+0x38] ;  /* 0x00003800010c7983 */ /* 0x001ee80000300800 */
        /* <DEDUP_REMOVED lines=9> */
[----:B------:R0:W-:Y:S04]  /*1ac10*/  STS.U16 [R7+UR5+0x8700], R13 ;  /* 0x0087000d07007988 */ /* 0x0001e80008000405 */
[----:B0-----:R-:W4:Y:S04]  /*1ac20*/  LDL.LU R13, [R1+0x34] ;  /* 0x00003400010d7983 */ /* 0x001f280000300800 */
[----:B--2---:R0:W-:Y:S04]  /*1ac30*/  STL [R1+0x50], R19 ;  /* 0x0000501301007387 */ /* 0x0041e80000100800 */
[----:B0-----:R-:W2:Y:S04]  /*1ac40*/  LDL.LU R19, [R1+0x1af8] ;  /* 0x001af80001137983 */ /* 0x001ea80000300800 */
[----:B------:R-:W3:Y:S04]  /*1ac50*/  LDL R8, [R1+0xa50] ;  /* 0x000a500001087983 */ /* 0x000ee80000100800 */
[----:B------:R-:W3:Y:S01]  /*1ac60*/  LDL R9, [R1+0xa54] ;  /* 0x000a540001097983 */ /* 0x000ee20000100800 */
[----:B------:R-:W-:-:S02]  /*1ac70*/  PRMT R22, RZ, 0x7610, R22 ;  /* 0x00007610ff167816 */ /* 0x000fc40000000016 */
[----:B---3--:R-:W-:-:S04]  /*1ac80*/  @!P2 LOP3.LUT R9, R9, R8, RZ, 0x3c, !PT ;  /* 0x000000080909a212 */ /* 0x008fc800078e3cff */
[----:B------:R-:W-:-:S04]  /*1ac90*/  @!P2 LOP3.LUT R8, R9, R8, RZ, 0x3c, !PT ;  /* 0x000000080908a212 */ /* 0x000fc800078e3cff */
[----:B------:R-:W-:-:S05]  /*1aca0*/  @!P2 LOP3.LUT R9, R9, R8, RZ, 0x3c, !PT ;  /* 0x000000080909a212 */ /* 0x000fca00078e3cff */
[----:B------:R-:W3:Y:S04]  /*1acb0*/  @!P2 LDG.E.U16 R22, desc[UR8][R8.64] ;  /* 0x000000080816a981 */ /* 0x000ee8000c1e1500 */
[----:B------:R0:W-:Y:S04]  /*1acc0*/  STS.U16 [R7+UR5+0x8900], R10 ;  /* 0x0089000a07007988 */ /* 0x0001e80008000405 */
[----:B0-----:R-:W4:Y:S04]  /*1acd0*/  LDL.LU R10, [R1+0x1af4] ;  /* 0x001af400010a7983 */ /* 0x001f280000300800 */
[----:B------:R-:W2:Y:S04]  /*1ace0*/  LDL R8, [R1+0x9d8] ;  /* 0x0009d80001087983 */ /* 0x000ea80000100800 */
[----:B------:R-:W2:Y:S04]  /*1acf0*/  LDL R9, [R1+0x9dc] ;  /* 0x0009dc0001097983 */ /* 0x000ea80000100800 */
[----:B------:R-:W-:Y:S04]  /*1ad00*/  STS.U16 [R7+UR5+0x8b00], R14 ;  /* 0x008b000e07007988 */ /* 0x000fe80008000405 */
[----:B---3--:R0:W-:Y:S04]  /*1ad10*/  STL [R1+0x4c], R22 ;  /* 0x00004c1601007387 */ /* 0x0081e80000100800 */
[----:B0-----:R-:W3:Y:S04]  /*1ad20*/  LDL.LU R22, [R1+0x2c] ;  /* 0x00002c0001167983 */ /* 0x001ee80000300800 */
[----:B------:R-:W4:Y:S01]  /*1ad30*/  LDL.LU R14, [R1+0x1af0] ;  /* 0x001af000010e7983 */ /* 0x000f220000300800 */
[----:B--2---:R-:W-:-:S04]  /*1ad40*/  @!P1 LOP3.LUT R9, R9, R8, RZ, 0x3c, !PT ;  /* 0x0000000809099212 */ /* 0x004fc800078e3cff */
[----:B------:R-:W-:-:S04]  /*1ad50*/  @!P1 LOP3.LUT R8, R9, R8, RZ, 0x3c, !PT ;  /* 0x0000000809089212 */ /* 0x000fc800078e3cff */
[----:B------:R-:W-:Y:S02]  /*1ad60*/  @!P1 LOP3.LUT R9, R9, R8, RZ, 0x3c, !PT ;  /* 0x0000000809099212 */ /* 0x000fe400078e3cff */
[----:B----4-:R-:W-:-:S06]  /*1ad70*/  PRMT R14, RZ, 0x7610, R14 ;  /* 0x00007610ff0e7816 */ /* 0x010fcc000000000e */
[----:B------:R-:W2:Y:S04]  /*1ad80*/  @!P1 LDG.E.U16 R14, desc[UR8][R8.64] ;  /* 0x00000008080e9981 */ /* 0x000ea8000c1e1500 */
[----:B------:R-:W-:Y:S04]  /*1ad90*/  STS.U16 [R7+UR5+0x8d00], R11 ;  /* 0x008d000b07007988 */ /* 0x000fe80008000405 */
[----:B------:R-:W4:Y:S04]  /*1ada0*/  LDL R8, [R1+0x9d0] ;  /* 0x0009d00001087983 */ /* 0x000f280000100800 */
[----:B------:R-:W4:Y:S04]  /*1adb0*/  LDL R9, [R1+0x9d4] ;  /* 0x0009d40001097983 */ /* 0x000f280000100800 */
[----:B--2---:R0:W-:Y:S04]  /*1adc0*/  STL [R1+0x48], R14 ;  /* 0x0000480e01007387 */ /* 0x0041e80000100800 */
[----:B0-----:R-:W2:Y:S04]  /*1add0*/  LDL.LU R14, [R1+0x28] ;  /* 0x00002800010e7983 */ /* 0x001ea80000300800 */
[----:B------:R-:W3:Y:S01]  /*1ade0*/  LDL.LU R11, [R1+0x1aec] ;  /* 0x001aec00010b7983 */ /* 0x000ee20000300800 */
[----:B----4-:R-:W-:-:S04]  /*1adf0*/  @!P2 LOP3.LUT R9, R9, R8, RZ, 0x3c, !PT ;  /* 0x000000080909a212 */ /* 0x010fc800078e3cff */
[----:B------:R-:W-:-:S04]  /*1ae00*/  @!P2 LOP3.LUT R8, R9, R8, RZ, 0x3c, !PT ;  /* 0x000000080908a212 */ /* 0x000fc800078e3cff */
[----:B------:R-:W-:Y:S02]  /*1ae10*/  @!P2 LOP3.LUT R9, R9, R8, RZ, 0x3c, !PT ;  /* 0x000000080909a212 */ /* 0x000fe400078e3cff */
[----:B---3--:R-:W-:-:S06]  /*1ae20*/  PRMT R11, RZ, 0x7610, R11 ;  /* 0x00007610ff0b7816 */ /* 0x008fcc000000000b */
[----:B------:R-:W3:Y:S04]  /*1ae30*/  @!P2 LDG.E.U16 R11, desc[UR8][R8.64] ;  /* 0x00000008080ba981 */ /* 0x000ee8000c1e1500 */
[----:B------:R-:W4:Y:S04]  /*1ae40*/  LDL R8, [R1+0x958] ;  /* 0x0009580001087983 */ /* 0x000f280000100800 */
[----:B------:R-:W4:Y:S01]  /*1ae50*/  LDL R9, [R1+0x95c] ;  /* 0x00095c0001097983 */ /* 0x000f220000100800 */
[----:B------:R-:W-:-:S03]  /*1ae60*/  PRMT R15, RZ, 0x7610, R15 ;  /* 0x00007610ff0f7816 */ /* 0x000fc6000000000f */
[----:B------:R-:W-:Y:S04]  /*1ae70*/  STS.U16 [R7+UR5+0x8f00], R0 ;  /* 0x008f000007007988 */ /* 0x000fe80008000405 */
[----:B---3--:R0:W-:Y:S04]  /*1ae80*/  STL [R1+0x44], R11 ;  /* 0x0000440b01007387 */ /* 0x0081e80000100800 */
[----:B0-----:R-:W3:Y:S01]  /*1ae90*/  LDL R11, [R1+0x8d4] ;  /* 0x0008d400010b7983 */ /* 0x001ee20000100800 */
[----:B----4-:R-:W-:-:S03]  /*1aea0*/  @!P1 LOP3.LUT R9, R9, R8, RZ, 0x3c, !PT ;  /* 0x0000000809099212 */ /* 0x010fc600078e3cff */
[----:B------:R-:W4:Y:S01]  /*1aeb0*/  LDL.LU R0, [R1+0x20] ;  /* 0x0000200001007983 */ /* 0x000f220000300800 */
        /* <DEDUP_REMOVED lines=10> */
[----:B--2---:R0:W-:Y:S04]  /*1af60*/  STL [R1+0x40], R15 ;  /* 0x0000400f01007387 */ /* 0x0041e80000100800 */
[----:B------:R1:W-:Y:S04]  /*1af70*/  STS.U16 [R7+UR5+0x9100], R12 ;  /* 0x0091000c07007988 */ /* 0x0003e80008000405 */
[----:B0-----:R-:W2:Y:S04]  /*1af80*/  LDL R15, [R1+0x85c] ;  /* 0x00085c00010f7983 */ /* 0x001ea80000100800 */
[----:B-1----:R-:W4:Y:S04]  /*1af90*/  LDL.LU R12, [R1+0x14] ;  /* 0x00001400010c7983 */ /* 0x002f280000300800 */
[----:B------:R-:W-:Y:S04]  /*1afa0*/  STS.U16 [R7+UR5+0x9300], R13 ;  /* 0x0093000d07007988 */ /* 0x000fe80008000405 */
[----:B---3--:R0:W-:Y:S04]  /*1afb0*/  STL [R1+0x3c], R10 ;  /* 0x00003c0a01007387 */ /* 0x0081e80000100800 */
[----:B0-----:R-:W3:Y:S04]  /*1afc0*/  LDL.LU R10, [R1+0x1ae8] ;  /* 0x001ae800010a7983 */ /* 0x001ee80000300800 */
[----:B------:R-:W2:Y:S04]  /*1afd0*/  LDL R8, [R1+0x8d8] ;  /* 0x0008d80001087983 */ /* 0x000ea80000100800 */
[----:B------:R-:W2:Y:S04]  /*1afe0*/  LDL R9, [R1+0x8dc] ;  /* 0x0008dc0001097983 */ /* 0x000ea80000100800 */
[----:B------:R-:W4:Y:S01]  /*1aff0*/  LDL.LU R13, [R1+0x1ae4] ;  /* 0x001ae400010d7983 */ /* 0x000f220000300800 */
[----:B--2---:R-:W-:-:S04]  /*1b000*/  @!P1 LOP3.LUT R9, R9, R8, RZ, 0x3c, !PT ;  /* 0x0000000809099212 */ /* 0x004fc800078e3cff */
[C---:B------:R-:W-:Y:S02]  /*1b010*/  @!P1 LOP3.LUT R8, R9.reuse, R8, RZ, 0x3c, !PT ;  /* 0x0000000809089212 */ /* 0x040fe400078e3cff */
[----:B----4-:R-:W-:Y:S02]  /*1b020*/  PRMT R13, RZ, 0x7610, R13 ;  /* 0x00007610ff0d7816 */ /* 0x010fe4000000000d */
[----:B------:R-:W-:-:S05]  /*1b030*/  @!P1 LOP3.LUT R9, R9, R8, RZ, 0x3c, !PT ;  /* 0x0000000809099212 */ /* 0x000fca00078e3cff */
[----:B------:R-:W2:Y:S04]  /*1b040*/  @!P1 LDG.E.U16 R13, desc[UR8][R8.64] ;  /* 0x00000008080d9981 */ /* 0x000ea8000c1e1500 */
[----:B--2---:R0:W-:Y:S04]  /*1b050*/  STL [R1+0x38], R13 ;  /* 0x0000380d01007387 */ /* 0x0041e80000100800 */
[----:B0-----:R-:W2:Y:S04]  /*1b060*/  LDL.LU R13, [R1+0x1ae0] ;  /* 0x001ae000010d7983 */ /* 0x001ea80000300800 */
[----:B------:R-:W4:Y:S04]  /*1b070*/  LDL.LU R8, [R1+0x30] ;  /* 0x0000300001087983 */ /* 0x000f280000300800 */
[----:B------:R-:W3:Y:S01]  /*1b080*/  LDL R9, [R1+0x8d0] ;  /* 0x0008d00001097983 */ /* 0x000ee20000100800 */
[----:B--2---:R-:W-:-:S03]  /*1b090*/  PRMT R13, RZ, 0x7610, R13 ;  /* 0x00007610ff0d7816 */ /* 0x004fc6000000000d */
[----:B----4-:R0:W-:Y:S02]  /*1b0a0*/  STS.U16 [R7+UR5+0x9500], R8 ;  /* 0x0095000807007988 */ /* 0x0101e40008000405 */
[----:B0-----:R-:W-:Y:S02]  /*1b0b0*/  @!P2 IMAD.MOV.U32 R8, RZ, RZ, R11 ;  /* 0x000000ffff08a224 */ /* 0x001fe400078e000b */
[----:B------:R-:W2:Y:S04]  /*1b0c0*/  LDL.LU R11, [R1+0x300] ;  /* 0x00030000010b7983 */ /* 0x000ea80000300800 */
[----:B---3--:R-:W3:Y:S04]  /*1b0d0*/  @!P2 LDG.E.U16 R13, desc[UR8][R8.64] ;  /* 0x00000008080da981 */ /* 0x008ee8000c1e1500 */
[----:B---3--:R0:W-:Y:S04]  /*1b0e0*/  STL [R1+0x34], R13 ;  /* 0x0000340d01007387 */ /* 0x0081e80000100800 */
[----:B0-----:R-:W3:Y:S04]  /*1b0f0*/  LDL.LU R13, [R1+0x1adc] ;  /* 0x001adc00010d7983 */ /* 0x001ee80000300800 */
[----:B------:R-:W4:Y:S01]  /*1b100*/  LDL R9, [R1+0x858] ;  /* 0x0008580001097983 */ /* 0x000f220000100800 */
[----:B------:R-:W-:Y:S01]  /*1b110*/  @!P1 IMAD.MOV.U32 R8, RZ, RZ, R15 ;  /* 0x000000ffff089224 */ /* 0x000fe200078e000f */
[----:B---3--:R-:W-:-:S06]  /*1b120*/  PRMT R13, RZ, 0x7610, R13 ;  /* 0x00007610ff0d7816 */ /* 0x008fcc000000000d */
[----:B----4-:R0:W3:Y:S04]  /*1b130*/  @!P1 LDG.E.U16 R13, desc[UR8][R8.64] ;  /* 0x00000008080d9981 */ /* 0x0100e8000c1e1500 */
[----:B------:R-:W0:Y:S04]  /*1b140*/  LDL R8, [R1+0x850] ;  /* 0x0008500001087983 */ /* 0x000e280000100800 */
[----:B------:R-:W0:Y:S01]  /*1b150*/  LDL R9, [R1+0x854] ;  /* 0x0008540001097983 */ /* 0x000e220000100800 */
[----:B------:R-:W-:Y:S02]  /*1b160*/  PRMT R10, RZ, 0x7610, R10 ;  /* 0x00007610ff0a7816 */ /* 0x000fe4000000000a */
[----:B0-----:R-:W-:-:S04]  /*1b170*/  @!P2 LOP3.LUT R9, R9, R8, RZ, 0x3c, !PT ;  /* 0x000000080909a212 */ /* 0x001fc800078e3cff */
[----:B------:R-:W-:-:S04]  /*1b180*/  @!P2 LOP3.LUT R8, R9, R8, RZ, 0x3c, !PT ;  /* 0x000000080908a212 */ /* 0x000fc800078e3cff */
[----:B------:R-:W-:-:S05]  /*1b190*/  @!P2 LOP3.LUT R9, R9, R8, RZ, 0x3c, !PT ;  /* 0x000000080909a212 */ /* 0x000fca00078e3cff */
[----:B------:R-:W4:Y:S04]  /*1b1a0*/  @!P2 LDG.E.U16 R10, desc[UR8][R8.64] ;  /* 0x00000008080aa981 */ /* 0x000f28000c1e1500 */
[----:B------:R0:W-:Y:S04]  /*1b1b0*/  STS.U16 [R7+UR5+0x9700], R22 ;  /* 0x0097001607007988 */ /* 0x0001e80008000405 */
[----:B------:R1:W-:Y:S04]  /*1b1c0*/  STS.U16 [R7+UR5+0x9900], R14 ;  /* 0x0099000e07007988 */ /* 0x0003e80008000405 */
[----:B0-----:R-:W2:Y:S04]  /*1b1d0*/  LDL R22, [R1+0x7d4] ;  /* 0x0007d40001167983 */ /* 0x001ea80000100800 */
[----:B-1----:R-:W2:Y:S04]  /*1b1e0*/  LDL R14, [R1+0x758] ;  /* 0x00075800010e7983 */ /* 0x002ea80000100800 */
[----:B---3--:R0:W-:Y:S04]  /*1b1f0*/  STL [R1+0x30], R13 ;  /* 0x0000300d01007387 */ /* 0x0081e80000100800 */
[----:B0-----:R-:W3:Y:S04]  /*1b200*/  LDL R13, [R1+0x75c] ;  /* 0x00075c00010d7983 */ /* 0x001ee80000100800 */
        /* <DEDUP_REMOVED lines=10> */
[----:B------:R0:W-:Y:S04]  /*1b2b0*/  STS.U16 [R7+UR5+0x9b00], R0 ;  /* 0x009b000007007988 */ /* 0x0001e80008000405 */
[----:B0-----:R-:W3:Y:S04]  /*1b2c0*/  LDL.LU R0, [R1+0x1ad4] ;  /* 0x001ad40001007983 */ /* 0x001ee80000300800 */
[----:B--2---:R0:W-:Y:S04]  /*1b2d0*/  STL [R1+0x28], R28 ;  /* 0x0000281c01007387 */ /* 0x0041e80000100800 */
[----:B------:R-:W2:Y:S04]  /*1b2e0*/  LDL.LU R8, [R1+0x1c] ;  /* 0x00001c0001087983 */ /* 0x000ea80000300800 */
[----:B------:R-:W3:Y:S01]  /*1b2f0*/  LDL R9, [R1+0x7d0] ;  /* 0x0007d00001097983 */ /* 0x000ee20000100800 */
[----:B0-----:R-:W0:Y:S01]  /*1b300*/  S2R R28, SR_TID.X ;  /* 0x00000000001c7919 */ /* 0x001e220000002100 */
[----:B----4-:R-:W-:-:S02]  /*1b310*/  PRMT R10, RZ, 0x7610, R10 ;  /* 0x00007610ff0a7816 */ /* 0x010fc4000000000a */
[----:B0-----:R-:W-:-:S05]  /*1b320*/  LOP3.LUT R28, R28, 0x3f, RZ, 0xc0, !PT ;  /* 0x0000003f1c1c7812 */ /* 0x001fca00078ec0ff */
[----:B------:R-:W-:Y:S01]  /*1b330*/  IMAD.SHL.U32 R28, R28, 0x2, RZ ;  /* 0x000000021c1c7824 */ /* 0x000fe200078e00ff */
[----:B--2---:R0:W-:Y:S04]  /*1b340*/  STS.U16 [R7+UR5+0x9d00], R8 ;  /* 0x009d000807007988 */ /* 0x0041e80008000405 */
[----:B------:R1:W-:Y:S01]  /*1b350*/  STS.U16 [R7+UR5+0x9f00], R12 ;  /* 0x009f000c07007988 */ /* 0x0003e20008000405 */
[----:B0-----:R-:W-:-:S03]  /*1b360*/  @!P2 IMAD.MOV.U32 R8, RZ, RZ, R22 ;  /* 0x000000ffff08a224 */ /* 0x001fc600078e0016 */
[----:B------:R-:W2:Y:S01]  /*1b370*/  LDL R22, [R1+0x6dc] ;  /* 0x0006dc0001167983 */ /* 0x000ea20000100800 */
[----:B-1----:R-:W-:-:S03]  /*1b380*/  LOP3.LUT R7, R28, 0x30, RZ, 0x3c, !PT ;  /* 0x000000301c077812 */ /* 0x002fc600078e3cff */
[----:B---3--:R0:W3:Y:S01]  /*1b390*/  @!P2 LDG.E.U16 R10, desc[UR8][R8.64] ;  /* 0x00000008080aa981 */ /* 0x0080e2000c1e1500 */
[----:B------:R-:W-:Y:S01]  /*1b3a0*/  PRMT R28, RZ, 0x7610, R28 ;  /* 0x00007610ff1c7816 */ /* 0x000fe2000000001c */
[----:B0-----:R-:W-:Y:S02]  /*1b3b0*/  @!P1 IMAD.MOV.U32 R8, RZ, RZ, R13 ;  /* 0x000000ffff089224 */ /* 0x001fe400078e000d */
[----:B------:R-:W-:-:S05]  /*1b3c0*/  @!P1 IMAD.MOV.U32 R9, RZ, RZ, R14 ;  /* 0x000000ffff099224 */ /* 0x000fca00078e000e */
[----:B------:R-:W4:Y:S04]  /*1b3d0*/  @!P1 LDG.E.U16 R28, desc[UR8][R8.64] ;  /* 0x00000008081c9981 */ /* 0x000f28000c1e1500 */
[----:B---3--:R0:W-:Y:S04]  /*1b3e0*/  STL [R1+0x24], R10 ;  /* 0x0000240a01007387 */ /* 0x0081e80000100800 */
[----:B0-----:R-:W3:Y:S04]  /*1b3f0*/  LDL.LU R10, [R1+0x2f0] ;  /* 0x0002f000010a7983 */ /* 0x001ee80000300800 */
[----:B------:R-:W3:Y:S04]  /*1b400*/  LDL.LU R12, [R1+0x2ec] ;  /* 0x0002ec00010c7983 */ /* 0x000ee80000300800 */
[----:B------:R-:W3:Y:S04]  /*1b410*/  LDL R14, [R1+0x6d0] ;  /* 0x0006d000010e7983 */ /* 0x000ee80000100800 */
[----:B------:R-:W3:Y:S04]  /*1b420*/  LDL R13, [R1+0x6d4] ;  /* 0x0006d400010d7983 */ /* 0x000ee80000100800 */
[----:B----4-:R-:W-:Y:S04]  /*1b430*/  STL [R1+0x20], R28 ;  /* 0x0000201c01007387 */ /* 0x010fe80000100800 */
[----:B------:R-:W4:Y:S04]  /*1b440*/  LDL R8, [R1+0x750] ;  /* 0x0007500001087983 */ /* 0x000f280000100800 */
[----:B------:R-:W4:Y:S01]  /*1b450*/  LDL R9, [R1+0x754] ;  /* 0x0007540001097983 */ /* 0x000f220000100800 */
[----:B------:R-:W-:-:S03]  /*1b460*/  PRMT R4, RZ, 0x7610, R4 ;  /* 0x00007610ff047816 */ /* 0x000fc60000000004 */
[----:B------:R0:W-:Y:S04]  /*1b470*/  STS.U16 [R7+UR5+0x8180], R11 ;  /* 0x0081800b07007988 */ /* 0x0001e80008000405 */
[----:B0-----:R-:W3:Y:S01]  /*1b480*/  LDL.LU R11, [R1+0x2e8] ;  /* 0x0002e800010b7983 */ /* 0x001ee20000300800 */
[----:B----4-:R-:W-:-:S04]  /*1b490*/  @!P2 LOP3.LUT R9, R9, R8, RZ, 0x3c, !PT ;  /* 0x000000080909a212 */ /* 0x010fc800078e3cff */
[----:B------:R-:W-:-:S04]  /*1b4a0*/  @!P2 LOP3.LUT R8, R9, R8, RZ, 0x3c, !PT ;  /* 0x000000080908a212 */ /* 0x000fc800078e3cff */
[----:B------:R-:W-:-:S05]  /*1b4b0*/  @!P2 LOP3.LUT R9, R9, R8, RZ, 0x3c, !PT ;  /* 0x000000080909a212 */ /* 0x000fca00078e3cff */
[----:B------:R2:W4:Y:S04]  /*1b4c0*/  @!P2 LDG.E.U16 R4, desc[UR8][R8.64] ;  /* 0x000000080804a981 */ /* 0x000528000c1e1500 */
[----:B------:R-:W3:Y:S04]  /*1b4d0*/  LDL.LU R8, [R1+0x2fc] ;  /* 0x0002fc0001087983 */ /* 0x000ee80000300800 */
[----:B------:R-:W4:Y:S01]  /*1b4e0*/  LDL R9, [R1+0x6d8] ;  /* 0x0006d80001097983 */ /* 0x000f220000100800 */
[----:B------:R-:W-:Y:S02]  /*1b4f0*/  PRMT R20, RZ, 0x7610, R20 ;  /* 0x00007610ff147816 */ /* 0x000fe40000000014 */
[----:B------:R-:W-:Y:S01]  /*1b500*/  PRMT R6, RZ, 0x7610, R6 ;  /* 0x00007610ff067816 */ /* 0x000fe20000000006 */
[----:B---3--:R2:W-:Y:S02]  /*1b510*/  STS.U16 [R7+UR5+0x8380], R8 ;  /* 0x0083800807007988 */ /* 0x0085e40008000405 */
[----:B--2---:R-:W-:-:S05]  /*1b520*/  @!P1 IMAD.MOV.U32 R8, RZ, RZ, R22 ;  /* 0x000000ffff089224 */ /* 0x004fca00078e0016 */
[----:B----4-:R0:W2:Y:S02]  /*1b530*/  @!P1 LDG.E.U16 R20, desc[UR8][R8.64] ;  /* 0x0000000808149981 */ /* 0x0100a4000c1e1500 */
[----:B0-----:R-:W-:Y:S02]  /*1b540*/  @!P2 IMAD.MOV.U32 R8, RZ, RZ, R13 ;  /* 0x000000ffff08a224 */ /* 0x001fe400078e000d */
[----:B------:R-:W-:-:S05]  /*1b550*/  @!P2 IMAD.MOV.U32 R9, RZ, RZ, R14 ;  /* 0x000000ffff09a224 */ /* 0x000fca00078e000e */
[----:B------:R-:W3:Y:S04]  /*1b560*/  @!P2 LDG.E.U16 R6, desc[UR8][R8.64] ;  /* 0x000000080806a981 */ /* 0x000ee8000c1e1500 */
[----:B------:R0:W-:Y:S04]  /*1b570*/  STL [R1+0x1c], R4 ;  /* 0x00001c0401007387 */ /* 0x0001e80000100800 */
[----:B------:R-:W4:Y:S04]  /*1b580*/  LDL R22, [R1+0x650] ;  /* 0x0006500001167983 */ /* 0x000f280000100800 */
[----:B------:R-:W-:Y:S04]  /*1b590*/  STS.U16 [R7+UR5+0x8580], R15 ;  /* 0x0085800f07007988 */ /* 0x000fe80008000405 */
[----:B0-----:R-:W4:Y:S04]  /*1b5a0*/  LDL R4, [R1+0x65c] ;  /* 0x00065c0001047983 */ /* 0x001f280000100800 */
[----:B--2---:R0:W-:Y:S04]  /*1b5b0*/  STL [R1+0x18], R20 ;  /* 0x0000181401007387 */ /* 0x0041e80000100800 */
[----:B0-----:R-:W2:Y:S04]  /*1b5c0*/  LDL R20, [R1+0x654] ;  /* 0x0006540001147983 */ /* 0x001ea80000100800 */
[----:B------:R-:W2:Y:S04]  /*1b5d0*/  LDL.LU R15, [R1+0x2e4] ;  /* 0x0002e400010f7983 */ /* 0x000ea80000300800 */
[----:B------:R-:W4:Y:S04]  /*1b5e0*/  LDL.LU R8, [R1+0x2f4] ;  /* 0x0002f40001087983 */ /* 0x000f280000300800 */
[----:B------:R-:W2:Y:S04]  /*1b5f0*/  LDL R9, [R1+0x658] ;  /* 0x0006580001097983 */ /* 0x000ea80000100800 */
[----:B------:R-:W2:Y:S04]  /*1b600*/  LDL R14, [R1+0x5d8] ;  /* 0x0005d800010e7983 */ /* 0x000ea80000100800 */
[----:B---3--:R0:W-:Y:S04]  /*1b610*/  STL [R1+0x14], R6 ;  /* 0x0000140601007387 */ /* 0x0081e80000100800 */
[----:B0-----:R-:W3:Y:S01]  /*1b620*/  LDL R6, [R1+0x5dc] ;  /* 0x0005dc0001067983 */ /* 0x001ee20000100800 */
[----:B------:R-:W-:-:S02]  /*1b630*/  PRMT R3, RZ, 0x7610, R3 ;  /* 0x00007610ff037816 */ /* 0x000fc40000000003 */
[----:B------:R-:W-:Y:S01]  /*1b640*/  PRMT R2, RZ, 0x7610, R2 ;  /* 0x00007610ff027816 */ /* 0x000fe20000000002 */
[----:B------:R-:W3:Y:S01]  /*1b650*/  LDL.LU R13, [R1+0x2e0] ;  /* 0x0002e000010d7983 */ /* 0x000ee20000300800 */
[----:B------:R-:W-:-:S03]  /*1b660*/  PRMT R5, RZ, 0x7610, R5 ;  /* 0x00007610ff057816 */ /* 0x000fc60000000005 */
[----:B----4-:R0:W-:Y:S02]  /*1b670*/  STS.U16 [R7+UR5+0x8780], R8 ;  /* 0x0087800807007988 */ /* 0x0101e40008000405 */
[----:B0-----:R-:W-:Y:S02]  /*1b680*/  @!P1 IMAD.MOV.U32 R8, RZ, RZ, R4 ;  /* 0x000000ffff089224 */ /* 0x001fe400078e0004 */
[----:B------:R-:W4:Y:S04]  /*1b690*/  LDL R4, [R1+0x5d0] ;  /* 0x0005d00001047983 */ /* 0x000f280000100800 */
[----:B--2---:R0:W2:Y:S02]  /*1b6a0*/  @!P1 LDG.E.U16 R3, desc[UR8][R8.64] ;  /* 0x0000000808039981 */ /* 0x0040a4000c1e1500 */
[----:B0-----:R-:W-:-:S02]  /*1b6b0*/  @!P2 IMAD.MOV.U32 R8, RZ, RZ, R20 ;  /* 0x000000ffff08a224 */ /* 0x001fc400078e0014 */
[----:B------:R-:W-:-:S05]  /*1b6c0*/  @!P2 IMAD.MOV.U32 R9, RZ, RZ, R22 ;  /* 0x000000ffff09a224 */ /* 0x000fca00078e0016 */
[----:B------:R3:W4:Y:S02]  /*1b6d0*/  @!P2 LDG.E.U16 R2, desc[UR8][R8.64] ;  /* 0x000000080802a981 */ /* 0x000724000c1e1500 */
[----:B---3--:R-:W-:Y:S02]  /*1b6e0*/  @!P1 IMAD.MOV.U32 R8, RZ, RZ, R6 ;  /* 0x000000ffff089224 */ /* 0x008fe400078e0006 */
[----:B------:R-:W-:-:S05]  /*1b6f0*/  @!P1 IMAD.MOV.U32 R9, RZ, RZ, R14 ;  /* 0x000000ffff099224 */ /* 0x000fca00078e000e */
[----:B------:R-:W3:Y:S04]  /*1b700*/  @!P1 LDG.E.U16 R5, desc[UR8][R8.64] ;  /* 0x0000000808059981 */ /* 0x000ee8000c1e1500 */
[----:B------:R-:W-:Y:S04]  /*1b710*/  STS.U16 [R7+UR5+0x8980], R10 ;  /* 0x0089800a07007988 */ /* 0x000fe80008000405 */
[----:B------:R-:W-:Y:S04]  /*1b720*/  STS.U16 [R7+UR5+0x8b80], R12 ;  /* 0x008b800c07007988 */ /* 0x000fe80008000405 */
[----:B--2---:R0:W-:Y:S04]  /*1b730*/  STL [R1+0x10], R3 ;  /* 0x0000100301007387 */ /* 0x0041e80000100800 */
[----:B0-----:R-:W2:Y:S04]  /*1b740*/  LDL R3, [R1+0x5d4] ;  /* 0x0005d40001037983 */ /* 0x001ea80000100800 */
[----:B------:R-:W2:Y:S04]  /*1b750*/  LDL.LU R10, [R1+0x2dc] ;  /* 0x0002dc00010a7983 */ /* 0x000ea80000300800 */
[----:B------:R-:W2:Y:S04]  /*1b760*/  LDL R12, [R1+0x558] ;  /* 0x00055800010c7983 */ /* 0x000ea80000100800 */
[----:B----4-:R0:W-:Y:S04]  /*1b770*/  STL [R1+0xc], R2 ;  /* 0x00000c0201007387 */ /* 0x0101e80000100800 */
[----:B0-----:R-:W4:Y:S04]  /*1b780*/  LDL R2, [R1+0x55c] ;  /* 0x00055c0001027983 */ /* 0x001f280000100800 */
[----:B------:R-:W4:Y:S04]  /*1b790*/  LDL.LU R14, [R1+0x2d8] ;  /* 0x0002d800010e7983 */ /* 0x000f280000300800 */
[----:B------:R-:W4:Y:S04]  /*1b7a0*/  LDL R6, [R1+0x550] ;  /* 0x0005500001067983 */ /* 0x000f280000100800 */
[----:B---3--:R0:W-:Y:S04]  /*1b7b0*/  STL [R1+0x8], R5 ;  /* 0x0000080501007387 */ /* 0x0081e80000100800 */
[----:B0-----:R-:W3:Y:S01]  /*1b7c0*/  LDL R5, [R1+0x554] ;  /* 0x0005540001057983 */ /* 0x001ee20000100800 */
[----:B------:R-:W-:Y:S01]  /*1b7d0*/  PRMT R0, RZ, 0x7610, R0 ;  /* 0x00007610ff007816 */ /* 0x000fe20000000000 */
[----:B------:R-:W-:Y:S01]  /*1b7e0*/  @!P2 IMAD.MOV.U32 R9, RZ, RZ, R4 ;  /* 0x000000ffff09a224 */ /* 0x000fe200078e0004 */
[----:B------:R-:W-:Y:S01]  /*1b7f0*/  PRMT R26, RZ, 0x7610, R26 ;  /* 0x00007610ff1a7816 */ /* 0x000fe2000000001a */
[----:B------:R-:W3:Y:S01]  /*1b800*/  LDL R4, [R1+0x4d8] ;  /* 0x0004d80001047983 */ /* 0x000ee20000100800 */
[----:B------:R-:W-:Y:S01]  /*1b810*/  PRMT R24, RZ, 0x7610, R24 ;  /* 0x00007610ff187816 */ /* 0x000fe20000000018 */
[----:B--2---:R-:W-:-:S02]  /*1b820*/  @!P2 IMAD.MOV.U32 R8, RZ, RZ, R3 ;  /* 0x000000ffff08a224 */ /* 0x004fc400078e0003 */
[----:B------:R-:W2:Y:S04]  /*1b830*/  LDL R3, [R1+0x4dc] ;  /* 0x0004dc0001037983 */ /* 0x000ea80000100800 */
[----:B------:R0:W2:Y:S02]  /*1b840*/  @!P2 LDG.E.U16 R0, desc[UR8][R8.64] ;  /* 0x000000080800a981 */ /* 0x0000a4000c1e1500 */
[----:B0-----:R-:W-:Y:S02]  /*1b850*/  @!P1 IMAD.MOV.U32 R9, RZ, RZ, R12 ;  /* 0x000000ffff099224 */ /* 0x001fe400078e000c */
[----:B----4-:R-:W-:-:S05]  /*1b860*/  @!P1 IMAD.MOV.U32 R8, RZ, RZ, R2 ;  /* 0x000000ffff089224 */ /* 0x010fca00078e0002 */
[----:B------:R0:W4:Y:S02]  /*1b870*/  @!P1 LDG.E.U16 R26, desc[UR8][R8.64] ;  /* 0x00000008081a9981 */ /* 0x000124000c1e1500 */
[----:B0-----:R-:W-:Y:S02]  /*1b880*/  @!P2 IMAD.MOV.U32 R9, RZ, RZ, R6 ;  /* 0x000000ffff09a224 */ /* 0x001fe400078e0006 */
[----:B---3--:R-:W-:-:S05]  /*1b890*/  @!P2 IMAD.MOV.U32 R8, RZ, RZ, R5 ;  /* 0x000000ffff08a224 */ /* 0x008fca00078e0005 */
[----:B------:R0:W3:Y:S04]  /*1b8a0*/  @!P2 LDG.E.U16 R24, desc[UR8][R8.64] ;  /* 0x000000080818a981 */ /* 0x0000e8000c1e1500 */
[----:B------:R1:W-:Y:S04]  /*1b8b0*/  STS.U16 [R7+UR5+0x8d80], R11 ;  /* 0x008d800b07007988 */ /* 0x0003e80008000405 */
[----:B-1----:R-:W3:Y:S01]  /*1b8c0*/  LDL.LU R11, [R1+0x2d4] ;  /* 0x0002d400010b7983 */ /* 0x002ee20000300800 */
[----:B0-----:R-:W-:-:S03]  /*1b8d0*/  @!P1 IMAD.MOV.U32 R9, RZ, RZ, R4 ;  /* 0x000000ffff099224 */ /* 0x001fc600078e0004 */
[----:B------:R-:W-:Y:S04]  /*1b8e0*/  STS.U16 [R7+UR5+0x8f80], R15 ;  /* 0x008f800f07007988 */ /* 0x000fe80008000405 */
[----:B------:R-:W-:Y:S01]  /*1b8f0*/  STS.U16 [R7+UR5+0x9180], R13 ;  /* 0x0091800d07007988 */ /* 0x000fe20008000405 */
[----:B------:R-:W-:-:S03]  /*1b900*/  PRMT R18, RZ, 0x7610, R18 ;  /* 0x00007610ff127816 */ /* 0x000fc60000000012 */
[----:B--2---:R0:W-:Y:S04]  /*1b910*/  STL [R1+0x1a4c], R0 ;  /* 0x001a4c0001007387 */ /* 0x0041e80000100800 */
[----:B------:R-:W2:Y:S01]  /*1b920*/  LDL.LU R12, [R1+0x2d0] ;  /* 0x0002d000010c7983 */ /* 0x000ea20000300800 */
[----:B------:R-:W-:-:S05]  /*1b930*/  @!P1 IMAD.MOV.U32 R8, RZ, RZ, R3 ;  /* 0x000000ffff089224 */ /* 0x000fca00078e0003 */
[----:B------:R1:W2:Y:S04]  /*1b940*/  @!P1 LDG.E.U16 R18, desc[UR8][R8.64] ;  /* 0x0000000808129981 */ /* 0x0002a8000c1e1500 */
[----:B----4-:R-:W-:Y:S04]  /*1b950*/  STL [R1+0x1a50], R26 ;  /* 0x001a501a01007387 */ /* 0x010fe80000100800 */
[----:B------:R-:W1:Y:S04]  /*1b960*/  LDL R2, [R1+0x4d0] ;  /* 0x0004d00001027983 */ /* 0x000e680000100800 */
[----:B0-----:R-:W4:Y:S04]  /*1b970*/  LDL R0, [R1+0x4d4] ;  /* 0x0004d40001007983 */ /* 0x001f280000100800 */
[----:B------:R-:W2:Y:S04]  /*1b980*/  LDL.LU R13, [R1+0x2cc] ;  /* 0x0002cc00010d7983 */ /* 0x000ea80000300800 */
[----:B---3--:R-:W-:Y:S04]  /*1b990*/  STL [R1+0x1a54], R24 ;  /* 0x001a541801007387 */ /* 0x008fe80000100800 */
[----:B------:R-:W3:Y:S04]  /*1b9a0*/  LDL R6, [R1+0x458] ;  /* 0x0004580001067983 */ /* 0x000ee80000100800 */
[----:B------:R-:W2:Y:S01]  /*1b9b0*/  LDL R4, [R1+0x45c] ;  /* 0x00045c0001047983 */ /* 0x000ea20000100800 */
[----:B------:R-:W-:-:S03]  /*1b9c0*/  PRMT R16, RZ, 0x7610, R16 ;  /* 0x00007610ff107816 */ /* 0x000fc60000000010 */
[----:B------:R-:W-:Y:S04]  /*1b9d0*/  STS.U16 [R7+UR5+0x9380], R10 ;  /* 0x0093800a07007988 */ /* 0x000fe80008000405 */
[----:B------:R-:W-:Y:S04]  /*1b9e0*/  STS.U16 [R7+UR5+0x9580], R14 ;  /* 0x0095800e07007988 */ /* 0x000fe80008000405 */
[----:B------:R3:W-:Y:S04]  /*1b9f0*/  STS.U16 [R7+UR5+0x9780], R11 ;  /* 0x0097800b07007988 */ /* 0x0007e80008000405 */
[----:B------:R-:W2:Y:S04]  /*1ba00*/  LDL R3, [R1+0x454] ;  /* 0x0004540001037983 */ /* 0x000ea80000100800 */
[----:B------:R-:W2:Y:S01]  /*1ba10*/  LDL.LU R15, [R1+0x2c8] ;  /* 0x0002c800010f7983 */ /* 0x000ea20000300800 */
[----:B-1----:R-:W-:-:S02]  /*1ba20*/  @!P2 IMAD.MOV.U32 R9, RZ, RZ, R2 ;  /* 0x000000ffff09a224 */ /* 0x002fc400078e0002 */
[----:B----4-:R-:W-:-:S05]  /*1ba30*/  @!P2 IMAD.MOV.U32 R8, RZ, RZ, R0 ;  /* 0x000000ffff08a224 */ /* 0x010fca00078e0000 */
[----:B------:R0:W4:Y:S02]  /*1ba40*/  @!P2 LDG.E.U16 R16, desc[UR8][R8.64] ;  /* 0x000000080810a981 */ /* 0x000124000c1e1500 */
[----:B0-----:R-:W-:Y:S01]  /*1ba50*/  PRMT R8, RZ, 0x7610, R8 ;  /* 0x00007610ff087816 */ /* 0x001fe20000000008 */
[----:B---3--:R-:W-:Y:S02]  /*1ba60*/  @!P1 IMAD.MOV.U32 R11, RZ, RZ, R6 ;  /* 0x000000ffff0b9224 */ /* 0x008fe400078e0006 */
[----:B--2---:R-:W-:-:S05]  /*1ba70*/  @!P1 IMAD.MOV.U32 R10, RZ, RZ, R4 ;  /* 0x000000ffff0a9224 */ /* 0x004fca00078e0004 */
[----:B------:R0:W2:Y:S04]  /*1ba80*/  @!P1 LDG.E.U16 R8, desc[UR8][R10.64] ;  /* 0x000000080a089981 */ /* 0x0000a8000c1e1500 */
[----:B------:R-:W-:Y:S04]  /*1ba90*/  STL [R1+0x1a58], R18 ;  /* 0x001a581201007387 */ /* 0x000fe80000100800 */
[----:B------:R-:W3:Y:S04]  /*1baa0*/  LDL R5, [R1+0x450] ;  /* 0x0004500001057983 */ /* 0x000ee80000100800 */
[----:B------:R-:W3:Y:S04]  /*1bab0*/  LDL R2, [R1+0x3d8] ;  /* 0x0003d80001027983 */ /* 0x000ee80000100800 */
[----:B------:R-:W3:Y:S04]  /*1bac0*/  LDL R0, [R1+0x3dc] ;  /* 0x0003dc0001007983 */ /* 0x000ee80000100800 */
[----:B------:R-:W3:Y:S01]  /*1bad0*/  LDL.LU R14, [R1+0x2ac] ;  /* 0x0002ac00010e7983 */ /* 0x000ee20000300800 */
[----:B0-----:R-:W-:-:S03]  /*1bae0*/  @!P2 IMAD.MOV.U32 R10, RZ, RZ, R3 ;  /* 0x000000ffff0aa224 */ /* 0x001fc600078e0003 */
[----:B----4-:R-:W-:Y:S04]  /*1baf0*/  STL [R1+0x1a5c], R16 ;  /* 0x001a5c1001007387 */ /* 0x010fe80000100800 */
[----:B------:R-:W4:Y:S04]  /*1bb00*/  LDL.LU R20, [R1+0x28c] ;  /* 0x00028c0001147983 */ /* 0x000f280000300800 */
[----:B--2---:R0:W-:Y:S04]  /*1bb10*/  STL [R1+0x1a60], R8 ;  /* 0x001a600801007387 */ /* 0x0041e80000100800 */
[----:B------:R-:W2:Y:S01]  /*1bb20*/  LDL R4, [R1+0x3d4] ;  /* 0x0003d40001047983 */ /* 0x000ea20000100800 */
[----:B---3--:R-:W-:-:S03]  /*1bb30*/  @!P2 IMAD.MOV.U32 R11, RZ, RZ, R5 ;  /* 0x000000ffff0ba224 */ /* 0x008fc600078e0005 */
[----:B------:R-:W3:Y:S04]  /*1bb40*/  LDL R3, [R1+0x35c] ;  /* 0x00035c0001037983 */ /* 0x000ee80000100800 */
[----:B0-----:R-:W4:Y:S04]  /*1bb50*/  LDL R8, [R1+0x3d0] ;  /* 0x0003d00001087983 */ /* 0x001f280000100800 */
[----:B------:R-:W3:Y:S01]  /*1bb60*/  LDL R5, [R1+0x358] ;  /* 0x0003580001057983 */ /* 0x000ee20000100800 */
[----:B------:R-:W-:-:S03]  /*1bb70*/  PRMT R9, RZ, 0x7610, R9 ;  /* 0x00007610ff097816 */ /* 0x000fc60000000009 */
[----:B------:R0:W-:Y:S04]  /*1bb80*/  STS.U16 [R7+UR5+0x9980], R12 ;  /* 0x0099800c07007988 */ /* 0x0001e80008000405 */
[----:B------:R1:W3:Y:S04]  /*1bb90*/  @!P2 LDG.E.U16 R9, desc[UR8][R10.64] ;  /* 0x000000080a09a981 */ /* 0x0002e8000c1e1500 */
[----:B------:R1:W-:Y:S01]  /*1bba0*/  STS.U16 [R7+UR5+0x9b80], R13 ;  /* 0x009b800d07007988 */ /* 0x0003e20008000405 */
[----:B0-----:R-:W-:Y:S01]  /*1bbb0*/  @!P1 IMAD.MOV.U32 R12, RZ, RZ, R0 ;  /* 0x000000ffff0c9224 */ /* 0x001fe200078e0000 */
[----:B-1----:R-:W-:Y:S01]  /*1bbc0*/  PRMT R10, RZ, 0x7610, R10 ;  /* 0x00007610ff0a7816 */ /* 0x002fe2000000000a */
[----:B------:R-:W-:Y:S01]  /*1bbd0*/  @!P1 IMAD.MOV.U32 R13, RZ, RZ, R2 ;  /* 0x000000ffff0d9224 */ /* 0x000fe200078e0002 */
[----:B------:R-:W-:-:S04]  /*1bbe0*/  PRMT R11, RZ, 0x7610, R11 ;  /* 0x00007610ff0b7816 */ /* 0x000fc8000000000b */
[----:B------:R2:W3:Y:S04]  /*1bbf0*/  @!P1 LDG.E.U16 R10, desc[UR8][R12.64] ;  /* 0x000000080c0a9981 */ /* 0x0004e8000c1e1500 */
[----:B------:R-:W-:Y:S04]  /*1bc00*/  STS.U16 [R7+UR5+0x9d80], R15 ;  /* 0x009d800f07007988 */ /* 0x000fe80008000405 */
[----:B------:R3:W-:Y:S01]  /*1bc10*/  STS.U16 [R7+UR5+0x9f80], R14 ;  /* 0x009f800e07007988 */ /* 0x0007e20008000405 */
[----:B--2---:R-:W-:Y:S02]  /*1bc20*/  @!P2 IMAD.MOV.U32 R12, RZ, RZ, R4 ;  /* 0x000000ffff0ca224 */ /* 0x004fe400078e0004 */
[----:B----4-:R-:W-:-:S02]  /*1bc30*/  @!P2 IMAD.MOV.U32 R13, RZ, RZ, R8 ;  /* 0x000000ffff0da224 */ /* 0x010fc400078e0008 */
[----:B---3--:R-:W-:-:S03]  /*1bc40*/  @!P1 IMAD.MOV.U32 R14, RZ, RZ, R3 ;  /* 0x000000ffff0e9224 */ /* 0x008fc600078e0003 */
[----:B------:R0:W2:Y:S01]  /*1bc50*/  @!P2 LDG.E.U16 R11, desc[UR8][R12.64] ;  /* 0x000000080c0ba981 */ /* 0x0000a2000c1e1500 */
[----:B------:R-:W-:Y:S01]  /*1bc60*/  @!P1 IMAD.MOV.U32 R15, RZ, RZ, R5 ;  /* 0x000000ffff0f9224 */ /* 0x000fe200078e0005 */
[----:B0-----:R-:W-:-:S06]  /*1bc70*/  PRMT R12, RZ, 0x7610, R12 ;  /* 0x00007610ff0c7816 */ /* 0x001fcc000000000c */
[----:B------:R-:W3:Y:S04]  /*1bc80*/  @!P1 LDG.E.U16 R12, desc[UR8][R14.64] ;  /* 0x000000080e0c9981 */ /* 0x000ee8000c1e1500 */
[----:B------:R0:W-:Y:S04]  /*1bc90*/  STL [R1+0x1a64], R9 ;  /* 0x001a640901007387 */ /* 0x0001e80000100800 */
[----:B------:R-:W4:Y:S04]  /*1bca0*/  LDL.LU R22, [R1+0x29c] ;  /* 0x00029c0001167983 */ /* 0x000f280000300800 */
[----:B------:R-:W4:Y:S04]  /*1bcb0*/  LDL R2, [R1+0x350] ;  /* 0x0003500001027983 */ /* 0x000f280000100800 */
[----:B------:R-:W4:Y:S04]  /*1bcc0*/  LDL R0, [R1+0x354] ;  /* 0x0003540001007983 */ /* 0x000f280000100800 */
[----:B------:R-:W-:Y:S04]  /*1bcd0*/  STL [R1+0x1a68], R10 ;  /* 0x001a680a01007387 */ /* 0x000fe80000100800 */
[----:B------:R-:W4:Y:S04]  /*1bce0*/  LDL.LU R6, [R1+0x2a4] ;  /* 0x0002a40001067983 */ /* 0x000f280000300800 */
[----:B------:R-:W4:Y:S04]  /*1bcf0*/  LDL.LU R4, [R1+0x2a8] ;  /* 0x0002a80001047983 */ /* 0x000f280000300800 */
[----:B--2---:R-:W-:Y:S04]  /*1bd00*/  STL [R1+0x1a6c], R11 ;  /* 0x001a6c0b01007387 */ /* 0x004fe80000100800 */
[----:B0-----:R-:W2:Y:S04]  /*1bd10*/  LDL R9, [R1+0xac8] ;  /* 0x000ac80001097983 */ /* 0x001ea80000100800 */
[----:B------:R-:W2:Y:S04]  /*1bd20*/  LDL R8, [R1+0xacc] ;  /* 0x000acc0001087983 */ /* 0x000ea80000100800 */
[----:B---3--:R-:W-:Y:S04]  /*1bd30*/  STL [R1+0x1a70], R12 ;  /* 0x001a700c01007387 */ /* 0x008fe80000100800 */
[----:B------:R-:W3:Y:S04]  /*1bd40*/  LDL.LU R26, [R1+0x2b4] ;  /* 0x0002b400011a7983 */ /* 0x000ee80000300800 */
[----:B------:R-:W3:Y:S04]  /*1bd50*/  LDL R5, [R1+0xac0] ;  /* 0x000ac00001057983 */ /* 0x000ee80000100800 */
[----:B------:R-:W3:Y:S01]  /*1bd60*/  LDL R3, [R1+0xac4] ;  /* 0x000ac40001037983 */ /* 0x000ee20000100800 */
[----:B------:R-:W-:Y:S01]  /*1bd70*/  PRMT R13, RZ, 0x7610, R13 ;  /* 0x00007610ff0d7816 */ /* 0x000fe2000000000d */
[----:B----4-:R-:W-:-:S02]  /*1bd80*/  @!P2 IMAD.MOV.U32 R15, RZ, RZ, R2 ;  /* 0x000000ffff0fa224 */ /* 0x010fc400078e0002 */
[----:B------:R-:W-:Y:S01]  /*1bd90*/  @!P2 IMAD.MOV.U32 R14, RZ, RZ, R0 ;  /* 0x000000ffff0ea224 */ /* 0x000fe200078e0000 */
[----:B------:R-:W-:Y:S02]  /*1bda0*/  PRMT R17, RZ, 0x7610, R17 ;  /* 0x00007610ff117816 */ /* 0x000fe40000000011 */
[----:B------:R-:W-:Y:S01]  /*1bdb0*/  PRMT R19, RZ, 0x7610, R19 ;  /* 0x00007610ff137816 */ /* 0x000fe20000000013 */
[----:B------:R-:W0:Y:S01]  /*1bdc0*/  S2R R28, SR_TID.X ;  /* 0x00000000001c7919 */ /* 0x000e220000002100 */
[----:B------:R2:W4:Y:S04]  /*1bdd0*/  @!P2 LDG.E.U16 R13, desc[UR8][R14.64] ;  /* 0x000000080e0da981 */ /* 0x000528000c1e1500 */
[----:B------:R-:W4:Y:S04]  /*1bde0*/  LDL R2, [R1+0xa48] ;  /* 0x000a480001027983 */ /* 0x000f280000100800 */
[----:B------:R-:W4:Y:S04]  /*1bdf0*/  LDL R0, [R1+0xa4c] ;  /* 0x000a4c0001007983 */ /* 0x000f280000100800 */
[----:B------:R-:W4:Y:S01]  /*1be00*/  LDL.LU R7, [R1+0x2bc] ;  /* 0x0002bc0001077983 */ /* 0x000f220000300800 */
[----:B--2---:R-:W-:-:S02]  /*1be10*/  @!P1 IMAD.MOV.U32 R15, RZ, RZ, R9 ;  /* 0x000000ffff0f9224 */ /* 0x004fc400078e0009 */
[----:B------:R-:W-:-:S05]  /*1be20*/  @!P1 IMAD.MOV.U32 R14, RZ, RZ, R8 ;  /* 0x000000ffff0e9224 */ /* 0x000fca00078e0008 */
[----:B------:R3:W2:Y:S02]  /*1be30*/  @!P1 LDG.E.U16 R17, desc[UR8][R14.64] ;  /* 0x000000080e119981 */ /* 0x0006a4000c1e1500 */
[----:B---3--:R-:W-:Y:S02]  /*1be40*/  @!P2 IMAD.MOV.U32 R15, RZ, RZ, R5 ;  /* 0x000000ffff0fa224 */ /* 0x008fe400078e0005 */
[----:B------:R-:W-:-:S05]  /*1be50*/  @!P2 IMAD.MOV.U32 R14, RZ, RZ, R3 ;  /* 0x000000ffff0ea224 */ /* 0x000fca00078e0003 */
[----:B------:R-:W3:Y:S01]  /*1be60*/  @!P2 LDG.E.U16 R19, desc[UR8][R14.64] ;  /* 0x000000080e13a981 */ /* 0x000ee2000c1e1500 */
[----:B0-----:R-:W-:-:S05]  /*1be70*/  LOP3.LUT R28, R28, 0x3f, RZ, 0xc0, !PT ;  /* 0x0000003f1c1c7812 */ /* 0x001fca00078ec0ff */
[----:B------:R-:W-:-:S05]  /*1be80*/  IMAD.SHL.U32 R28, R28, 0x2, RZ ;  /* 0x000000021c1c7824 */ /* 0x000fca00078e00ff */
[----:B------:R0:W-:Y:S04]  /*1be90*/  STS.U16 [R28+UR5], R20 ;  /* 0x000000141c007988 */ /* 0x0001e80008000405 */
[----:B------:R1:W-:Y:S04]  /*1bea0*/  STS.U16 [R28+UR5+0x80], R22 ;  /* 0x000080161c007988 */ /* 0x0003e80008000405 */
[----:B0-----:R-:W3:Y:S04]  /*1beb0*/  LDL.LU R20, [R1+0x2c4] ;  /* 0x0002c40001147983 */ /* 0x001ee80000300800 */
[----:B----4-:R-:W-:Y:S04]  /*1bec0*/  STL [R1+0x1a74], R13 ;  /* 0x001a740d01007387 */ /* 0x010fe80000100800 */
[----:B-1----:R-:W4:Y:S04]  /*1bed0*/  LDL.LU R22, [R1+0x2b8] ;  /* 0x0002b80001167983 */ /* 0x002f280000300800 */
[----:B------:R-:W4:Y:S04]  /*1bee0*/  LDL R9, [R1+0xa40] ;  /* 0x000a400001097983 */ /* 0x000f280000100800 */
[----:B------:R-:W4:Y:S04]  /*1bef0*/  LDL R8, [R1+0xa44] ;  /* 0x000a440001087983 */ /* 0x000f280000100800 */
[----:B------:R0:W-:Y:S04]  /*1bf00*/  STS.U16 [R28+UR5+0x800], R6 ;  /* 0x000800061c007988 */ /* 0x0001e80008000405 */
[----:B------:R1:W-:Y:S04]  /*1bf10*/  STS.U16 [R28+UR5+0x880], R4 ;  /* 0x000880041c007988 */ /* 0x0003e80008000405 */
[----:B--2---:R-:W-:Y:S04]  /*1bf20*/  STL [R1+0x1a78], R17 ;  /* 0x001a781101007387 */ /* 0x004fe80000100800 */
[----:B0-----:R-:W2:Y:S04]  /*1bf30*/  LDL R6, [R1+0x9c8] ;  /* 0x0009c80001067983 */ /* 0x001ea80000100800 */
[----:B------:R-:W2:Y:S04]  /*1bf40*/  LDL R5, [R1+0x9cc] ;  /* 0x0009cc0001057983 */ /* 0x000ea80000100800 */
[----:B---3--:R-:W-:Y:S04]  /*1bf50*/  STL [R1+0x1a7c], R19 ;  /* 0x001a7c1301007387 */ /* 0x008fe80000100800 */
[----:B-1----:R-:W3:Y:S04]  /*1bf60*/  LDL R4, [R1+0x9c0] ;  /* 0x0009c00001047983 */ /* 0x002ee80000100800 */
[----:B------:R-:W3:Y:S01]  /*1bf70*/  LDL R3, [R1+0x9c4] ;  /* 0x0009c40001037983 */ /* 0x000ee20000100800 */
[----:B------:R-:W-:-:S02]  /*1bf80*/  @!P1 IMAD.MOV.U32 R14, RZ, RZ, R0 ;  /* 0x000000ffff0e9224 */ /* 0x000fc400078e0000 */
[----:B------:R-:W-:Y:S01]  /*1bf90*/  @!P1 IMAD.MOV.U32 R15, RZ, RZ, R2 ;  /* 0x000000ffff0f9224 */ /* 0x000fe200078e0002 */
[----:B------:R-:W3:Y:S04]  /*1bfa0*/  LDL R0, [R1+0x94c] ;  /* 0x00094c0001007983 */ /* 0x000ee80000100800 */
[----:B------:R-:W3:Y:S01]  /*1bfb0*/  LDL R2, [R1+0x948] ;  /* 0x0009480001027983 */ /* 0x000ee20000100800 */
[----:B------:R-:W-:Y:S02]  /*1bfc0*/  PRMT R21, RZ, 0x7610, R21 ;  /* 0x00007610ff157816 */ /* 0x000fe40000000015 */
[----:B------:R-:W-:-:S04]  /*1bfd0*/  PRMT R23, RZ, 0x7610, R23 ;  /* 0x00007610ff177816 */ /* 0x000fc80000000017 */
[----:B------:R4:W3:Y:S01]  /*1bfe0*/  @!P1 LDG.E.U16 R21, desc[UR8][R14.64] ;  /* 0x000000080e159981 */ /* 0x0008e2000c1e1500 */
[----:B------:R-:W-:Y:S01]  /*1bff0*/  PRMT R25, RZ, 0x7610, R25 ;  /* 0x00007610ff197816 */ /* 0x000fe20000000019 */
[----:B----4-:R-:W-:Y:S02]  /*1c000*/  @!P2 IMAD.MOV.U32 R15, RZ, RZ, R9 ;  /* 0x000000ffff0fa224 */ /* 0x010fe400078e0009 */
[----:B------:R-:W-:-:S05]  /*1c010*/  @!P2 IMAD.MOV.U32 R14, RZ, RZ, R8 ;  /* 0x000000ffff0ea224 */ /* 0x000fca00078e0008 */
[----:B------:R2:W4:Y:S01]  /*1c020*/  @!P2 LDG.E.U16 R23, desc[UR8][R14.64] ;  /* 0x000000080e17a981 */ /* 0x000522000c1e1500 */
[----:B------:R-:W-:Y:S01]  /*1c030*/  PRMT R27, RZ, 0x7610, R27 ;  /* 0x00007610ff1b7816 */ /* 0x000fe2000000001b */
[----:B--2---:R-:W-:Y:S02]  /*1c040*/  @!P1 IMAD.MOV.U32 R15, RZ, RZ, R6 ;  /* 0x000000ffff0f9224 */ /* 0x004fe400078e0006 */
[----:B------:R-:W-:-:S05]  /*1c050*/  @!P1 IMAD.MOV.U32 R14, RZ, RZ, R5 ;  /* 0x000000ffff0e9224 */ /* 0x000fca00078e0005 */
[----:B------:R3:W2:Y:S02]  /*1c060*/  @!P1 LDG.E.U16 R25, desc[UR8][R14.64] ;  /* 0x000000080e199981 */ /* 0x0006a4000c1e1500 */
[----:B---3--:R-:W-:Y:S02]  /*1c070*/  @!P2 IMAD.MOV.U32 R15, RZ, RZ, R4 ;  /* 0x000000ffff0fa224 */ /* 0x008fe400078e0004 */
[----:B------:R-:W-:-:S05]  /*1c080*/  @!P2 IMAD.MOV.U32 R14, RZ, RZ, R3 ;  /* 0x000000ffff0ea224 */ /* 0x000fca00078e0003 */
[----:B------:R0:W3:Y:S01]  /*1c090*/  @!P2 LDG.E.U16 R27, desc[UR8][R14.64] ;  /* 0x000000080e1ba981 */ /* 0x0000e2000c1e1500 */
[----:B------:R-:W-:Y:S01]  /*1c0a0*/  PRMT R29, RZ, 0x7610, R29 ;  /* 0x00007610ff1d7816 */ /* 0x000fe2000000001d */
[----:B0-----:R-:W-:Y:S02]  /*1c0b0*/  @!P1 IMAD.MOV.U32 R14, RZ, RZ, R0 ;  /* 0x000000ffff0e9224 */ /* 0x001fe400078e0000 */
[----:B------:R-:W-:-:S05]  /*1c0c0*/  @!P1 IMAD.MOV.U32 R15, RZ, RZ, R2 ;  /* 0x000000ffff0f9224 */ /* 0x000fca00078e0002 */
[----:B------:R-:W3:Y:S04]  /*1c0d0*/  @!P1 LDG.E.U16 R29, desc[UR8][R14.64] ;  /* 0x000000080e1d9981 */ /* 0x000ee8000c1e1500 */
[----:B------:R-:W-:Y:S04]  /*1c0e0*/  STL [R1+0x1a80], R21 ;  /* 0x001a801501007387 */ /* 0x000fe80000100800 */
[----:B----4-:R-:W-:Y:S04]  /*1c0f0*/  STL [R1+0x1a84], R23 ;  /* 0x001a841701007387 */ /* 0x010fe80000100800 */
[----:B------:R0:W-:Y:S04]  /*1c100*/  STS.U16 [R28+UR5+0x1000], R26 ;  /* 0x0010001a1c007988 */ /* 0x0001e80008000405 */
[----:B--2---:R-:W-:Y:S04]  /*1c110*/  STL [R1+0x1a88], R25 ;  /* 0x001a881901007387 */ /* 0x004fe80000100800 */
[----:B---3--:R-:W-:Y:S04]  /*1c120*/  STL [R1+0x1a8c], R27 ;  /* 0x001a8c1b01007387 */ /* 0x008fe80000100800 */
[----:B------:R-:W2:Y:S04]  /*1c130*/  LDL.LU R13, [R1+0x2c0] ;  /* 0x0002c000010d7983 */ /* 0x000ea80000300800 */
[----:B------:R-:W3:Y:S04]  /*1c140*/  LDL.LU R12, [R1+0x2b0] ;  /* 0x0002b000010c7983 */ /* 0x000ee80000300800 */
[----:B------:R-:W4:Y:S04]  /*1c150*/  LDL.LU R11, [R1+0x2a0] ;  /* 0x0002a000010b7983 */ /* 0x000f280000300800 */
[----:B------:R-:W4:Y:S04]  /*1c160*/  LDL.LU R10, [R1+0x288] ;  /* 0x00028800010a7983 */ /* 0x000f280000300800 */
[----:B------:R-:W4:Y:S04]  /*1c170*/  LDL.LU R9, [R1+0x284] ;  /* 0x0002840001097983 */ /* 0x000f280000300800 */
[----:B------:R-:W4:Y:S04]  /*1c180*/  LDL.LU R8, [R1+0x280] ;  /* 0x0002800001087983 */ /* 0x000f280000300800 */
[----:B------:R-:W4:Y:S04]  /*1c190*/  LDL.LU R16, [R1+0x17c] ;  /* 0x00017c0001107983 */ /* 0x000f280000300800 */
[----:B------:R-:W4:Y:S04]  /*1c1a0*/  LDL.LU R18, [R1+0x178] ;  /* 0x0001780001127983 */ /* 0x000f280000300800 */
[----:B------:R-:W4:Y:S04]  /*1c1b0*/  LDL.LU R24, [R1+0x174] ;  /* 0x0001740001187983 */ /* 0x000f280000300800 */
[----:B0-----:R-:W4:Y:S04]  /*1c1c0*/  LDL.LU R26, [R1+0x170] ;  /* 0x00017000011a7983 */ /* 0x001f280000300800 */
[----:B------:R-:W4:Y:S04]  /*1c1d0*/  LDL.LU R0, [R1+0x16c] ;  /* 0x00016c0001007983 */ /* 0x000f280000300800 */
[----:B------:R-:W4:Y:S04]  /*1c1e0*/  LDL.LU R2, [R1+0x168] ;  /* 0x0001680001027983 */ /* 0x000f280000300800 */
[----:B------:R-:W4:Y:S04]  /*1c1f0*/  LDL.LU R3, [R1+0x164] ;  /* 0x0001640001037983 */ /* 0x000f280000300800 */
[----:B------:R-:W2:Y:S04]  /*1c200*/  LDL.LU R4, [R1+0x160] ;  /* 0x0001600001047983 */ /* 0x000ea80000300800 */
[----:B------:R-:W4:Y:S04]  /*1c210*/  LDL.LU R5, [R1+0x15c] ;  /* 0x00015c0001057983 */ /* 0x000f280000300800 */
[----:B------:R0:W-:Y:S04]  /*1c220*/  STS.U16 [R28+UR5+0x1080], R7 ;  /* 0x001080071c007988 */ /* 0x0001e80008000405 */
[----:B------:R-:W4:Y:S04]  /*1c230*/  LDL.LU R6, [R1+0x158] ;  /* 0x0001580001067983 */ /* 0x000f280000300800 */
[----:B------:R1:W-:Y:S04]  /*1c240*/  STS.U16 [R28+UR5+0x1880], R22 ;  /* 0x001880161c007988 */ /* 0x0003e80008000405 */
[----:B0-----:R-:W4:Y:S04]  /*1c250*/  LDL.LU R7, [R1+0x154] ;  /* 0x0001540001077983 */ /* 0x001f280000300800 */
[----:B------:R0:W-:Y:S04]  /*1c260*/  STS.U16 [R28+UR5+0x1800], R20 ;  /* 0x001800141c007988 */ /* 0x0001e80008000405 */
[----:B-1----:R-:W3:Y:S04]  /*1c270*/  LDL.LU R22, [R1+0x150] ;  /* 0x0001500001167983 */ /* 0x002ee80000300800 */
[----:B0-----:R-:W4:Y:S04]  /*1c280*/  LDL.LU R20, [R1+0x14c] ;  /* 0x00014c0001147983 */ /* 0x001f280000300800 */
        /* <DEDUP_REMOVED lines=40> */
[----:B--2---:R0:W-:Y:S04]  /*1c510*/  STS.U16 [R28+UR5+0x5080], R4 ;  /* 0x005080041c007988 */ /* 0x0041e80008000405 */
[----:B0-----:R-:W2:Y:S04]  /*1c520*/  LDL.LU R4, [R1+0x140] ;  /* 0x0001400001047983 */ /* 0x001ea80000300800 */
[----:B--2---:R0:W-:Y:S04]  /*1c530*/  STL [R1+0x1acc], R4 ;  /* 0x001acc0401007387 */ /* 0x0041e80000100800 */
[----:B0-----:R-:W2:Y:S04]  /*1c540*/  LDL.LU R4, [R1+0x144] ;  /* 0x0001440001047983 */ /* 0x001ea80000300800 */
[----:B---3--:R-:W-:Y:S04]  /*1c550*/  STS.U16 [R28+UR5+0x6080], R22 ;  /* 0x006080161c007988 */ /* 0x008fe80008000405 */
[----:B------:R-:W-:Y:S04]  /*1c560*/  STS.U16 [R28+UR5+0x2000], R13 ;  /* 0x0020000d1c007988 */ /* 0x000fe80008000405 */
[----:B------:R-:W-:Y:S04]  /*1c570*/  STS.U16 [R28+UR5+0x2080], R12 ;  /* 0x0020800c1c007988 */ /* 0x000fe80008000405 */
[----:B--2---:R0:W-:Y:S04]  /*1c580*/  STL [R1+0x1ad0], R4 ;  /* 0x001ad00401007387 */ /* 0x0041e80000100800 */
[----:B0-----:R-:W2:Y:S04]  /*1c590*/  LDL.LU R4, [R1+0x148] ;  /* 0x0001480001047983 */ /* 0x001ea80000300800 */
[----:B------:R-:W3:Y:S04]  /*1c5a0*/  LDL.LU R15, [R1+0x13c] ;  /* 0x00013c00010f7983 */ /* 0x000ee80000300800 */
        /* <DEDUP_REMOVED lines=10> */
[----:B----4-:R0:W-:Y:S04]  /*1c650*/  STS.U16 [R28+UR5+0x2800], R11 ;  /* 0x0028000b1c007988 */ /* 0x0101e80008000405 */
[----:B------:R-:W4:Y:S04]  /*1c660*/  LDL.LU R12, [R1+0x110] ;  /* 0x00011000010c7983 */ /* 0x000f280000300800 */
[----:B------:R1:W-:Y:S04]  /*1c670*/  STS.U16 [R28+UR5+0x2880], R10 ;  /* 0x0028800a1c007988 */ /* 0x0003e80008000405 */
[----:B0-----:R-:W4:Y:S04]  /*1c680*/  LDL.LU R11, [R1+0x10c] ;  /* 0x00010c00010b7983 */ /* 0x001f280000300800 */
[----:B------:R0:W-:Y:S04]  /*1c690*/  STS.U16 [R28+UR5+0x3000], R9 ;  /* 0x003000091c007988 */ /* 0x0001e80008000405 */
[----:B-1----:R-:W4:Y:S04]  /*1c6a0*/  LDL.LU R10, [R1+0x108] ;  /* 0x00010800010a7983 */ /* 0x002f280000300800 */
        /* <DEDUP_REMOVED lines=24> */
[----:B0-----:R-:W4:Y:S04]  /*1c830*/  LDL.LU R20, [R1+0xd4] ;  /* 0x0000d40001147983 */ /* 0x001f280000300800 */
[----:B--2---:R0:W-:Y:S04]  /*1c840*/  STS.U16 [R28+UR5+0x6880], R4 ;  /* 0x006880041c007988 */ /* 0x0041e80008000405 */
[----:B0-----:R-:W2:Y:S04]  /*1c850*/  LDL.LU R4, [R1+0x1ad0] ;  /* 0x001ad00001047983 */ /* 0x001ea80000300800 */
[----:B--2---:R0:W-:Y:S04]  /*1c860*/  STS.U16 [R28+UR5+0x7000], R4 ;  /* 0x007000041c007988 */ /* 0x0041e80008000405 */
[----:B0-----:R-:W2:Y:S04]  /*1c870*/  LDL.LU R4, [R1+0x1acc] ;  /* 0x001acc0001047983 */ /* 0x001ea80000300800 */
[----:B--2---:R0:W-:Y:S04]  /*1c880*/  STS.U16 [R28+UR5+0x7080], R4 ;  /* 0x007080041c007988 */ /* 0x0041e80008000405 */
[----:B0-----:R-:W2:Y:S04]  /*1c890*/  LDL.LU R4, [R1+0x1ac8] ;  /* 0x001ac80001047983 */ /* 0x001ea80000300800 */
[----:B---3--:R-:W-:Y:S04]  /*1c8a0*/  STS.U16 [R28+UR5+0x7800], R15 ;  /* 0x0078000f1c007988 */ /* 0x008fe80008000405 */
[----:B------:R-:W-:Y:S04]  /*1c8b0*/  STS.U16 [R28+UR5+0x7880], R14 ;  /* 0x0078800e1c007988 */ /* 0x000fe80008000405 */
[----:B--2---:R-:W-:Y:S04]  /*1c8c0*/  STS.U16 [R4+UR5+0x100], R29 ;  /* 0x0001001d04007988 */ /* 0x004fe80008000405 */
[----:B------:R0:W-:Y:S04]  /*1c8d0*/  STS.U16 [R4+UR5+0x180], R22 ;  /* 0x0001801604007988 */ /* 0x0001e80008000405 */
[----:B------:R-:W-:Y:S04]  /*1c8e0*/  STS.U16 [R4+UR5+0x900], R27 ;  /* 0x0009001b04007988 */ /* 0x000fe80008000405 */
[----:B------:R-:W-:Y:S04]  /*1c8f0*/  STS.U16 [R4+UR5+0x980], R25 ;  /* 0x0009801904007988 */ /* 0x000fe80008000405 */
[----:B------:R-:W-:Y:S04]  /*1c900*/  STS.U16 [R4+UR5+0x1100], R23 ;  /* 0x0011001704007988 */ /* 0x000fe80008000405 */
[----:B------:R-:W-:Y:S04]  /*1c910*/  STS.U16 [R4+UR5+0x1180], R21 ;  /* 0x0011801504007988 */ /* 0x000fe80008000405 */
[----:B------:R-:W-:Y:S04]  /*1c920*/  STS.U16 [R4+UR5+0x1900], R19 ;  /* 0x0019001304007988 */ /* 0x000fe80008000405 */
[----:B------:R-:W-:Y:S04]  /*1c930*/  STS.U16 [R4+UR5+0x1980], R17 ;  /* 0x0019801104007988 */ /* 0x000fe80008000405 */
[----:B------:R-:W-:Y:S04]  /*1c940*/  STS.U16 [R4+UR5+0x2100], R13 ;  /* 0x0021000d04007988 */ /* 0x000fe80008000405 */
[----:B----4-:R-:W-:Y:S04]  /*1c950*/  STS.U16 [R4+UR5+0x2180], R12 ;  /* 0x0021800c04007988 */ /* 0x010fe80008000405 */
[----:B------:R-:W-:Y:S04]  /*1c960*/  STS.U16 [R4+UR5+0x2900], R11 ;  /* 0x0029000b04007988 */ /* 0x000fe80008000405 */
[----:B------:R-:W-:Y:S04]  /*1c970*/  STS.U16 [R4+UR5+0x2980], R10 ;  /* 0x0029800a04007988 */ /* 0x000fe80008000405 */
[----:B------:R-:W-:Y:S04]  /*1c980*/  STS.U16 [R4+UR5+0x3100], R9 ;  /* 0x0031000904007988 */ /* 0x000fe80008000405 */
[----:B------:R-:W-:Y:S04]  /*1c990*/  STS.U16 [R4+UR5+0x3180], R8 ;  /* 0x0031800804007988 */ /* 0x000fe80008000405 */
[----:B------:R-:W-:Y:S04]  /*1c9a0*/  STS.U16 [R4+UR5+0x3900], R16 ;  /* 0x0039001004007988 */ /* 0x000fe80008000405 */
[----:B------:R-:W-:Y:S04]  /*1c9b0*/  STS.U16 [R4+UR5+0x3980], R18 ;  /* 0x0039801204007988 */ /* 0x000fe80008000405 */
[----:B------:R-:W-:Y:S04]  /*1c9c0*/  STS.U16 [R4+UR5+0x4100], R24 ;  /* 0x0041001804007988 */ /* 0x000fe80008000405 */
[----:B------:R-:W-:Y:S04]  /*1c9d0*/  STS.U16 [R4+UR5+0x4180], R26 ;  /* 0x0041801a04007988 */ /* 0x000fe80008000405 */
[----:B0-----:R-:W2:Y:S04]  /*1c9e0*/  LDL.LU R22, [R1+0xd0] ;  /* 0x0000d00001167983 */ /* 0x001ea80000300800 */
[----:B------:R0:W-:Y:S04]  /*1c9f0*/  STS.U16 [R4+UR5+0x4900], R0 ;  /* 0x0049000004007988 */ /* 0x0001e80008000405 */
[----:B0-----:R-:W3:Y:S04]  /*1ca00*/  LDL.LU R0, [R1] ;  /* 0x0000000001007983 */ /* 0x001ee80000300800 */
[----:B---3--:R0:W-:Y:S04]  /*1ca10*/  STL [R1+0x1abc], R0 ;  /* 0x001abc0001007387 */ /* 0x0081e80000100800 */
[----:B0-----:R-:W3:Y:S04]  /*1ca20*/  LDL.LU R0, [R1+0xc4] ;  /* 0x0000c40001007983 */ /* 0x001ee80000300800 */
[----:B---3--:R0:W-:Y:S04]  /*1ca30*/  STL [R1+0x1ac0], R0 ;  /* 0x001ac00001007387 */ /* 0x0081e80000100800 */
[----:B0-----:R-:W3:Y:S04]  /*1ca40*/  LDL.LU R0, [R1+0xc8] ;  /* 0x0000c80001007983 */ /* 0x001ee80000300800 */
[----:B------:R-:W-:Y:S04]  /*1ca50*/  STS.U16 [R4+UR5+0x4980], R2 ;  /* 0x0049800204007988 */ /* 0x000fe80008000405 */
[----:B------:R-:W-:Y:S04]  /*1ca60*/  STS.U16 [R4+UR5+0x5100], R3 ;  /* 0x0051000304007988 */ /* 0x000fe80008000405 */
[----:B------:R-:W-:Y:S04]  /*1ca70*/  STS.U16 [R4+UR5+0x5180], R5 ;  /* 0x0051800504007988 */ /* 0x000fe80008000405 */
[----:B------:R-:W-:Y:S04]  /*1ca80*/  STS.U16 [R4+UR5+0x5900], R6 ;  /* 0x0059000604007988 */ /* 0x000fe80008000405 */
[----:B------:R-:W-:Y:S04]  /*1ca90*/  STS.U16 [R4+UR5+0x5980], R7 ;  /* 0x0059800704007988 */ /* 0x000fe80008000405 */
[----:B---3--:R0:W-:Y:S04]  /*1caa0*/  STL [R1+0x1ac4], R0 ;  /* 0x001ac40001007387 */ /* 0x0081e80000100800 */
[----:B0-----:R-:W3:Y:S04]  /*1cab0*/  LDL.LU R0, [R1+0xcc] ;  /* 0x0000cc0001007983 */ /* 0x001ee80000300800 */
[----:B------:R-:W4:Y:S04]  /*1cac0*/  LDL.LU R2, [R1+0xc0] ;  /* 0x0000c00001027983 */ /* 0x000f280000300800 */
[----:B------:R-:W4:Y:S04]  /*1cad0*/  LDL.LU R3, [R1+0xbc] ;  /* 0x0000bc0001037983 */ /* 0x000f280000300800 */
[----:B------:R-:W4:Y:S04]  /*1cae0*/  LDL.LU R5, [R1+0xb8] ;  /* 0x0000b80001057983 */ /* 0x000f280000300800 */
[----:B------:R-:W4:Y:S04]  /*1caf0*/  LDL.LU R6, [R1+0xb4] ;  /* 0x0000b40001067983 */ /* 0x000f280000300800 */
[----:B------:R0:W-:Y:S04]  /*1cb00*/  STS.U16 [R4+UR5+0x6100], R20 ;  /* 0x0061001404007988 */ /* 0x0001e80008000405 */
[----:B------:R-:W4:Y:S04]  /*1cb10*/  LDL.LU R7, [R1+0xb0] ;  /* 0x0000b00001077983 */ /* 0x000f280000300800 */
[----:B--2---:R1:W-:Y:S04]  /*1cb20*/  STS.U16 [R4+UR5+0x6180], R22 ;  /* 0x0061801604007988 */ /* 0x0043e80008000405 */
[----:B0-----:R-:W2:Y:S04]  /*1cb30*/  LDL.LU R20, [R1+0xac] ;  /* 0x0000ac0001147983 */ /* 0x001ea80000300800 */
[----:B-1----:R-:W2:Y:S04]  /*1cb40*/  LDL.LU R22, [R1+0xa8] ;  /* 0x0000a80001167983 */ /* 0x002ea80000300800 */
        /* <DEDUP_REMOVED lines=19> */
[----:B---3--:R0:W-:Y:S04]  /*1cc80*/  STS.U16 [R4+UR5+0x6900], R0 ;  /* 0x0069000004007988 */ /* 0x0081e80008000405 */
[----:B0-----:R-:W3:Y:S01]  /*1cc90*/  LDL.LU R0, [R1+0x1ac4] ;  /* 0x001ac40001007983 */ /* 0x001ee20000300800 */
[----:B------:R-:W0:Y:S03]  /*1cca0*/  S2R R26, SR_TID.X ;  /* 0x00000000001a7919 */ /* 0x000e260000002100 */
[----:B---3--:R1:W-:Y:S04]  /*1ccb0*/  STS.U16 [R4+UR5+0x6980], R0 ;  /* 0x0069800004007988 */ /* 0x0083e80008000405 */
[----:B-1----:R-:W3:Y:S01]  /*1ccc0*/  LDL.LU R0, [R1+0x1ac0] ;  /* 0x001ac00001007983 */ /* 0x002ee20000300800 */
[----:B0-----:R-:W-:-:S05]  /*1ccd0*/  LOP3.LUT R26, R26, 0x3f, RZ, 0xc0, !PT ;  /* 0x0000003f1a1a7812 */ /* 0x001fca00078ec0ff */
[----:B------:R-:W-:-:S05]  /*1cce0*/  IMAD.SHL.U32 R26, R26, 0x2, RZ ;  /* 0x000000021a1a7824 */ /* 0x000fca00078e00ff */
[----:B------:R-:W-:Y:S01]  /*1ccf0*/  LOP3.LUT R26, R26, 0x20, RZ, 0x3c, !PT ;  /* 0x000000201a1a7812 */ /* 0x000fe200078e3cff */
[----:B---3--:R0:W-:Y:S04]  /*1cd00*/  STS.U16 [R4+UR5+0x7100], R0 ;  /* 0x0071000004007988 */ /* 0x0081e80008000405 */
[----:B0-----:R-:W3:Y:S04]  /*1cd10*/  LDL.LU R0, [R1+0x1abc] ;  /* 0x001abc0001007983 */ /* 0x001ee80000300800 */
[----:B----4-:R0:W-:Y:S04]  /*1cd20*/  STS.U16 [R4+UR5+0x7180], R2 ;  /* 0x0071800204007988 */ /* 0x0101e80008000405 */
[----:B------:R1:W-:Y:S04]  /*1cd30*/  STS.U16 [R4+UR5+0x7900], R3 ;  /* 0x0079000304007988 */ /* 0x0003e80008000405 */
[----:B------:R4:W-:Y:S04]  /*1cd40*/  STS.U16 [R4+UR5+0x7980], R5 ;  /* 0x0079800504007988 */ /* 0x0009e80008000405 */
[----:B0-----:R-:W3:Y:S04]  /*1cd50*/  LDL.LU R2, [R1+0x1ab8] ;  /* 0x001ab80001027983 */ /* 0x001ee80000300800 */
[----:B-1----:R-:W3:Y:S04]  /*1cd60*/  LDL.LU R3, [R1+0x1ab4] ;  /* 0x001ab40001037983 */ /* 0x002ee80000300800 */
[----:B----4-:R-:W4:Y:S04]  /*1cd70*/  LDL.LU R4, [R1+0x1ab0] ;  /* 0x001ab00001047983 */ /* 0x010f280000300800 */
[----:B------:R0:W-:Y:S04]  /*1cd80*/  STS.U16 [R26+UR5+0x200], R6 ;  /* 0x000200061a007988 */ /* 0x0001e80008000405 */
[----:B------:R-:W4:Y:S04]  /*1cd90*/  LDL.LU R5, [R1+0x1aac] ;  /* 0x001aac0001057983 */ /* 0x000f280000300800 */
[----:B------:R1:W-:Y:S04]  /*1cda0*/  STS.U16 [R26+UR5+0x280], R7 ;  /* 0x000280071a007988 */ /* 0x0003e80008000405 */
[----:B0-----:R-:W4:Y:S04]  /*1cdb0*/  LDL.LU R6, [R1+0x1aa8] ;  /* 0x001aa80001067983 */ /* 0x001f280000300800 */
[----:B--2---:R0:W-:Y:S04]  /*1cdc0*/  STS.U16 [R26+UR5+0xa00], R20 ;  /* 0x000a00141a007988 */ /* 0x0041e80008000405 */
[----:B-1----:R-:W2:Y:S04]  /*1cdd0*/  LDL.LU R7, [R1+0x1aa4] ;  /* 0x001aa40001077983 */ /* 0x002ea80000300800 */
[----:B------:R1:W-:Y:S04]  /*1cde0*/  STS.U16 [R26+UR5+0xa80], R22 ;  /* 0x000a80161a007988 */ /* 0x0003e80008000405 */
[----:B0-----:R-:W4:Y:S04]  /*1cdf0*/  LDL.LU R20, [R1+0x1aa0] ;  /* 0x001aa00001147983 */ /* 0x001f280000300800 */
[----:B------:R-:W-:Y:S04]  /*1ce00*/  STS.U16 [R26+UR5+0x1200], R28 ;  /* 0x0012001c1a007988 */ /* 0x000fe80008000405 */
[----:B-1----:R-:W2:Y:S04]  /*1ce10*/  LDL.LU R22, [R1+0x1a9c] ;  /* 0x001a9c0001167983 */ /* 0x002ea80000300800 */
[----:B------:R0:W-:Y:S04]  /*1ce20*/  STS.U16 [R26+UR5+0x1280], R15 ;  /* 0x0012800f1a007988 */ /* 0x0001e80008000405 */
[----:B0-----:R-:W4:Y:S04]  /*1ce30*/  LDL.LU R15, [R1+0x58] ;  /* 0x00005800010f7983 */ /* 0x001f280000300800 */
        /* <DEDUP_REMOVED lines=17> */
[----:B---3--:R0:W-:Y:S02]  /*1cf50*/  STS.U16 [R26+UR5+0x5a80], R0 ;  /* 0x005a80001a007988 */ /* 0x0081e40008000405 */
[----:B0-----:R-:W0:Y:S02]  /*1cf60*/  S2R R0, SR_TID.X ;  /* 0x0000000000007919 */ /* 0x001e240000002100 */
[----:B0-----:R-:W-:Y:S01]  /*1cf70*/  LOP3.LUT R0, R0, 0x3f, RZ, 0xc0, !PT ;  /* 0x0000003f00007812 */ /* 0x001fe200078ec0ff */
[----:B----4-:R0:W-:Y:S04]  /*1cf80*/  STL [R1+0x1a98], R15 ;  /* 0x001a980f01007387 */ /* 0x0101e80000100800 */
[----:B------:R-:W3:Y:S04]  /*1cf90*/  LDL.LU R29, [R1+0x54] ;  /* 0x00005400011d7983 */ /* 0x000ee80000300800 */
[----:B------:R-:W4:Y:S01]  /*1cfa0*/  LDL.LU R27, [R1+0x50] ;  /* 0x00005000011b7983 */ /* 0x000f220000300800 */
[----:B0-----:R-:W-:-:S03]  /*1cfb0*/  IMAD.SHL.U32 R15, R0, 0x2, RZ ;  /* 0x00000002000f7824 */ /* 0x001fc600078e00ff */
[----:B------:R-:W4:Y:S04]  /*1cfc0*/  LDL.LU R25, [R1+0x4c] ;  /* 0x00004c0001197983 */ /* 0x000f280000300800 */
[----:B------:R-:W4:Y:S01]  /*1cfd0*/  LDL.LU R23, [R1+0x48] ;  /* 0x0000480001177983 */ /* 0x000f220000300800 */
[----:B------:R-:W-:-:S03]  /*1cfe0*/  LOP3.LUT R15, R15, 0x20, RZ, 0x3c, !PT ;  /* 0x000000200f0f7812 */ /* 0x000fc600078e3cff */
[----:B------:R-:W4:Y:S04]  /*1cff0*/  LDL.LU R21, [R1+0x44] ;  /* 0x0000440001157983 */ /* 0x000f280000300800 */
[----:B------:R-:W4:Y:S04]  /*1d000*/  LDL.LU R19, [R1+0x40] ;  /* 0x0000400001137983 */ /* 0x000f280000300800 */
[----:B------:R-:W4:Y:S04]  /*1d010*/  LDL.LU R17, [R1+0x3c] ;  /* 0x00003c0001117983 */ /* 0x000f280000300800 */
[----:B------:R-:W4:Y:S04]  /*1d020*/  LDL.LU R13, [R1+0x38] ;  /* 0x00003800010d7983 */ /* 0x000f280000300800 */
[----:B------:R-:W4:Y:S04]  /*1d030*/  LDL.LU R12, [R1+0x34] ;  /* 0x00003400010c7983 */ /* 0x000f280000300800 */
[----:B------:R-:W4:Y:S04]  /*1d040*/  LDL.LU R11, [R1+0x30] ;  /* 0x00003000010b7983 */ /* 0x000f280000300800 */
[----:B------:R-:W4:Y:S04]  /*1d050*/  LDL.LU R10, [R1+0x2c] ;  /* 0x00002c00010a7983 */ /* 0x000f280000300800 */
[----:B------:R-:W4:Y:S04]  /*1d060*/  LDL.LU R9, [R1+0x28] ;  /* 0x0000280001097983 */ /* 0x000f280000300800 */
[----:B--2---:R-:W-:Y:S04]  /*1d070*/  STS.U16 [R15+UR5+0x6200], R22 ;  /* 0x006200160f007988 */ /* 0x004fe80008000405 */
[----:B------:R-:W2:Y:S04]  /*1d080*/  LDL.LU R8, [R1+0x24] ;  /* 0x0000240001087983 */ /* 0x000ea80000300800 */
[----:B------:R-:W-:Y:S04]  /*1d090*/  STS.U16 [R15+UR5+0x6280], R20 ;  /* 0x006280140f007988 */ /* 0x000fe80008000405 */
        /* <DEDUP_REMOVED lines=9> */
[----:B------:R0:W-:Y:S04]  /*1d130*/  STS.U16 [R15+UR5+0x7a00], R3 ;  /* 0x007a00030f007988 */ /* 0x0001e80008000405 */
[----:B------:R1:W-:Y:S04]  /*1d140*/  STS.U16 [R15+UR5+0x7a80], R2 ;  /* 0x007a80020f007988 */ /* 0x0003e80008000405 */
[----:B0-----:R-:W2:Y:S04]  /*1d150*/  LDL.LU R3, [R1+0x8] ;  /* 0x0000080001037983 */ /* 0x001ea80000300800 */
[----:B-1----:R-:W3:Y:S01]  /*1d160*/  LDL.LU R15, [R1+0x1a98] ;  /* 0x001a9800010f7983 */ /* 0x002ee20000300800 */
[----:B------:R-:W0:Y:S03]  /*1d170*/  S2R R14, SR_TID.X ;  /* 0x00000000000e7919 */ /* 0x000e260000002100 */
[----:B------:R-:W2:Y:S01]  /*1d180*/  LDL.LU R2, [R1+0xc] ;  /* 0x00000c0001027983 */ /* 0x000ea20000300800 */
[----:B0-----:R-:W-:-:S05]  /*1d190*/  LOP3.LUT R14, R14, 0x3f, RZ, 0xc0, !PT ;  /* 0x0000003f0e0e7812 */ /* 0x001fca00078ec0ff */
[----:B------:R-:W-:-:S05]  /*1d1a0*/  IMAD.SHL.U32 R28, R14, 0x2, RZ ;  /* 0x000000020e1c7824 */ /* 0x000fca00078e00ff */
[----:B------:R-:W-:-:S05]  /*1d1b0*/  LOP3.LUT R28, R28, 0x30, RZ, 0x3c, !PT ;  /* 0x000000301c1c7812 */ /* 0x000fca00078e3cff */
[----:B---3--:R0:W-:Y:S04]  /*1d1c0*/  STS.U16 [R28+UR5+0x300], R15 ;  /* 0x0003000f1c007988 */ /* 0x0081e80008000405 */
[----:B------:R1:W-:Y:S04]  /*1d1d0*/  STS.U16 [R28+UR5+0x380], R29 ;  /* 0x0003801d1c007988 */ /* 0x0003e80008000405 */
[----:B----4-:R3:W-:Y:S04]  /*1d1e0*/  STS.U16 [R28+UR5+0xb00], R27 ;  /* 0x000b001b1c007988 */ /* 0x0107e80008000405 */
[----:B0-----:R-:W4:Y:S04]  /*1d1f0*/  LDL.LU R15, [R1+0x1a94] ;  /* 0x001a9400010f7983 */ /* 0x001f280000300800 */
[----:B-1----:R-:W4:Y:S04]  /*1d200*/  LDL.LU R29, [R1+0x1a90] ;  /* 0x001a9000011d7983 */ /* 0x002f280000300800 */
[----:B---3--:R-:W3:Y:S04]  /*1d210*/  LDL.LU R27, [R1+0x1a8c] ;  /* 0x001a8c00011b7983 */ /* 0x008ee80000300800 */
[----:B------:R0:W-:Y:S04]  /*1d220*/  STS.U16 [R28+UR5+0xb80], R25 ;  /* 0x000b80191c007988 */ /* 0x0001e80008000405 */
[----:B------:R1:W-:Y:S04]  /*1d230*/  STS.U16 [R28+UR5+0x1300], R23 ;  /* 0x001300171c007988 */ /* 0x0003e80008000405 */
[----:B------:R2:W-:Y:S04]  /*1d240*/  STS.U16 [R28+UR5+0x1380], R21 ;  /* 0x001380151c007988 */ /* 0x0005e80008000405 */
[----:B0-----:R-:W4:Y:S04]  /*1d250*/  LDL.LU R25, [R1+0x1a88] ;  /* 0x001a880001197983 */ /* 0x001f280000300800 */
[----:B-1----:R-:W3:Y:S04]  /*1d260*/  LDL.LU R23, [R1+0x1a84] ;  /* 0x001a840001177983 */ /* 0x002ee80000300800 */
[----:B--2---:R-:W2:Y:S04]  /*1d270*/  LDL.LU R21, [R1+0x1a80] ;  /* 0x001a800001157983 */ /* 0x004ea80000300800 */
[----:B------:R0:W-:Y:S04]  /*1d280*/  STS.U16 [R28+UR5+0x1b00], R19 ;  /* 0x001b00131c007988 */ /* 0x0001e80008000405 */
[----:B------:R1:W-:Y:S04]  /*1d290*/  STS.U16 [R28+UR5+0x1b80], R17 ;  /* 0x001b80111c007988 */ /* 0x0003e80008000405 */
[----:B------:R1:W-:Y:S04]  /*1d2a0*/  STS.U16 [R28+UR5+0x2300], R13 ;  /* 0x0023000d1c007988 */ /* 0x0003e80008000405 */
[----:B0-----:R-:W4:Y:S04]  /*1d2b0*/  LDL.LU R19, [R1+0x1a7c] ;  /* 0x001a7c0001137983 */ /* 0x001f280000300800 */
[----:B-1----:R-:W3:Y:S04]  /*1d2c0*/  LDL.LU R17, [R1+0x1a78] ;  /* 0x001a780001117983 */ /* 0x002ee80000300800 */
[----:B------:R-:W2:Y:S04]  /*1d2d0*/  LDL.LU R13, [R1+0x1a74] ;  /* 0x001a7400010d7983 */ /* 0x000ea80000300800 */
        /* <DEDUP_REMOVED lines=19> */
[----:B0-----:R-:W4:Y:S04]  /*1d410*/  LDL.LU R0, [R1+0x1a4c] ;  /* 0x001a4c0001007983 */ /* 0x001f280000300800 */
[----:B------:R-:W-:Y:S04]  /*1d420*/  STS.U16 [R28+UR5+0x4b80], R2 ;  /* 0x004b80021c007988 */ /* 0x000fe80008000405 */
[----:B------:R-:W-:Y:S04]  /*1d430*/  STS.U16 [R28+UR5+0x5300], R3 ;  /* 0x005300031c007988 */ /* 0x000fe80008000405 */
[----:B----4-:R0:W-:Y:S04]  /*1d440*/  STS.U16 [R28+UR5+0x5380], R0 ;  /* 0x005380001c007988 */ /* 0x0101e80008000405 */
[----:B0-----:R-:W4:Y:S04]  /*1d450*/  LDL.LU R0, [R1+0x1a48] ;  /* 0x001a480001007983 */ /* 0x001f280000300800 */
[----:B------:R-:W3:Y:S04]  /*1d460*/  LDL R3, [R1+0xab8] ;  /* 0x000ab80001037983 */ /* 0x000ee80000100800 */
[----:B------:R-:W3:Y:S01]  /*1d470*/  LDL R2, [R1+0xabc] ;  /* 0x000abc0001027983 */ /* 0x000ee20000100800 */
[----:B------:R-:W-:-:S03]  /*1d480*/  IMAD.SHL.U32 R14, R14, 0x2, RZ ;  /* 0x000000020e0e7824 */ /* 0x000fc600078e00ff */
[----:B--2---:R-:W-:Y:S01]  /*1d490*/  STS.U16 [R28+UR5+0x5b00], R26 ;  /* 0x005b001a1c007988 */ /* 0x004fe20008000405 */
[----:B----4-:R-:W-:-:S06]  /*1d4a0*/  PRMT R0, RZ, 0x7610, R0 ;  /* 0x00007610ff007816 */ /* 0x010fcc0000000000 */
[----:B---3--:R-:W2:Y:S04]  /*1d4b0*/  @!P1 LDG.E.U16 R0, desc[UR8][R2.64] ;  /* 0x0000000802009981 */ /* 0x008ea8000c1e1500 */
[----:B------:R-:W-:Y:S01]  /*1d4c0*/  STS.U16 [R28+UR5+0x5b80], R24 ;  /* 0x005b80181c007988 */ /* 0x000fe20008000405 */
[----:B------:R-:W-:-:S03]  /*1d4d0*/  LOP3.LUT R14, R14, 0x40, RZ, 0x3c, !PT ;  /* 0x000000400e0e7812 */ /* 0x000fc600078e3cff */
[----:B------:R-:W-:Y:S04]  /*1d4e0*/  STS.U16 [R28+UR5+0x6300], R18 ;  /* 0x006300121c007988 */ /* 0x000fe80008000405 */
[----:B------:R-:W-:Y:S04]  /*1d4f0*/  STS.U16 [R28+UR5+0x6380], R16 ;  /* 0x006380101c007988 */ /* 0x000fe80008000405 */
[----:B------:R-:W-:Y:S04]  /*1d500*/  STS.U16 [R28+UR5+0x6b00], R8 ;  /* 0x006b00081c007988 */ /* 0x000fe80008000405 */
[----:B------:R-:W-:Y:S04]  /*1d510*/  STS.U16 [R28+UR5+0x6b80], R9 ;  /* 0x006b80091c007988 */ /* 0x000fe80008000405 */
[----:B------:R-:W-:Y:S04]  /*1d520*/  STS.U16 [R28+UR5+0x7300], R10 ;  /* 0x0073000a1c007988 */ /* 0x000fe80008000405 */
[----:B------:R-:W-:Y:S04]  /*1d530*/  STS.U16 [R28+UR5+0x7380], R11 ;  /* 0x0073800b1c007988 */ /* 0x000fe80008000405 */
[----:B------:R-:W-:Y:S04]  /*1d540*/  STS.U16 [R28+UR5+0x7b00], R12 ;  /* 0x007b000c1c007988 */ /* 0x000fe80008000405 */
[----:B------:R0:W-:Y:S04]  /*1d550*/  STS.U16 [R28+UR5+0x7b80], R13 ;  /* 0x007b800d1c007988 */ /* 0x0001e80008000405 */
[----:B------:R-:W-:Y:S04]  /*1d560*/  STS.U16 [R14+UR5+0x400], R17 ;  /* 0x000400110e007988 */ /* 0x000fe80008000405 */
[----:B------:R-:W-:Y:S04]  /*1d570*/  STS.U16 [R14+UR5+0x480], R19 ;  /* 0x000480130e007988 */ /* 0x000fe80008000405 */
[----:B------:R-:W-:Y:S04]  /*1d580*/  STS.U16 [R14+UR5+0xc00], R21 ;  /* 0x000c00150e007988 */ /* 0x000fe80008000405 */
[----:B------:R-:W-:Y:S04]  /*1d590*/  STS.U16 [R14+UR5+0xc80], R23 ;  /* 0x000c80170e007988 */ /* 0x000fe80008000405 */
[----:B------:R-:W-:Y:S04]  /*1d5a0*/  STS.U16 [R14+UR5+0x1400], R25 ;  /* 0x001400190e007988 */ /* 0x000fe80008000405 */
[----:B------:R-:W-:Y:S04]  /*1d5b0*/  STS.U16 [R14+UR5+0x1480], R27 ;  /* 0x0014801b0e007988 */ /* 0x000fe80008000405 */
[----:B0-----:R-:W3:Y:S04]  /*1d5c0*/  LDL.LU R28, [R1+0x310] ;  /* 0x00031000011c7983 */ /* 0x001ee80000300800 */
[----:B------:R0:W-:Y:S04]  /*1d5d0*/  STS.U16 [R14+UR5+0x1c00], R29 ;  /* 0x001c001d0e007988 */ /* 0x0001e80008000405 */
[----:B0-----:R-:W4:Y:S04]  /*1d5e0*/  LDL.LU R14, [R1+0x1a44] ;  /* 0x001a4400010e7983 */ /* 0x001f280000300800 */
[----:B--2---:R0:W-:Y:S04]  /*1d5f0*/  STL [R1+0x178], R0 ;  /* 0x0001780001007387 */ /* 0x0041e80000100800 */
[----:B0-----:R-:W2:Y:S04]  /*1d600*/  LDL.LU R0, [R1+0x1a40] ;  /* 0x001a400001007983 */ /* 0x001ea80000300800 */
[----:B------:R-:W3:Y:S04]  /*1d610*/  LDL R2, [R1+0xab0] ;  /* 0x000ab00001027983 */ /* 0x000ee80000100800 */
[----:B------:R-:W3:Y:S01]  /*1d620*/  LDL R3, [R1+0xab4] ;  /* 0x000ab40001037983 */ /* 0x000ee20000100800 */
[----:B----4-:R-:W-:-:S02]  /*1d630*/  PRMT R14, RZ, 0x7610, R14 ;  /* 0x00007610ff0e7816 */ /* 0x010fc4000000000e */
[----:B---3--:R-:W-:-:S04]  /*1d640*/  @!P2 LOP3.LUT R3, R3, R2, RZ, 0x3c, !PT ;  /* 0x000000020303a212 */ /* 0x008fc800078e3cff */
        /* <DEDUP_REMOVED lines=627> */
[----:B------:R-:W4:Y:S02]  /*1fd80*/  LDL R3, [R1+0x61c] ;  /* 0x00061c0001037983 */ /* 0x000f240000100800 */
[----:B----4-:R-:W-:-:S02]  /*1fd90*/  @!P1 LOP3.LUT R3, R3, R2, RZ, 0x3c, !PT ;  /* 0x0000000203039212 */ /* 0x010fc400078e3cff */
[----:B--2---:R-:W-:Y:S02]  /*1fda0*/  PRMT R0, RZ, 0x7610, R0 ;  /* 0x00007610ff007816 */ /* 0x004fe40000000000 */
        /* <DEDUP_REMOVED lines=83> */
[----:B------:R0:W4:Y:S04]  /*202e0*/  @!P2 LDG.E.U16 R7, desc[UR8][R2.64] ;  /* 0x000000080207a981 */ /* 0x000128000c1e1500 */
[----:B------:R-:W0:Y:S04]  /*202f0*/  LDL R2, [R1+0x548] ;  /* 0x0005480001027983 */ /* 0x000e280000100800 */
[----:B------:R-:W0:Y:S01]  /*20300*/  LDL R3, [R1+0x54c] ;  /* 0x00054c0001037983 */ /* 0x000e220000100800 */
[----:B--2---:R-:W-:Y:S02]  /*20310*/  PRMT R0, RZ, 0x7610, R0 ;  /* 0x00007610ff007816 */ /* 0x004fe40000000000 */
[----:B0-----:R-:W-:-:S04]  /*20320*/  @!P1 LOP3.LUT R3, R3, R2, RZ, 0x3c, !PT ;  /* 0x0000000203039212 */ /* 0x001fc800078e3cff */
[----:B------:R-:W-:-:S04]  /*20330*/  @!P1 LOP3.LUT R2, R3, R2, RZ, 0x3c, !PT ;  /* 0x0000000203029212 */ /* 0x000fc800078e3cff */
[----:B------:R-:W-:-:S05]  /*20340*/  @!P1 LOP3.LUT R3, R3, R2, RZ, 0x3c, !PT ;  /* 0x0000000203039212 */ /* 0x000fca00078e3cff */
[----:B------:R-:W2:Y:S04]  /*20350*/  @!P1 LDG.E.U16 R0, desc[UR8][R2.64] ;  /* 0x0000000802009981 */ /* 0x000ea8000c1e1500 */
[----:B----4-:R0:W-:Y:S04]  /*20360*/  STL [R1+0x38], R7 ;  /* 0x0000380701007387 */ /* 0x0101e80000100800 */
[----:B0-----:R-:W4:Y:S04]  /*20370*/  LDL R7, [R1+0x52c] ;  /* 0x00052c0001077983 */ /* 0x001f280000100800 */
        /* <DEDUP_REMOVED lines=11> */
[----:B--2---:R-:W-:Y:S02]  /*20430*/  PRMT R0, RZ, 0x7610, R0 ;  /* 0x00007610ff007816 */ /* 0x004fe40000000000 */
[----:B0-----:R-:W-:-:S04]  /*20440*/  @!P1 LOP3.LUT R3, R3, R2, RZ, 0x3c, !PT ;  /* 0x0000000203039212 */ /* 0x001fc800078e3cff */
[----:B------:R-:W-:-:S04]  /*20450*/  @!P1 LOP3.LUT R2, R3, R2, RZ, 0x3c, !PT ;  /* 0x0000000203029212 */ /* 0x000fc800078e3cff */
[----:B------:R-:W-:Y:S01]  /*20460*/  @!P1 LOP3.LUT R3, R3, R2, RZ, 0x3c, !PT ;  /* 0x0000000203039212 */ /* 0x000fe200078e3cff */
[----:B---3--:R0:W-:Y:S04]  /*20470*/  STL [R1+0x30], R11 ;  /* 0x0000300b01007387 */ /* 0x0081e80000100800 */
[----:B------:R1:W2:Y:S01]  /*20480*/  @!P1 LDG.E.U16 R0, desc[UR8][R2.64] ;  /* 0x0000000802009981 */ /* 0x0002a2000c1e1500 */
[----:B------:R-:W-:-:S03]  /*20490*/  PRMT R9, RZ, 0x7610, R9 ;  /* 0x00007610ff097816 */ /* 0x000fc60000000009 */
[----:B0-----:R-:W3:Y:S04]  /*204a0*/  LDL R11, [R1+0x51c] ;  /* 0x00051c00010b7983 */ /* 0x001ee80000100800 */
[----:B------:R-:W1:Y:S04]  /*204b0*/  LDL R2, [R1+0x530] ;  /* 0x0005300001027983 */ /* 0x000e680000100800 */
[----:B------:R-:W1:Y:S02]  /*204c0*/  LDL R3, [R1+0x534] ;  /* 0x0005340001037983 */ /* 0x000e640000100800 */
[----:B-1----:R-:W-:-:S04]  /*204d0*/  @!P2 LOP3.LUT R3, R3, R2, RZ, 0x3c, !PT ;  /* 0x000000020303a212 */ /* 0x002fc800078e3cff */
[----:B------:R-:W-:-:S04]  /*204e0*/  @!P2 LOP3.LUT R2, R3, R2, RZ, 0x3c, !PT ;  /* 0x000000020302a212 */ /* 0x000fc800078e3cff */
[----:B------:R-:W-:Y:S01]  /*204f0*/  @!P2 LOP3.LUT R3, R3, R2, RZ, 0x3c, !PT ;  /* 0x000000020303a212 */ /* 0x000fe200078e3cff */
[----:B--2---:R-:W-:Y:S04]  /*20500*/  STL [R1+0x18e4], R0 ;  /* 0x0018e40001007387 */ /* 0x004fe80000100800 */
[----:B------:R4:W2:Y:S04]  /*20510*/  @!P2 LDG.E.U16 R9, desc[UR8][R2.64] ;  /* 0x000000080209a981 */ /* 0x0008a8000c1e1500 */
[----:B------:R-:W3:Y:S01]  /*20520*/  LDL R3, [R1+0x528] ;  /* 0x0005280001037983 */ /* 0x000ee20000100800 */
[----:B------:R-:W-:Y:S01]  /*20530*/  PRMT R6, RZ, 0x7610, R6 ;  /* 0x00007610ff067816 */ /* 0x000fe20000000006 */
[----:B----4-:R-:W-:-:S02]  /*20540*/  @!P1 IMAD.MOV.U32 R2, RZ, RZ, R7 ;  /* 0x000000ffff029224 */ /* 0x010fc400078e0007 */
[----:B--2---:R0:W-:Y:S01]  /*20550*/  STL [R1+0x28], R9 ;  /* 0x0000280901007387 */ /* 0x0041e20000100800 */
[----:B------:R-:W-:-:S03]  /*20560*/  PRMT R14, RZ, 0x7610, R14 ;  /* 0x00007610ff0e7816 */ /* 0x000fc6000000000e */
[----:B------:R-:W2:Y:S04]  /*20570*/  LDL R7, [R1+0x4c0] ;  /* 0x0004c00001077983 */ /* 0x000ea80000100800 */
[----:B---3--:R1:W3:Y:S04]  /*20580*/  @!P1 LDG.E.U16 R6, desc[UR8][R2.64] ;  /* 0x0000000802069981 */ /* 0x0082e8000c1e1500 */
[----:B0-----:R-:W4:Y:S04]  /*20590*/  LDL R9, [R1+0x4cc] ;  /* 0x0004cc0001097983 */ /* 0x001f280000100800 */
[----:B------:R-:W1:Y:S04]  /*205a0*/  LDL R2, [R1+0x520] ;  /* 0x0005200001027983 */ /* 0x000e680000100800 */
[----:B------:R-:W1:Y:S02]  /*205b0*/  LDL R3, [R1+0x524] ;  /* 0x0005240001037983 */ /* 0x000e640000100800 */
[----:B-1----:R-:W-:-:S04]  /*205c0*/  @!P2 LOP3.LUT R3, R3, R2, RZ, 0x3c, !PT ;  /* 0x000000020303a212 */ /* 0x002fc800078e3cff */
[----:B------:R-:W-:-:S04]  /*205d0*/  @!P2 LOP3.LUT R2, R3, R2, RZ, 0x3c, !PT ;  /* 0x000000020302a212 */ /* 0x000fc800078e3cff */
[----:B------:R-:W-:-:S05]  /*205e0*/  @!P2 LOP3.LUT R3, R3, R2, RZ, 0x3c, !PT ;  /* 0x000000020303a212 */ /* 0x000fca00078e3cff */
[----:B------:R-:W2:Y:S04]  /*205f0*/  @!P2 LDG.E.U16 R14, desc[UR8][R2.64] ;  /* 0x00000008020ea981 */ /* 0x000ea8000c1e1500 */
[----:B---3--:R0:W-:Y:S04]  /*20600*/  STL [R1+0x24], R6 ;  /* 0x0000240601007387 */ /* 0x0081e80000100800 */
[----:B0-----:R-:W3:Y:S04]  /*20610*/  LDL R6, [R1+0x4c4] ;  /* 0x0004c40001067983 */ /* 0x001ee80000100800 */
[----:B--2---:R0:W-:Y:S04]  /*20620*/  STL [R1+0x20], R14 ;  /* 0x0000200e01007387 */ /* 0x0041e80000100800 */
[----:B0-----:R-:W2:Y:S04]  /*20630*/  LDL.LU R14, [R1+0x18fc] ;  /* 0x0018fc00010e7983 */ /* 0x001ea80000300800 */
[----:B------:R-:W4:Y:S01]  /*20640*/  LDL R3, [R1+0x518] ;  /* 0x0005180001037983 */ /* 0x000f220000100800 */
[----:B------:R-:W-:Y:S01]  /*20650*/  PRMT R15, RZ, 0x7610, R15 ;  /* 0x00007610ff0f7816 */ /* 0x000fe2000000000f */
[----:B------:R-:W-:-:S02]  /*20660*/  @!P1 IMAD.MOV.U32 R2, RZ, RZ, R11 ;  /* 0x000000ffff029224 */ /* 0x000fc400078e000b */
[----:B------:R-:W2:Y:S04]  /*20670*/  LDL R11, [R1+0x4bc] ;  /* 0x0004bc00010b7983 */ /* 0x000ea80000100800 */
[----:B----4-:R-:W4:Y:S04]  /*20680*/  @!P1 LDG.E.U16 R15, desc[UR8][R2.64] ;  /* 0x00000008020f9981 */ /* 0x010f28000c1e1500 */
        /* <DEDUP_REMOVED lines=8> */
[----:B------:R0:W3:Y:S04]  /*20710*/  @!P2 LDG.E.U16 R13, desc[UR8][R2.64] ;  /* 0x00000008020da981 */ /* 0x0000e8000c1e1500 */
[----:B------:R-:W2:Y:S01]  /*20720*/  LDL R3, [R1+0x4c8] ;  /* 0x0004c80001037983 */ /* 0x000ea20000100800 */
[----:B------:R-:W-:Y:S01]  /*20730*/  PRMT R8, RZ, 0x7610, R8 ;  /* 0x00007610ff087816 */ /* 0x000fe20000000008 */
[----:B0-----:R-:W-:Y:S01]  /*20740*/  @!P1 IMAD.MOV.U32 R2, RZ, RZ, R9 ;  /* 0x000000ffff029224 */ /* 0x001fe200078e0009 */
[----:B------:R-:W-:-:S04]  /*20750*/  PRMT R0, RZ, 0x7610, R0 ;  /* 0x00007610ff007816 */ /* 0x000fc80000000000 */
[----:B--2---:R0:W2:Y:S04]  /*20760*/  @!P1 LDG.E.U16 R8, desc[UR8][R2.64] ;  /* 0x0000000802089981 */ /* 0x0040a8000c1e1500 */
[----:B---3--:R1:W-:Y:S04]  /*20770*/  STL [R1+0x18], R13 ;  /* 0x0000180d01007387 */ /* 0x0083e80000100800 */
[----:B------:R-:W3:Y:S01]  /*20780*/  LDL R9, [R1+0x4a8] ;  /* 0x0004a80001097983 */ /* 0x000ee20000100800 */
[----:B0-----:R-:W-:Y:S02]  /*20790*/  @!P2 IMAD.MOV.U32 R2, RZ, RZ, R6 ;  /* 0x000000ffff02a224 */ /* 0x001fe400078e0006 */
[----:B------:R-:W-:Y:S01]  /*207a0*/  @!P2 IMAD.MOV.U32 R3, RZ, RZ, R7 ;  /* 0x000000ffff03a224 */ /* 0x000fe200078e0007 */
[----:B-1----:R-:W4:Y:S04]  /*207b0*/  LDL R13, [R1+0x4b4] ;  /* 0x0004b400010d7983 */ /* 0x002f280000100800 */
[----:B------:R0:W3:Y:S04]  /*207c0*/  @!P2 LDG.E.U16 R0, desc[UR8][R2.64] ;  /* 0x000000080200a981 */ /* 0x0000e8000c1e1500 */
[----:B--2---:R1:W-:Y:S04]  /*207d0*/  STL [R1+0x14], R8 ;  /* 0x0000140801007387 */ /* 0x0043e80000100800 */
[----:B------:R-:W2:Y:S01]  /*207e0*/  LDL R3, [R1+0x4b8] ;  /* 0x0004b80001037983 */ /* 0x000ea20000100800 */
[----:B------:R-:W-:Y:S01]  /*207f0*/  PRMT R10, RZ, 0x7610, R10 ;  /* 0x00007610ff0a7816 */ /* 0x000fe2000000000a */
[----:B0-----:R-:W-:Y:S01]  /*20800*/  @!P1 IMAD.MOV.U32 R2, RZ, RZ, R11 ;  /* 0x000000ffff029224 */ /* 0x001fe200078e000b */
[----:B------:R-:W-:Y:S01]  /*20810*/  PRMT R12, RZ, 0x7610, R12 ;  /* 0x00007610ff0c7816 */ /* 0x000fe2000000000c */
[----:B------:R-:W3:Y:S04]  /*20820*/  LDL R7, [R1+0x4a0] ;  /* 0x0004a00001077983 */ /* 0x000ee80000100800 */
[----:B------:R-:W3:Y:S04]  /*20830*/  LDL R6, [R1+0x4a4] ;  /* 0x0004a40001067983 */ /* 0x000ee80000100800 */
[----:B------:R-:W3:Y:S04]  /*20840*/  LDL R11, [R1+0x498] ;  /* 0x00049800010b7983 */ /* 0x000ee80000100800 */
[----:B-1----:R-:W3:Y:S04]  /*20850*/  LDL R8, [R1+0x4ac] ;  /* 0x0004ac0001087983 */ /* 0x002ee80000100800 */
[----:B--2---:R4:W2:Y:S04]  /*20860*/  @!P1 LDG.E.U16 R10, desc[UR8][R2.64] ;  /* 0x00000008020a9981 */ /* 0x0048a8000c1e1500 */
[----:B------:R-:W3:Y:S01]  /*20870*/  LDL R3, [R1+0x4b0] ;  /* 0x0004b00001037983 */ /* 0x000ee20000100800 */
[----:B----4-:R-:W-:-:S05]  /*20880*/  @!P2 IMAD.MOV.U32 R2, RZ, RZ, R13 ;  /* 0x000000ffff02a224 */ /* 0x010fca00078e000d */
[----:B---3--:R0:W3:Y:S04]  /*20890*/  @!P2 LDG.E.U16 R12, desc[UR8][R2.64] ;  /* 0x00000008020ca981 */ /* 0x0080e8000c1e1500 */
[----:B--2---:R1:W-:Y:S04]  /*208a0*/  STL [R1+0xc], R10 ;  /* 0x00000c0a01007387 */ /* 0x0043e80000100800 */
[----:B------:R-:W2:Y:S04]  /*208b0*/  LDL R13, [R1+0x448] ;  /* 0x00044800010d7983 */ /* 0x000ea80000100800 */
[----:B-1----:R-:W4:Y:S01]  /*208c0*/  LDL R10, [R1+0x49c] ;  /* 0x00049c00010a7983 */ /* 0x002f220000100800 */
[----:B------:R-:W-:Y:S01]  /*208d0*/  PRMT R15, RZ, 0x7610, R15 ;  /* 0x00007610ff0f7816 */ /* 0x000fe2000000000f */
[----:B0-----:R-:W-:-:S02]  /*208e0*/  @!P1 IMAD.MOV.U32 R2, RZ, RZ, R8 ;  /* 0x000000ffff029224 */ /* 0x001fc400078e0008 */
[----:B------:R-:W-:-:S05]  /*208f0*/  @!P1 IMAD.MOV.U32 R3, RZ, RZ, R9 ;  /* 0x000000ffff039224 */ /* 0x000fca00078e0009 */
[----:B------:R0:W2:Y:S01]  /*20900*/  @!P1 LDG.E.U16 R15, desc[UR8][R2.64] ;  /* 0x00000008020f9981 */ /* 0x0000a2000c1e1500 */
[----:B------:R-:W-:Y:S01]  /*20910*/  PRMT R14, RZ, 0x7610, R14 ;  /* 0x00007610ff0e7816 */ /* 0x000fe2000000000e */
[----:B0-----:R-:W-:Y:S02]  /*20920*/  @!P2 IMAD.MOV.U32 R2, RZ, RZ, R6 ;  /* 0x000000ffff02a224 */ /* 0x001fe400078e0006 */
[----:B------:R-:W-:Y:S01]  /*20930*/  @!P2 IMAD.MOV.U32 R3, RZ, RZ, R7 ;  /* 0x000000ffff03a224 */ /* 0x000fe200078e0007 */
[----:B------:R-:W-:-:S04]  /*20940*/  PRMT R26, RZ, 0x7610, R26 ;  /* 0x00007610ff1a7816 */ /* 0x000fc8000000001a */
[----:B------:R0:W2:Y:S02]  /*20950*/  @!P2 LDG.E.U16 R14, desc[UR8][R2.64] ;  /* 0x00000008020ea981 */ /* 0x0000a4000c1e1500 */
[----:B0-----:R-:W-:Y:S02]  /*20960*/  @!P1 IMAD.MOV.U32 R3, RZ, RZ, R11 ;  /* 0x000000ffff039224 */ /* 0x001fe400078e000b */
[----:B---3--:R0:W-:Y:S04]  /*20970*/  STL [R1+0x8], R12 ;  /* 0x0000080c01007387 */ /* 0x0081e80000100800 */
[----:B------:R-:W3:Y:S04]  /*20980*/  LDL R9, [R1+0x440] ;  /* 0x0004400001097983 */ /* 0x000ee80000100800 */
[----:B------:R-:W3:Y:S04]  /*20990*/  LDL R8, [R1+0x444] ;  /* 0x0004440001087983 */ /* 0x000ee80000100800 */
[----:B------:R-:W3:Y:S04]  /*209a0*/  LDL R7, [R1+0x438] ;  /* 0x0004380001077983 */ /* 0x000ee80000100800 */
[----:B------:R-:W3:Y:S04]  /*209b0*/  LDL R6, [R1+0x43c] ;  /* 0x00043c0001067983 */ /* 0x000ee80000100800 */
[----:B------:R-:W3:Y:S04]  /*209c0*/  LDL R11, [R1+0x430] ;  /* 0x00043000010b7983 */ /* 0x000ee80000100800 */
[----:B0-----:R-:W3:Y:S01]  /*209d0*/  LDL R12, [R1+0x44c] ;  /* 0x00044c00010c7983 */ /* 0x001ee20000100800 */
[----:B----4-:R-:W-:-:S03]  /*209e0*/  @!P1 IMAD.MOV.U32 R2, RZ, RZ, R10 ;  /* 0x000000ffff029224 */ /* 0x010fc600078e000a */
[----:B------:R-:W4:Y:S04]  /*209f0*/  LDL R10, [R1+0x434] ;  /* 0x00043400010a7983 */ /* 0x000f280000100800 */
[----:B------:R2:W4:Y:S01]  /*20a00*/  @!P1 LDG.E.U16 R26, desc[UR8][R2.64] ;  /* 0x00000008021a9981 */ /* 0x000522000c1e1500 */
[----:B------:R-:W-:Y:S02]  /*20a10*/  PRMT R24, RZ, 0x7610, R24 ;  /* 0x00007610ff187816 */ /* 0x000fe40000000018 */
[----:B------:R-:W-:Y:S01]  /*20a20*/  PRMT R22, RZ, 0x7610, R22 ;  /* 0x00007610ff167816 */ /* 0x000fe20000000016 */
[----:B--2---:R-:W-:Y:S01]  /*20a30*/  @!P1 IMAD.MOV.U32 R3, RZ, RZ, R13 ;  /* 0x000000ffff039224 */ /* 0x004fe200078e000d */
[----:B------:R-:W-:Y:S02]  /*20a40*/  PRMT R20, RZ, 0x7610, R20 ;  /* 0x00007610ff147816 */ /* 0x000fe40000000014 */
[----:B------:R-:W-:Y:S01]  /*20a50*/  PRMT R18, RZ, 0x7610, R18 ;  /* 0x00007610ff127816 */ /* 0x000fe20000000012 */
[----:B---3--:R-:W-:-:S05]  /*20a60*/  @!P1 IMAD.MOV.U32 R2, RZ, RZ, R12 ;  /* 0x000000ffff029224 */ /* 0x008fca00078e000c */
[----:B------:R0:W2:Y:S02]  /*20a70*/  @!P1 LDG.E.U16 R24, desc[UR8][R2.64] ;  /* 0x0000000802189981 */ /* 0x0000a4000c1e1500 */
[----:B0-----:R-:W-:Y:S02]  /*20a80*/  @!P2 IMAD.MOV.U32 R2, RZ, RZ, R8 ;  /* 0x000000ffff02a224 */ /* 0x001fe400078e0008 */
[----:B------:R-:W-:-:S05]  /*20a90*/  @!P2 IMAD.MOV.U32 R3, RZ, RZ, R9 ;  /* 0x000000ffff03a224 */ /* 0x000fca00078e0009 */
[----:B------:R0:W3:Y:S02]  /*20aa0*/  @!P2 LDG.E.U16 R22, desc[UR8][R2.64] ;  /* 0x000000080216a981 */ /* 0x0000e4000c1e1500 */
[----:B0-----:R-:W-:Y:S02]  /*20ab0*/  @!P1 IMAD.MOV.U32 R2, RZ, RZ, R6 ;  /* 0x000000ffff029224 */ /* 0x001fe400078e0006 */
[----:B------:R-:W-:-:S05]  /*20ac0*/  @!P1 IMAD.MOV.U32 R3, RZ, RZ, R7 ;  /* 0x000000ffff039224 */ /* 0x000fca00078e0007 */
[----:B------:R0:W2:Y:S04]  /*20ad0*/  @!P1 LDG.E.U16 R20, desc[UR8][R2.64] ;  /* 0x0000000802149981 */ /* 0x0000a8000c1e1500 */
[----:B----4-:R-:W-:Y:S04]  /*20ae0*/  STL [R1+0x18b0], R26 ;  /* 0x0018b01a01007387 */ /* 0x010fe80000100800 */
[----:B------:R1:W-:Y:S04]  /*20af0*/  STL [R1+0x4], R15 ;  /* 0x0000040f01007387 */ /* 0x0003e80000100800 */
[----:B-1----:R-:W4:Y:S04]  /*20b00*/  LDL R15, [R1+0x3c8] ;  /* 0x0003c800010f7983 */ /* 0x002f280000100800 */
[----:B------:R1:W-:Y:S01]  /*20b10*/  STL [R1], R14 ;  /* 0x0000000e01007387 */ /* 0x0003e20000100800 */
[----:B0-----:R-:W-:-:S02]  /*20b20*/  @!P2 IMAD.MOV.U32 R2, RZ, RZ, R10 ;  /* 0x000000ffff02a224 */ /* 0x001fc400078e000a */
[----:B------:R-:W-:Y:S01]  /*20b30*/  @!P2 IMAD.MOV.U32 R3, RZ, RZ, R11 ;  /* 0x000000ffff03a224 */ /* 0x000fe200078e000b */
[----:B------:R-:W3:Y:S04]  /*20b40*/  LDL R9, [R1+0x3c0] ;  /* 0x0003c00001097983 */ /* 0x000ee80000100800 */
[----:B------:R-:W3:Y:S04]  /*20b50*/  LDL R8, [R1+0x3c4] ;  /* 0x0003c40001087983 */ /* 0x000ee80000100800 */
[----:B------:R4:W3:Y:S04]  /*20b60*/  @!P2 LDG.E.U16 R18, desc[UR8][R2.64] ;  /* 0x000000080212a981 */ /* 0x0008e8000c1e1500 */
[----:B------:R-:W3:Y:S04]  /*20b70*/  LDL R7, [R1+0x348] ;  /* 0x0003480001077983 */ /* 0x000ee80000100800 */
[----:B------:R-:W3:Y:S04]  /*20b80*/  LDL R6, [R1+0x34c] ;  /* 0x00034c0001067983 */ /* 0x000ee80000100800 */
[----:B-1----:R-:W3:Y:S01]  /*20b90*/  LDL R14, [R1+0x3cc] ;  /* 0x0003cc00010e7983 */ /* 0x002ee20000100800 */
[----:B------:R-:W-:-:S03]  /*20ba0*/  PRMT R5, RZ, 0x7610, R5 ;  /* 0x00007610ff057816 */ /* 0x000fc60000000005 */
[----:B--2---:R0:W-:Y:S04]  /*20bb0*/  STL [R1+0x18e8], R20 ;  /* 0x0018e81401007387 */ /* 0x0041e80000100800 */
[----:B------:R-:W2:Y:S04]  /*20bc0*/  LDL R13, [R1+0x340] ;  /* 0x00034000010d7983 */ /* 0x000ea80000100800 */
[----:B------:R-:W2:Y:S04]  /*20bd0*/  LDL R12, [R1+0x344] ;  /* 0x00034400010c7983 */ /* 0x000ea80000100800 */
[----:B------:R-:W2:Y:S04]  /*20be0*/  LDL R11, [R1+0x428] ;  /* 0x00042800010b7983 */ /* 0x000ea80000100800 */
[----:B------:R-:W2:Y:S01]  /*20bf0*/  LDL R10, [R1+0x42c] ;  /* 0x00042c00010a7983 */ /* 0x000ea20000100800 */
[----:B----4-:R-:W-:-:S02]  /*20c00*/  @!P1 IMAD.MOV.U32 R3, RZ, RZ, R15 ;  /* 0x000000ffff039224 */ /* 0x010fc400078e000f */
[----:B---3--:R-:W-:Y:S01]  /*20c10*/  @!P1 IMAD.MOV.U32 R2, RZ, RZ, R14 ;  /* 0x000000ffff029224 */ /* 0x008fe200078e000e */
[----:B------:R1:W-:Y:S01]  /*20c20*/  STL [R1+0x18ec], R18 ;  /* 0x0018ec1201007387 */ /* 0x0003e20000100800 */
[----:B------:R-:W-:Y:S02]  /*20c30*/  PRMT R4, RZ, 0x7610, R4 ;  /* 0x00007610ff047816 */ /* 0x000fe40000000004 */
[----:B------:R-:W-:Y:S01]  /*20c40*/  PRMT R16, RZ, 0x7610, R16 ;  /* 0x00007610ff107816 */ /* 0x000fe20000000010 */
[----:B------:R-:W3:Y:S04]  /*20c50*/  LDL R15, [R1+0x3b0] ;  /* 0x0003b000010f7983 */ /* 0x000ee80000100800 */
[----:B------:R4:W3:Y:S04]  /*20c60*/  @!P1 LDG.E.U16 R5, desc[UR8][R2.64] ;  /* 0x0000000802059981 */ /* 0x0008e8000c1e1500 */
[----:B------:R-:W3:Y:S01]  /*20c70*/  LDL R14, [R1+0x3b4] ;  /* 0x0003b400010e7983 */ /* 0x000ee20000100800 */
[----:B----4-:R-:W-:-:S02]  /*20c80*/  @!P2 IMAD.MOV.U32 R2, RZ, RZ, R8 ;  /* 0x000000ffff02a224 */ /* 0x010fc400078e0008 */
[----:B------:R-:W-:Y:S01]  /*20c90*/  @!P2 IMAD.MOV.U32 R3, RZ, RZ, R9 ;  /* 0x000000ffff03a224 */ /* 0x000fe200078e0009 */
[----:B------:R-:W4:Y:S04]  /*20ca0*/  LDL R8, [R1+0x3bc] ;  /* 0x0003bc0001087983 */ /* 0x000f280000100800 */
[----:B------:R-:W4:Y:S04]  /*20cb0*/  LDL R9, [R1+0x3b8] ;  /* 0x0003b80001097983 */ /* 0x000f280000100800 */
[----:B------:R0:W3:Y:S02]  /*20cc0*/  @!P2 LDG.E.U16 R4, desc[UR8][R2.64] ;  /* 0x000000080204a981 */ /* 0x0000e4000c1e1500 */
[----:B0-----:R-:W-:-:S02]  /*20cd0*/  PRMT R3, RZ, 0x7610, R3 ;  /* 0x00007610ff037816 */ /* 0x001fc40000000003 */
[----:B------:R-:W-:-:S04]  /*20ce0*/  PRMT R2, RZ, 0x7610, R2 ;  /* 0x00007610ff027816 */ /* 0x000fc80000000002 */
[----:B------:R2:W3:Y:S02]  /*20cf0*/  @!P1 LDG.E.U16 R3, desc[UR8][R6.64] ;  /* 0x0000000806039981 */ /* 0x0004e4000c1e1500 */
[----:B--2---:R-:W-:Y:S02]  /*20d00*/  @!P2 IMAD.MOV.U32 R7, RZ, RZ, R13 ;  /* 0x000000ffff07a224 */ /* 0x004fe400078e000d */
[----:B------:R-:W-:-:S05]  /*20d10*/  @!P2 IMAD.MOV.U32 R6, RZ, RZ, R12 ;  /* 0x000000ffff06a224 */ /* 0x000fca00078e000c */
[----:B------:R0:W2:Y:S02]  /*20d20*/  @!P2 LDG.E.U16 R2, desc[UR8][R6.64] ;  /* 0x000000080602a981 */ /* 0x0000a4000c1e1500 */
[----:B0-----:R-:W-:Y:S02]  /*20d30*/  @!P1 IMAD.MOV.U32 R6, RZ, RZ, R10 ;  /* 0x000000ffff069224 */ /* 0x001fe400078e000a */
[----:B------:R-:W-:Y:S01]  /*20d40*/  @!P1 IMAD.MOV.U32 R7, RZ, RZ, R11 ;  /* 0x000000ffff079224 */ /* 0x000fe200078e000b */
[----:B------:R-:W2:Y:S04]  /*20d50*/  LDL R10, [R1+0x33c] ;  /* 0x00033c00010a7983 */ /* 0x000ea80000100800 */
[----:B------:R-:W2:Y:S04]  /*20d60*/  LDL R11, [R1+0x338] ;  /* 0x00033800010b7983 */ /* 0x000ea80000100800 */
[----:B------:R0:W2:Y:S02]  /*20d70*/  @!P1 LDG.E.U16 R16, desc[UR8][R6.64] ;  /* 0x0000000806109981 */ /* 0x0000a4000c1e1500 */
[----:B0-----:R-:W-:-:S06]  /*20d80*/  PRMT R6, RZ, 0x7610, R6 ;  /* 0x00007610ff067816 */ /* 0x001fcc0000000006 */
[----:B----4-:R3:W4:Y:S01]  /*20d90*/  @!P1 LDG.E.U16 R6, desc[UR8][R8.64] ;  /* 0x0000000808069981 */ /* 0x010722000c1e1500 */
[----:B------:R-:W-:Y:S01]  /*20da0*/  PRMT R7, RZ, 0x7610, R7 ;  /* 0x00007610ff077816 */ /* 0x000fe20000000007 */
[----:B---3--:R-:W-:Y:S02]  /*20db0*/  @!P2 IMAD.MOV.U32 R8, RZ, RZ, R14 ;  /* 0x000000ffff08a224 */ /* 0x008fe400078e000e */
[----:B------:R-:W-:-:S05]  /*20dc0*/  @!P2 IMAD.MOV.U32 R9, RZ, RZ, R15 ;  /* 0x000000ffff09a224 */ /* 0x000fca00078e000f */
[----:B------:R0:W3:Y:S04]  /*20dd0*/  @!P2 LDG.E.U16 R7, desc[UR8][R8.64] ;  /* 0x000000080807a981 */ /* 0x0000e8000c1e1500 */
[----:B--2---:R2:W-:Y:S04]  /*20de0*/  STL [R1+0x18c0], R16 ;  /* 0x0018c01001007387 */ /* 0x0045e80000100800 */
[----:B------:R-:W3:Y:S04]  /*20df0*/  LDL R26, [R1+0x330] ;  /* 0x00033000011a7983 */ /* 0x000ee80000100800 */
[----:B------:R-:W3:Y:S04]  /*20e00*/  LDL R20, [R1+0x334] ;  /* 0x0003340001147983 */ /* 0x000ee80000100800 */
[----:B------:R-:W3:Y:S04]  /*20e10*/  LDL R13, [R1+0x420] ;  /* 0x00042000010d7983 */ /* 0x000ee80000100800 */
[----:B------:R-:W3:Y:S04]  /*20e20*/  LDL R12, [R1+0x424] ;  /* 0x00042400010c7983 */ /* 0x000ee80000100800 */
[----:B----4-:R4:W-:Y:S04]  /*20e30*/  STL [R1+0x18f0], R6 ;  /* 0x0018f00601007387 */ /* 0x0109e80000100800 */
[----:B-1----:R-:W4:Y:S04]  /*20e40*/  LDL R18, [R1+0x3a8] ;  /* 0x0003a80001127983 */ /* 0x002f280000100800 */
[----:B--2---:R-:W2:Y:S04]  /*20e50*/  LDL R16, [R1+0x3ac] ;  /* 0x0003ac0001107983 */ /* 0x004ea80000100800 */
[----:B------:R-:W2:Y:S04]  /*20e60*/  LDL R15, [R1+0x3a0] ;  /* 0x0003a000010f7983 */ /* 0x000ea80000100800 */
[----:B------:R-:W2:Y:S01]  /*20e70*/  LDL R14, [R1+0x3a4] ;  /* 0x0003a400010e7983 */ /* 0x000ea20000100800 */
[----:B0-----:R-:W-:-:S02]  /*20e80*/  PRMT R8, RZ, 0x7610, R8 ;  /* 0x00007610ff087816 */ /* 0x001fc40000000008 */
[----:B------:R-:W-:-:S04]  /*20e90*/  PRMT R9, RZ, 0x7610, R9 ;  /* 0x00007610ff097816 */ /* 0x000fc80000000009 */
[----:B------:R0:W2:Y:S04]  /*20ea0*/  @!P1 LDG.E.U16 R8, desc[UR8][R10.64] ;  /* 0x000000080a089981 */ /* 0x0000a8000c1e1500 */
[----:B---3--:R1:W-:Y:S04]  /*20eb0*/  STL [R1+0x18f4], R7 ;  /* 0x0018f40701007387 */ /* 0x0083e80000100800 */
[----:B----4-:R-:W3:Y:S04]  /*20ec0*/  LDL R6, [R1+0x32c] ;  /* 0x00032c0001067983 */ /* 0x010ee80000100800 */
[----:B-1----:R-:W4:Y:S01]  /*20ed0*/  LDL R7, [R1+0x328] ;  /* 0x0003280001077983 */ /* 0x002f220000100800 */
[----:B0-----:R-:W-:-:S02]  /*20ee0*/  @!P2 IMAD.MOV.U32 R11, RZ, RZ, R26 ;  /* 0x000000ffff0ba224 */ /* 0x001fc400078e001a */
[----:B------:R-:W-:-:S05]  /*20ef0*/  @!P2 IMAD.MOV.U32 R10, RZ, RZ, R20 ;  /* 0x000000ffff0aa224 */ /* 0x000fca00078e0014 */
[----:B------:R0:W4:Y:S02]  /*20f00*/  @!P2 LDG.E.U16 R9, desc[UR8][R10.64] ;  /* 0x000000080a09a981 */ /* 0x000124000c1e1500 */
[----:B0-----:R-:W-:Y:S02]  /*20f10*/  PRMT R10, RZ, 0x7610, R10 ;  /* 0x00007610ff0a7816 */ /* 0x001fe4000000000a */
[----:B------:R-:W-:-:S04]  /*20f20*/  PRMT R11, RZ, 0x7610, R11 ;  /* 0x00007610ff0b7816 */ /* 0x000fc8000000000b */
[----:B------:R2:W4:Y:S02]  /*20f30*/  @!P2 LDG.E.U16 R10, desc[UR8][R12.64] ;  /* 0x000000080c0aa981 */ /* 0x000524000c1e1500 */
[----:B--2---:R-:W-:Y:S02]  /*20f40*/  @!P1 IMAD.MOV.U32 R12, RZ, RZ, R16 ;  /* 0x000000ffff0c9224 */ /* 0x004fe400078e0010 */
[----:B------:R-:W-:-:S05]  /*20f50*/  @!P1 IMAD.MOV.U32 R13, RZ, RZ, R18 ;  /* 0x000000ffff0d9224 */ /* 0x000fca00078e0012 */
[----:B------:R0:W2:Y:S02]  /*20f60*/  @!P1 LDG.E.U16 R11, desc[UR8][R12.64] ;  /* 0x000000080c0b9981 */ /* 0x0000a4000c1e1500 */
[----:B0-----:R-:W-:-:S06]  /*20f70*/  PRMT R12, RZ, 0x7610, R12 ;  /* 0x00007610ff0c7816 */ /* 0x001fcc000000000c */
[----:B------:R3:W2:Y:S01]  /*20f80*/  @!P2 LDG.E.U16 R12, desc[UR8][R14.64] ;  /* 0x000000080e0ca981 */ /* 0x0006a2000c1e1500 */
[----:B------:R-:W-:Y:S01]  /*20f90*/  PRMT R13, RZ, 0x7610, R13 ;  /* 0x00007610ff0d7816 */ /* 0x000fe2000000000d */
[----:B---3--:R-:W-:Y:S02]  /*20fa0*/  @!P1 IMAD.MOV.U32 R14, RZ, RZ, R6 ;  /* 0x000000ffff0e9224 */ /* 0x008fe400078e0006 */
[----:B----4-:R-:W-:-:S05]  /*20fb0*/  @!P1 IMAD.MOV.U32 R15, RZ, RZ, R7 ;  /* 0x000000ffff0f9224 */ /* 0x010fca00078e0007 */
[----:B------:R0:W3:Y:S04]  /*20fc0*/  @!P1 LDG.E.U16 R13, desc[UR8][R14.64] ;  /* 0x000000080e0d9981 */ /* 0x0000e8000c1e1500 */
[----:B------:R-:W-:Y:S04]  /*20fd0*/  STL [R1+0x18c4], R10 ;  /* 0x0018c40a01007387 */ /* 0x000fe80000100800 */
[----:B--2---:R1:W-:Y:S04]  /*20fe0*/  STL [R1+0x18c8], R11 ;  /* 0x0018c80b01007387 */ /* 0x0043e80000100800 */
[----:B------:R-:W2:Y:S04]  /*20ff0*/  LDL R26, [R1+0x490] ;  /* 0x00049000011a7983 */ /* 0x000ea80000100800 */
[----:B------:R-:W4:Y:S04]  /*21000*/  LDL R20, [R1+0x494] ;  /* 0x0004940001147983 */ /* 0x000f280000100800 */
[----:B------:R-:W3:Y:S04]  /*21010*/  LDL R18, [R1+0x418] ;  /* 0x0004180001127983 */ /* 0x000ee80000100800 */
[----:B------:R-:W3:Y:S04]  /*21020*/  LDL R16, [R1+0x41c] ;  /* 0x00041c0001107983 */ /* 0x000ee80000100800 */
[----:B------:R0:W-:Y:S04]  /*21030*/  STL [R1+0x18cc], R12 ;  /* 0x0018cc0c01007387 */ /* 0x0001e80000100800 */
[----:B------:R-:W2:Y:S04]  /*21040*/  LDL R15, [R1+0x320] ;  /* 0x00032000010f7983 */ /* 0x000ea80000100800 */
[----:B-1----:R-:W3:Y:S04]  /*21050*/  LDL R11, [R1+0x410] ;  /* 0x00041000010b7983 */ /* 0x002ee80000100800 */
[----:B------:R-:W3:Y:S01]  /*21060*/  LDL R10, [R1+0x414] ;  /* 0x00041400010a7983 */ /* 0x000ee20000100800 */
[----:B------:R-:W-:-:S02]  /*21070*/  PRMT R17, RZ, 0x7610, R17 ;  /* 0x00007610ff117816 */ /* 0x000fc40000000011 */
[----:B------:R-:W-:Y:S02]  /*21080*/  PRMT R19, RZ, 0x7610, R19 ;  /* 0x00007610ff137816 */ /* 0x000fe40000000013 */
[----:B------:R-:W-:Y:S02]  /*21090*/  PRMT R21, RZ, 0x7610, R21 ;  /* 0x00007610ff157816 */ /* 0x000fe40000000015 */
[----:B------:R-:W-:Y:S01]  /*210a0*/  PRMT R23, RZ, 0x7610, R23 ;  /* 0x00007610ff177816 */ /* 0x000fe20000000017 */
[----:B------:R-:W3:Y:S04]  /*210b0*/  LDL R7, [R1+0x398] ;  /* 0x0003980001077983 */ /* 0x000ee80000100800 */
[----:B0-----:R-:W4:Y:S04]  /*210c0*/  LDL R12, [R1+0x324] ;  /* 0x00032400010c7983 */ /* 0x001f280000100800 */
[----:B------:R-:W3:Y:S01]  /*210d0*/  LDL R6, [R1+0x39c] ;  /* 0x00039c0001067983 */ /* 0x000ee20000100800 */
[----:B----4-:R-:W-:-:S05]  /*210e0*/  @!P2 IMAD.MOV.U32 R14, RZ, RZ, R12 ;  /* 0x000000ffff0ea224 */ /* 0x010fca00078e000c */
[----:B--2---:R0:W2:Y:S02]  /*210f0*/  @!P2 LDG.E.U16 R17, desc[UR8][R14.64] ;  /* 0x000000080e11a981 */ /* 0x0040a4000c1e1500 */
[----:B0-----:R-:W-:Y:S02]  /*21100*/  @!P2 IMAD.MOV.U32 R14, RZ, RZ, R20 ;  /* 0x000000ffff0ea224 */ /* 0x001fe400078e0014 */
[----:B------:R-:W-:-:S05]  /*21110*/  @!P2 IMAD.MOV.U32 R15, RZ, RZ, R26 ;  /* 0x000000ffff0fa224 */ /* 0x000fca00078e001a */
[----:B------:R3:W4:Y:S02]  /*21120*/  @!P2 LDG.E.U16 R19, desc[UR8][R14.64] ;  /* 0x000000080e13a981 */ /* 0x000724000c1e1500 */
[----:B---3--:R-:W-:Y:S02]  /*21130*/  @!P1 IMAD.MOV.U32 R14, RZ, RZ, R16 ;  /* 0x000000ffff0e9224 */ /* 0x008fe400078e0010 */
[----:B------:R-:W-:-:S05]  /*21140*/  @!P1 IMAD.MOV.U32 R15, RZ, RZ, R18 ;  /* 0x000000ffff0f9224 */ /* 0x000fca00078e0012 */
[----:B------:R0:W3:Y:S02]  /*21150*/  @!P1 LDG.E.U16 R21, desc[UR8][R14.64] ;  /* 0x000000080e159981 */ /* 0x0000e4000c1e1500 */
[----:B0-----:R-:W-:Y:S02]  /*21160*/  @!P2 IMAD.MOV.U32 R14, RZ, RZ, R10 ;  /* 0x000000ffff0ea224 */ /* 0x001fe400078e000a */
[----:B------:R-:W-:-:S05]  /*21170*/  @!P2 IMAD.MOV.U32 R15, RZ, RZ, R11 ;  /* 0x000000ffff0fa224 */ /* 0x000fca00078e000b */
[----:B------:R0:W3:Y:S04]  /*21180*/  @!P2 LDG.E.U16 R23, desc[UR8][R14.64] ;  /* 0x000000080e17a981 */ /* 0x0000e8000c1e1500 */
[----:B------:R-:W-:Y:S01]  /*21190*/  STL [R1+0x18d0], R13 ;  /* 0x0018d00d01007387 */ /* 0x000fe20000100800 */
[----:B------:R-:W-:Y:S01]  /*211a0*/  PRMT R25, RZ, 0x7610, R25 ;  /* 0x00007610ff197816 */ /* 0x000fe20000000019 */
[----:B0-----:R-:W-:Y:S02]  /*211b0*/  @!P1 IMAD.MOV.U32 R15, RZ, RZ, R7 ;  /* 0x000000ffff0f9224 */ /* 0x001fe400078e0007 */
[----:B------:R-:W-:-:S05]  /*211c0*/  @!P1 IMAD.MOV.U32 R14, RZ, RZ, R6 ;  /* 0x000000ffff0e9224 */ /* 0x000fca00078e0006 */
[----:B------:R0:W3:Y:S04]  /*211d0*/  @!P1 LDG.E.U16 R25, desc[UR8][R14.64] ;  /* 0x000000080e199981 */ /* 0x0000e8000c1e1500 */
[----:B--2---:R-:W-:Y:S04]  /*211e0*/  STL [R1+0x18d4], R17 ;  /* 0x0018d41101007387 */ /* 0x004fe80000100800 */
[----:B----4-:R-:W-:Y:S04]  /*211f0*/  STL [R1+0x18b4], R19 ;  /* 0x0018b41301007387 */ /* 0x010fe80000100800 */
[----:B---3--:R-:W-:Y:S04]  /*21200*/  STL [R1+0x18b8], R21 ;  /* 0x0018b81501007387 */ /* 0x008fe80000100800 */
[----:B------:R1:W-:Y:S04]  /*21210*/  STL [R1+0x18bc], R23 ;  /* 0x0018bc1701007387 */ /* 0x0003e80000100800 */
[----:B------:R-:W2:Y:S04]  /*21220*/  LDL R7, [R1+0x314] ;  /* 0x0003140001077983 */ /* 0x000ea80000100800 */
[----:B-1----:R-:W3:Y:S04]  /*21230*/  LDL.LU R23, [R1+0xd0] ;  /* 0x0000d00001177983 */ /* 0x002ee80000300800 */
        /* <DEDUP_REMOVED lines=11> */
[----:B------:R-:W0:Y:S04]  /*212f0*/  LDL R14, [R1+0x390] ;  /* 0x00039000010e7983 */ /* 0x000e280000100800 */
[----:B------:R-:W0:Y:S01]  /*21300*/  LDL R15, [R1+0x394] ;  /* 0x00039400010f7983 */ /* 0x000e220000100800 */
[----:B------:R-:W-:-:S02]  /*21310*/  PRMT R27, RZ, 0x7610, R27 ;  /* 0x00007610ff1b7816 */ /* 0x000fc4000000001b */
[----:B------:R-:W-:Y:S02]  /*21320*/  PRMT R29, RZ, 0x7610, R29 ;  /* 0x00007610ff1d7816 */ /* 0x000fe4000000001d */
[----:B0-----:R-:W-:-:S04]  /*21330*/  @!P2 LOP3.LUT R15, R15, R14, RZ, 0x3c, !PT ;  /* 0x0000000e0f0fa212 */ /* 0x001fc800078e3cff */
[----:B------:R-:W-:-:S04]  /*21340*/  @!P2 LOP3.LUT R14, R15, R14, RZ, 0x3c, !PT ;  /* 0x0000000e0f0ea212 */ /* 0x000fc800078e3cff */
[----:B------:R-:W-:-:S05]  /*21350*/  @!P2 LOP3.LUT R15, R15, R14, RZ, 0x3c, !PT ;  /* 0x0000000e0f0fa212 */ /* 0x000fca00078e3cff */
[----:B------:R2:W3:Y:S02]  /*21360*/  @!P2 LDG.E.U16 R27, desc[UR8][R14.64] ;  /* 0x000000080e1ba981 */ /* 0x0004e4000c1e1500 */
[----:B--2---:R-:W-:Y:S02]  /*21370*/  @!P2 IMAD.MOV.U32 R14, RZ, RZ, R7 ;  /* 0x000000ffff0ea224 */ /* 0x004fe400078e0007 */
[----:B------:R-:W-:-:S05]  /*21380*/  @!P2 IMAD.MOV.U32 R15, RZ, RZ, R28 ;  /* 0x000000ffff0fa224 */ /* 0x000fca00078e001c */
[----:B------:R-:W2:Y:S04]  /*21390*/  @!P2 LDG.E.U16 R29, desc[UR8][R14.64] ;  /* 0x000000080e1da981 */ /* 0x000ea8000c1e1500 */
[----:B------:R0:W-:Y:S04]  /*213a0*/  STL [R1+0x18d8], R25 ;  /* 0x0018d81901007387 */ /* 0x0001e80000100800 */
[----:B0-----:R-:W4:Y:S01]  /*213b0*/  LDL.LU R25, [R1+0xd4] ;  /* 0x0000d40001197983 */ /* 0x001f220000300800 */
[----:B------:R-:W0:Y:S03]  /*213c0*/  S2R R26, SR_TID.X ;  /* 0x00000000001a7919 */ /* 0x000e260000002100 */
[----:B---3--:R1:W-:Y:S04]  /*213d0*/  STL [R1+0x18dc], R27 ;  /* 0x0018dc1b01007387 */ /* 0x0083e80000100800 */
[----:B-1----:R-:W3:Y:S04]  /*213e0*/  LDL.LU R27, [R1+0xf0] ;  /* 0x0000f000011b7983 */ /* 0x002ee80000300800 */
[----:B------:R1:W-:Y:S04]  /*213f0*/  STL [R1+0xe38], R28 ;  /* 0x000e381c01007387 */ /* 0x0003e80000100800 */
[----:B-1----:R-:W4:Y:S04]  /*21400*/  LDL.LU R28, [R1+0xf4] ;  /* 0x0000f400011c7983 */ /* 0x002f280000300800 */
[----:B------:R-:W3:Y:S04]  /*21410*/  LDL.LU R14, [R1+0x114] ;  /* 0x00011400010e7983 */ /* 0x000ee80000300800 */
[----:B------:R-:W4:Y:S04]  /*21420*/  LDL.LU R15, [R1+0x110] ;  /* 0x00011000010f7983 */ /* 0x000f280000300800 */
[----:B--2---:R1:W-:Y:S04]  /*21430*/  STL [R1+0x18e0], R29 ;  /* 0x0018e01d01007387 */ /* 0x0043e80000100800 */
[----:B-1----:R-:W2:Y:S01]  /*21440*/  LDL.LU R29, [R1+0x130] ;  /* 0x00013000011d7983 */ /* 0x002ea20000300800 */
[----:B0-----:R-:W-:-:S05]  /*21450*/  LOP3.LUT R26, R26, 0x3f, RZ, 0xc0, !PT ;  /* 0x0000003f1a1a7812 */ /* 0x001fca00078ec0ff */
[----:B------:R-:W-:-:S05]  /*21460*/  IMAD.SHL.U32 R7, R26, 0x2, RZ ;  /* 0x000000021a077824 */ /* 0x000fca00078e00ff */
[----:B------:R-:W-:-:S05]  /*21470*/  LOP3.LUT R7, R7, 0x40, RZ, 0x3c, !PT ;  /* 0x0000004007077812 */ /* 0x000fca00078e3cff */
[----:B--2---:R-:W-:Y:S04]  /*21480*/  STS.U16 [R7+UR5+0x1c80], R29 ;  /* 0x001c801d07007988 */ /* 0x004fe80008000405 */
[----:B---3--:R-:W-:Y:S04]  /*21490*/  STS.U16 [R7+UR5+0x2400], R14 ;  /* 0x0024000e07007988 */ /* 0x008fe80008000405 */
        /* <DEDUP_REMOVED lines=14> */
[----:B------:R1:W-:Y:S04]  /*21580*/  STS.U16 [R7+UR5+0x5c80], R18 ;  /* 0x005c801207007988 */ /* 0x0003e80008000405 */
[----:B------:R2:W-:Y:S04]  /*21590*/  STS.U16 [R7+UR5+0x6400], R20 ;  /* 0x0064001407007988 */ /* 0x0005e80008000405 */
[----:B------:R3:W-:Y:S04]  /*215a0*/  STS.U16 [R7+UR5+0x6480], R0 ;  /* 0x0064800007007988 */ /* 0x0007e80008000405 */
[----:B0-----:R-:W4:Y:S04]  /*215b0*/  LDL.LU R6, [R1+0x178] ;  /* 0x0001780001067983 */ /* 0x001f280000300800 */
[----:B-1----:R-:W4:Y:S04]  /*215c0*/  LDL.LU R18, [R1+0x174] ;  /* 0x0001740001127983 */ /* 0x002f280000300800 */
[----:B--2---:R-:W2:Y:S04]  /*215d0*/  LDL.LU R20, [R1+0x160] ;  /* 0x0001600001147983 */ /* 0x004ea80000300800 */
[----:B---3--:R-:W3:Y:S04]  /*215e0*/  LDL.LU R0, [R1+0x15c] ;  /* 0x00015c0001007983 */ /* 0x008ee80000300800 */
        /* <DEDUP_REMOVED lines=12> */
[----:B------:R0:W-:Y:S04]  /*216b0*/  STS.U16 [R7+UR5+0x6c00], R24 ;  /* 0x006c001807007988 */ /* 0x0001e80008000405 */
[----:B------:R1:W-:Y:S04]  /*216c0*/  STS.U16 [R7+UR5+0x6c80], R22 ;  /* 0x006c801607007988 */ /* 0x0003e80008000405 */
[----:B------:R1:W-:Y:S01]  /*216d0*/  STS.U16 [R7+UR5+0x7400], R5 ;  /* 0x0074000507007988 */ /* 0x0003e20008000405 */
[----:B------:R-:W-:-:S03]  /*216e0*/  IMAD.SHL.U32 R29, R26, 0x2, RZ ;  /* 0x000000021a1d7824 */ /* 0x000fc600078e00ff */
[----:B------:R1:W-:Y:S04]  /*216f0*/  STS.U16 [R7+UR5+0x7480], R4 ;  /* 0x0074800407007988 */ /* 0x0003e80008000405 */
[----:B0-----:R-:W3:Y:S04]  /*21700*/  LDL.LU R24, [R1+0x108] ;  /* 0x0001080001187983 */ /* 0x001ee80000300800 */
[----:B-1----:R-:W3:Y:S04]  /*21710*/  LDL.LU R22, [R1+0x10c] ;  /* 0x00010c0001167983 */ /* 0x002ee80000300800 */
[----:B------:R-:W3:Y:S04]  /*21720*/  LDL.LU R5, [R1+0x128] ;  /* 0x0001280001057983 */ /* 0x000ee80000300800 */
[----:B------:R-:W3:Y:S04]  /*21730*/  LDL.LU R10, [R1+0x28] ;  /* 0x00002800010a7983 */ /* 0x000ee80000300800 */
[----:B------:R-:W3:Y:S04]  /*21740*/  LDL.LU R16, [R1+0xc] ;  /* 0x00000c0001107983 */ /* 0x000ee80000300800 */
[----:B------:R-:W3:Y:S04]  /*21750*/  LDL.LU R26, [R1+0x8] ;  /* 0x00000800011a7983 */ /* 0x000ee80000300800 */
[----:B------:R-:W3:Y:S04]  /*21760*/  LDL.LU R4, [R1+0x12c] ;  /* 0x00012c0001047983 */ /* 0x000ee80000300800 */
[----:B------:R0:W-:Y:S04]  /*21770*/  STS.U16 [R7+UR5+0x7c00], R3 ;  /* 0x007c000307007988 */ /* 0x0001e80008000405 */
[----:B------:R1:W-:Y:S04]  /*21780*/  STS.U16 [R7+UR5+0x7c80], R2 ;  /* 0x007c800207007988 */ /* 0x0003e80008000405 */
[----:B0-----:R-:W3:Y:S04]  /*21790*/  LDL.LU R3, [R1+0x144] ;  /* 0x0001440001037983 */ /* 0x001ee80000300800 */
[----:B-1----:R-:W3:Y:S04]  /*217a0*/  LDL.LU R7, [R1+0x18f4] ;  /* 0x0018f40001077983 */ /* 0x002ee80000300800 */
[----:B------:R-:W3:Y:S01]  /*217b0*/  LDL.LU R2, [R1+0x148] ;  /* 0x0001480001027983 */ /* 0x000ee20000300800 */
[----:B------:R-:W-:-:S05]  /*217c0*/  LOP3.LUT R29, R29, 0x50, RZ, 0x3c, !PT ;  /* 0x000000501d1d7812 */ /* 0x000fca00078e3cff */
[----:B----4-:R0:W-:Y:S04]  /*217d0*/  STS.U16 [R29+UR5+0x500], R6 ;  /* 0x000500061d007988 */ /* 0x0101e80008000405 */
[----:B------:R1:W-:Y:S04]  /*217e0*/  STS.U16 [R29+UR5+0x580], R18 ;  /* 0x000580121d007988 */ /* 0x0003e80008000405 */
[----:B--2---:R2:W-:Y:S04]  /*217f0*/  STS.U16 [R29+UR5+0xd00], R20 ;  /* 0x000d00141d007988 */ /* 0x0045e80008000405 */
[----:B---3--:R3:W-:Y:S04]  /*21800*/  STS.U16 [R29+UR5+0xd80], R0 ;  /* 0x000d80001d007988 */ /* 0x0087e80008000405 */
[----:B0-----:R-:W4:Y:S04]  /*21810*/  LDL.LU R6, [R1+0x18f0] ;  /* 0x0018f00001067983 */ /* 0x001f280000300800 */
[----:B-1----:R-:W4:Y:S04]  /*21820*/  LDL.LU R18, [R1+0x18ec] ;  /* 0x0018ec0001127983 */ /* 0x002f280000300800 */
[----:B--2---:R-:W2:Y:S04]  /*21830*/  LDL.LU R20, [R1+0x18e8] ;  /* 0x0018e80001147983 */ /* 0x004ea80000300800 */
[----:B---3--:R-:W3:Y:S04]  /*21840*/  LDL.LU R0, [R1+0x18e4] ;  /* 0x0018e40001007983 */ /* 0x008ee80000300800 */
        /* <DEDUP_REMOVED lines=10> */
[----:B------:R1:W-:Y:S04]  /*218f0*/  STS.U16 [R29+UR5+0x3d00], R25 ;  /* 0x003d00191d007988 */ /* 0x0003e80008000405 */
[----:B------:R-:W-:Y:S04]  /*21900*/  STS.U16 [R29+UR5+0x3d80], R23 ;  /* 0x003d80171d007988 */ /* 0x000fe80008000405 */
[----:B------:R-:W-:Y:S04]  /*21910*/  STS.U16 [R29+UR5+0x4500], R21 ;  /* 0x004500151d007988 */ /* 0x000fe80008000405 */
[----:B------:R-:W-:Y:S04]  /*21920*/  STS.U16 [R29+UR5+0x4580], R19 ;  /* 0x004580131d007988 */ /* 0x000fe80008000405 */
[----:B------:R1:W-:Y:S04]  /*21930*/  STS.U16 [R29+UR5+0x4d00], R17 ;  /* 0x004d00111d007988 */ /* 0x0003e80008000405 */
[----:B------:R1:W-:Y:S04]  /*21940*/  STS.U16 [R29+UR5+0x4d80], R13 ;  /* 0x004d800d1d007988 */ /* 0x0003e80008000405 */
[----:B------:R1:W-:Y:S04]  /*21950*/  STS.U16 [R29+UR5+0x5500], R12 ;  /* 0x0055000c1d007988 */ /* 0x0003e80008000405 */
[----:B0-----:R-:W4:Y:S04]  /*21960*/  LDL.LU R27, [R1+0x170] ;  /* 0x00017000011b7983 */ /* 0x001f280000300800 */
[----:B-1----:R-:W4:Y:S04]  /*21970*/  LDL.LU R25, [R1+0x16c] ;  /* 0x00016c0001197983 */ /* 0x002f280000300800 */
[----:B------:R0:W-:Y:S04]  /*21980*/  STS.U16 [R29+UR5+0x5580], R11 ;  /* 0x0055800b1d007988 */ /* 0x0001e80008000405 */
[----:B------:R-:W4:Y:S04]  /*21990*/  LDL.LU R17, [R1+0x158] ;  /* 0x0001580001117983 */ /* 0x000f280000300800 */
[----:B------:R-:W4:Y:S04]  /*219a0*/  LDL.LU R13, [R1+0x154] ;  /* 0x00015400010d7983 */ /* 0x000f280000300800 */
[----:B------:R-:W4:Y:S04]  /*219b0*/  LDL.LU R12, [R1+0x140] ;  /* 0x00014000010c7983 */ /* 0x000f280000300800 */
[----:B0-----:R-:W4:Y:S04]  /*219c0*/  LDL.LU R11, [R1+0x13c] ;  /* 0x00013c00010b7983 */ /* 0x001f280000300800 */
[----:B---3--:R-:W-:Y:S04]  /*219d0*/  STS.U16 [R29+UR5+0x5d00], R0 ;  /* 0x005d00001d007988 */ /* 0x008fe80008000405 */
[----:B------:R0:W-:Y:S04]  /*219e0*/  STS.U16 [R29+UR5+0x5d80], R10 ;  /* 0x005d800a1d007988 */ /* 0x0001e80008000405 */
[----:B------:R1:W-:Y:S04]  /*219f0*/  STS.U16 [R29+UR5+0x6500], R16 ;  /* 0x006500101d007988 */ /* 0x0003e80008000405 */
[----:B0-----:R-:W3:Y:S04]  /*21a00*/  LDL.LU R10, [R1+0x124] ;  /* 0x00012400010a7983 */ /* 0x001ee80000300800 */
[----:B-1----:R-:W3:Y:S01]  /*21a10*/  LDL.LU R16, [R1+0x120] ;  /* 0x0001200001107983 */ /* 0x002ee20000300800 */
[----:B------:R-:W0:Y:S03]  /*21a20*/  S2R R0, SR_TID.X ;  /* 0x0000000000007919 */ /* 0x000e260000002100 */
        /* <DEDUP_REMOVED lines=11> */
[----:B------:R-:W3:Y:S04]  /*21ae0*/  LDL.LU R19, [R1+0x4] ;  /* 0x0000040001137983 */ /* 0x000ee80000300800 */
[----:B--2---:R2:W-:Y:S04]  /*21af0*/  STS.U16 [R29+UR5+0x6d00], R20 ;  /* 0x006d00141d007988 */ /* 0x0045e80008000405 */
[----:B----4-:R4:W-:Y:S04]  /*21b00*/  STS.U16 [R29+UR5+0x6d80], R18 ;  /* 0x006d80121d007988 */ /* 0x0109e80008000405 */
[----:B------:R0:W-:Y:S04]  /*21b10*/  STS.U16 [R29+UR5+0x7500], R6 ;  /* 0x007500061d007988 */ /* 0x0001e80008000405 */
[----:B------:R0:W-:Y:S04]  /*21b20*/  STS.U16 [R29+UR5+0x7580], R7 ;  /* 0x007580071d007988 */ /* 0x0001e80008000405 */
[----:B------:R0:W-:Y:S04]  /*21b30*/  STS.U16 [R29+UR5+0x7d00], R8 ;  /* 0x007d00081d007988 */ /* 0x0001e80008000405 */
[----:B-1----:R-:W3:Y:S04]  /*21b40*/  LDL.LU R26, [R1] ;  /* 0x00000000011a7983 */ /* 0x002ee80000300800 */
[----:B--2---:R-:W2:Y:S04]  /*21b50*/  LDL.LU R20, [R1+0xc0] ;  /* 0x0000c00001147983 */ /* 0x004ea80000300800 */
[----:B----4-:R-:W4:Y:S04]  /*21b60*/  LDL.LU R18, [R1+0xc4] ;  /* 0x0000c40001127983 */ /* 0x010f280000300800 */
[----:B0-----:R-:W2:Y:S04]  /*21b70*/  LDL.LU R6, [R1+0xe0] ;  /* 0x0000e00001067983 */ /* 0x001ea80000300800 */
[----:B------:R-:W4:Y:S04]  /*21b80*/  LDL.LU R7, [R1+0xe4] ;  /* 0x0000e40001077983 */ /* 0x000f280000300800 */
[----:B------:R-:W2:Y:S04]  /*21b90*/  LDL.LU R8, [R1+0x100] ;  /* 0x0001000001087983 */ /* 0x000ea80000300800 */
[----:B------:R0:W-:Y:S04]  /*21ba0*/  STS.U16 [R29+UR5+0x7d80], R9 ;  /* 0x007d80091d007988 */ /* 0x0001e80008000405 */
[----:B0-----:R-:W4:Y:S04]  /*21bb0*/  LDL.LU R29, [R1+0x18e0] ;  /* 0x0018e000011d7983 */ /* 0x001f280000300800 */
[----:B------:R-:W2:Y:S01]  /*21bc0*/  LDL.LU R9, [R1+0x104] ;  /* 0x0001040001097983 */ /* 0x000ea20000300800 */
[----:B------:R-:W-:-:S05]  /*21bd0*/  LOP3.LUT R0, R0, 0x3f, RZ, 0xc0, !PT ;  /* 0x0000003f00007812 */ /* 0x000fca00078ec0ff */
[----:B------:R-:W-:-:S05]  /*21be0*/  IMAD.SHL.U32 R23, R0, 0x2, RZ ;  /* 0x0000000200177824 */ /* 0x000fca00078e00ff */
[----:B------:R-:W-:-:S05]  /*21bf0*/  LOP3.LUT R23, R23, 0x60, RZ, 0x3c, !PT ;  /* 0x0000006017177812 */ /* 0x000fca00078e3cff */
[----:B------:R0:W-:Y:S04]  /*21c00*/  STS.U16 [R23+UR5+0x600], R27 ;  /* 0x0006001b17007988 */ /* 0x0001e80008000405 */
[----:B------:R1:W-:Y:S04]  /*21c10*/  STS.U16 [R23+UR5+0x680], R25 ;  /* 0x0006801917007988 */ /* 0x0003e80008000405 */
[----:B------:R1:W-:Y:S04]  /*21c20*/  STS.U16 [R23+UR5+0xe00], R17 ;  /* 0x000e001117007988 */ /* 0x0003e80008000405 */
[----:B------:R1:W-:Y:S04]  /*21c30*/  STS.U16 [R23+UR5+0xe80], R13 ;  /* 0x000e800d17007988 */ /* 0x0003e80008000405 */
[----:B------:R1:W-:Y:S04]  /*21c40*/  STS.U16 [R23+UR5+0x1600], R12 ;  /* 0x0016000c17007988 */ /* 0x0003e80008000405 */
[----:B------:R1:W-:Y:S04]  /*21c50*/  STS.U16 [R23+UR5+0x1680], R11 ;  /* 0x0016800b17007988 */ /* 0x0003e80008000405 */
[----:B0-----:R-:W4:Y:S04]  /*21c60*/  LDL.LU R27, [R1+0x18dc] ;  /* 0x0018dc00011b7983 */ /* 0x001f280000300800 */
[----:B-1----:R-:W4:Y:S04]  /*21c70*/  LDL.LU R25, [R1+0x18d8] ;  /* 0x0018d80001197983 */ /* 0x002f280000300800 */
[----:B------:R-:W4:Y:S04]  /*21c80*/  LDL.LU R17, [R1+0x18d4] ;  /* 0x0018d40001117983 */ /* 0x000f280000300800 */
[----:B------:R-:W4:Y:S04]  /*21c90*/  LDL.LU R13, [R1+0x18d0] ;  /* 0x0018d000010d7983 */ /* 0x000f280000300800 */
[----:B------:R-:W4:Y:S04]  /*21ca0*/  LDL.LU R12, [R1+0x18cc] ;  /* 0x0018cc00010c7983 */ /* 0x000f280000300800 */
[----:B------:R-:W4:Y:S04]  /*21cb0*/  LDL.LU R11, [R1+0x18c8] ;  /* 0x0018c800010b7983 */ /* 0x000f280000300800 */
[----:B---3--:R0:W-:Y:S04]  /*21cc0*/  STS.U16 [R23+UR5+0x1e00], R10 ;  /* 0x001e000a17007988 */ /* 0x0081e80008000405 */
[----:B------:R1:W-:Y:S04]  /*21cd0*/  STS.U16 [R23+UR5+0x1e80], R16 ;  /* 0x001e801017007988 */ /* 0x0003e80008000405 */
[----:B0-----:R-:W3:Y:S04]  /*21ce0*/  LDL.LU R10, [R1+0x18c4] ;  /* 0x0018c400010a7983 */ /* 0x001ee80000300800 */
[----:B-1----:R-:W3:Y:S04]  /*21cf0*/  LDL.LU R16, [R1+0x18c0] ;  /* 0x0018c00001107983 */ /* 0x002ee80000300800 */
[----:B--2---:R-:W-:Y:S04]  /*21d00*/  STS.U16 [R23+UR5+0x2600], R9 ;  /* 0x0026000917007988 */ /* 0x004fe80008000405 */
        /* <DEDUP_REMOVED lines=16> */
[----:B------:R2:W-:Y:S04]  /*21e10*/  STS.U16 [R23+UR5+0x6680], R26 ;  /* 0x0066801a17007988 */ /* 0x0005e80008000405 */
[----:B0-----:R-:W4:Y:S04]  /*21e20*/  LDL.LU R21, [R1+0x168] ;  /* 0x0001680001157983 */ /* 0x001f280000300800 */
[----:B------:R-:W4:Y:S04]  /*21e30*/  LDL.LU R28, [R1+0x164] ;  /* 0x00016400011c7983 */ /* 0x000f280000300800 */
[----:B-1----:R-:W4:Y:S04]  /*21e40*/  LDL.LU R19, [R1+0x150] ;  /* 0x0001500001137983 */ /* 0x002f280000300800 */
[----:B--2---:R-:W2:Y:S04]  /*21e50*/  LDL.LU R26, [R1+0x14c] ;  /* 0x00014c00011a7983 */ /* 0x004ea80000300800 */
        /* <DEDUP_REMOVED lines=11> */
[----:B------:R1:W-:Y:S04]  /*21f10*/  STS.U16 [R23+UR5+0x6e80], R10 ;  /* 0x006e800a17007988 */ /* 0x0003e80008000405 */
[----:B------:R3:W-:Y:S04]  /*21f20*/  STS.U16 [R23+UR5+0x7600], R11 ;  /* 0x0076000b17007988 */ /* 0x0007e80008000405 */
[----:B------:R3:W-:Y:S04]  /*21f30*/  STS.U16 [R23+UR5+0x7680], R12 ;  /* 0x0076800c17007988 */ /* 0x0007e80008000405 */
[----:B0-----:R-:W2:Y:S04]  /*21f40*/  LDL.LU R16, [R1+0xf8] ;  /* 0x0000f80001107983 */ /* 0x001ea80000300800 */
[----:B-1----:R-:W2:Y:S04]  /*21f50*/  LDL.LU R10, [R1+0xfc] ;  /* 0x0000fc00010a7983 */ /* 0x002ea80000300800 */
[----:B---3--:R-:W3:Y:S04]  /*21f60*/  LDL.LU R11, [R1+0x118] ;  /* 0x00011800010b7983 */ /* 0x008ee80000300800 */
        /* <DEDUP_REMOVED lines=10> */
[----:B------:R-:W-:-:S05]  /*22010*/  IMAD.SHL.U32 R0, R0, 0x2, RZ ;  /* 0x0000000200007824 */ /* 0x000fca00078e00ff */
[----:B------:R-:W-:-:S05]  /*22020*/  LOP3.LUT R0, R0, 0x70, RZ, 0x3c, !PT ;  /* 0x0000007000007812 */ /* 0x000fca00078e3cff */
[----:B----4-:R0:W-:Y:S04]  /*22030*/  STS.U16 [R0+UR5+0x700], R21 ;  /* 0x0007001500007988 */ /* 0x0101e80008000405 */
[----:B------:R1:W-:Y:S04]  /*22040*/  STS.U16 [R0+UR5+0x780], R28 ;  /* 0x0007801c00007988 */ /* 0x0003e80008000405 */
[----:B------:R4:W-:Y:S04]  /*22050*/  STS.U16 [R0+UR5+0xf00], R19 ;  /* 0x000f001300007988 */ /* 0x0009e80008000405 */
[----:B--2---:R2:W-:Y:S04]  /*22060*/  STS.U16 [R0+UR5+0xf80], R26 ;  /* 0x000f801a00007988 */ /* 0x0045e80008000405 */
[----:B0-----:R-:W3:Y:S04]  /*22070*/  LDL.LU R21, [R1+0x18b8] ;  /* 0x0018b80001157983 */ /* 0x001ee80000300800 */
[----:B-1----:R-:W3:Y:S04]  /*22080*/  LDL.LU R28, [R1+0x30c] ;  /* 0x00030c00011c7983 */ /* 0x002ee80000300800 */
[----:B----4-:R-:W4:Y:S04]  /*22090*/  LDL.LU R19, [R1+0x18b4] ;  /* 0x0018b40001137983 */ /* 0x010f280000300800 */
[----:B--2---:R-:W2:Y:S04]  /*220a0*/  LDL.LU R26, [R1+0x18b0] ;  /* 0x0018b000011a7983 */ /* 0x004ea80000300800 */
[----:B---3--:R-:W-:Y:S04]  /*220b0*/  STS.U16 [R0+UR5+0x1700], R17 ;  /* 0x0017001100007988 */ /* 0x008fe80008000405 */
        /* <DEDUP_REMOVED lines=12> */
[----:B0-----:R-:W3:Y:S04]  /*22180*/  LDL R2, [R1+0x294] ;  /* 0x0002940001027983 */ /* 0x001ee80000100800 */
[----:B------:R0:W-:Y:S04]  /*22190*/  STS.U16 [R0+UR5+0x4780], R3 ;  /* 0x0047800300007988 */ /* 0x0001e80008000405 */
[----:B------:R-:W-:Y:S04]  /*221a0*/  STS.U16 [R0+UR5+0x4f00], R4 ;  /* 0x004f000400007988 */ /* 0x000fe80008000405 */
[----:B------:R-:W-:Y:S04]  /*221b0*/  STS.U16 [R0+UR5+0x4f80], R5 ;  /* 0x004f800500007988 */ /* 0x000fe80008000405 */
[----:B------:R-:W-:Y:S04]  /*221c0*/  STS.U16 [R0+UR5+0x5700], R22 ;  /* 0x0057001600007988 */ /* 0x000fe80008000405 */
[----:B------:R1:W-:Y:S04]  /*221d0*/  STS.U16 [R0+UR5+0x5780], R24 ;  /* 0x0057801800007988 */ /* 0x0003e80008000405 */
[----:B------:R-:W-:Y:S04]  /*221e0*/  STS.U16 [R0+UR5+0x5f00], R14 ;  /* 0x005f000e00007988 */ /* 0x000fe80008000405 */
[----:B------:R-:W-:Y:S04]  /*221f0*/  STS.U16 [R0+UR5+0x5f80], R15 ;  /* 0x005f800f00007988 */ /* 0x000fe80008000405 */
[----:B0-----:R-:W3:Y:S04]  /*22200*/  LDL R3, [R1+0x308] ;  /* 0x0003080001037983 */ /* 0x001ee80000100800 */
[----:B-1----:R-:W3:Y:S04]  /*22210*/  LDL R24, [R1+0x304] ;  /* 0x0003040001187983 */ /* 0x002ee80000100800 */
[----:B--2---:R-:W-:Y:S04]  /*22220*/  STS.U16 [R0+UR5+0x6700], R26 ;  /* 0x0067001a00007988 */ /* 0x004fe80008000405 */
[----:B----4-:R-:W-:Y:S04]  /*22230*/  STS.U16 [R0+UR5+0x6780], R19 ;  /* 0x0067801300007988 */ /* 0x010fe80008000405 */
[----:B------:R-:W-:Y:S04]  /*22240*/  STS.U16 [R0+UR5+0x6f00], R21 ;  /* 0x006f001500007988 */ /* 0x000fe80008000405 */
[----:B------:R-:W-:Y:S04]  /*22250*/  STS.U16 [R0+UR5+0x6f80], R23 ;  /* 0x006f801700007988 */ /* 0x000fe80008000405 */
[----:B------:R-:W-:Y:S04]  /*22260*/  STS.U16 [R0+UR5+0x7700], R25 ;  /* 0x0077001900007988 */ /* 0x000fe80008000405 */
[----:B------:R-:W-:Y:S04]  /*22270*/  STS.U16 [R0+UR5+0x7780], R27 ;  /* 0x0077801b00007988 */ /* 0x000fe80008000405 */
[----:B------:R-:W-:Y:S04]  /*22280*/  STS.U16 [R0+UR5+0x7f00], R28 ;  /* 0x007f001c00007988 */ /* 0x000fe80008000405 */
[----:B------:R-:W-:Y:S01]  /*22290*/  STS.U16 [R0+UR5+0x7f80], R29 ;  /* 0x007f801d00007988 */ /* 0x000fe20008000405 */
[----:B------:R-:W-:Y:S06]  /*222a0*/  BAR.SYNC.DEFER_BLOCKING 0x0 ;  /* 0x0000000000007b1d */ /* 0x000fec0000010000 */
[----:B---3--:R-:W0:Y:S04]  /*222b0*/  LDSM.16.M88.4 R8, [R2+UR5+0x1000] ;  /* 0x001000050208783b */ /* 0x008e280008000200 */
[----:B------:R-:W1:Y:S04]  /*222c0*/  LDSM.16.M88.4 R12, [R2+UR5] ;  /* 0x00000005020c783b */ /* 0x000e680008000200 */
[----:B------:R-:W2:Y:S04]  /*222d0*/  LDSM.16.M88.4 R4, [R2+UR5+0x2000] ;  /* 0x002000050204783b */ /* 0x000ea80008000200 */
[----:B------:R-:W-:Y:S04]  /*222e0*/  LDSM.16.M88.4 R16, [R2+UR5+0x3000] ;  /* 0x003000050210783b */ /* 0x000fe80008000200 */
[----:B------:R-:W-:Y:S04]  /*222f0*/  LDSM.16.MT88.4 R20, [R3+UR5+0x8000] ;  /* 0x008000050314783b */ /* 0x000fe80008004200 */
[----:B0-----:R-:W-:Y:S04]  /*22300*/  STL.64 [R1+0x30], R8 ;  /* 0x0000300801007387 */ /* 0x001fe80000100a00 */
[----:B------:R-:W-:Y:S04]  /*22310*/  STL.64 [R1+0x38], R10 ;  /* 0x0000380a01007387 */ /* 0x000fe80000100a00 */
[----:B-1----:R-:W-:Y:S04]  /*22320*/  STL.64 [R1+0x48], R14 ;  /* 0x0000480e01007387 */ /* 0x002fe80000100a00 */
[----:B--2---:R-:W-:Y:S04]  /*22330*/  STL.64 [R1+0x20], R4 ;  /* 0x0000200401007387 */ /* 0x004fe80000100a00 */
[----:B------:R-:W-:Y:S04]  /*22340*/  STL.64 [R1+0x28], R6 ;  /* 0x0000280601007387 */ /* 0x000fe80000100a00 */
[----:B------:R-:W0:Y:S04]  /*22350*/  LDSM.16.M88.4 R4, [R2+UR5+0x4000] ;  /* 0x004000050204783b */ /* 0x000e280008000200 */
[----:B------:R-:W-:Y:S04]  /*22360*/  LDSM.16.M88.4 R8, [R2+UR5+0x6000] ;  /* 0x006000050208783b */ /* 0x000fe80008000200 */
[----:B0-----:R-:W-:Y:S04]  /*22370*/  STL.64 [R1], R4 ;  /* 0x0000000401007387 */ /* 0x001fe80000100a00 */
[----:B------:R-:W-:Y:S04]  /*22380*/  STL.64 [R1+0x18], R18 ;  /* 0x0000181201007387 */ /* 0x000fe80000100a00 */
[----:B------:R0:W-:Y:S04]  /*22390*/  STL.64 [R1+0x1898], R16 ;  /* 0x0018981001007387 */ /* 0x0001e80000100a00 */
[----:B0-----:R-:W2:Y:S01]  /*223a0*/  LDL.LU.64 R16, [R1+0x20] ;  /* 0x0000200001107983 */ /* 0x001ea20000300a00 */
[----:B------:R-:W-:-:S02]  /*223b0*/  IMAD.MOV.U32 R29, RZ, RZ, R6 ;  /* 0x000000ffff1d7224 */ /* 0x000fc400078e0006 */
[----:B------:R-:W-:Y:S02]  /*223c0*/  IMAD.MOV.U32 R0, RZ, RZ, R7 ;  /* 0x000000ffff007224 */ /* 0x000fe400078e0007 */
[----:B------:R-:W0:Y:S04]  /*223d0*/  LDSM.16.M88.4 R4, [R2+UR5+0x5000] ;  /* 0x005000050204783b */ /* 0x000e280008000200 */
[----:B--2---:R1:W-:Y:S04]  /*223e0*/  STL.64 [R1+0x18a8], R16 ;  /* 0x0018a81001007387 */ /* 0x0043e80000100a00 */
[----:B-1----:R-:W2:Y:S04]  /*223f0*/  LDL.LU.64 R16, [R1+0x30] ;  /* 0x0000300001107983 */ /* 0x002ea80000300a00 */
[----:B------:R-:W-:Y:S04]  /*22400*/  STL [R1+0x17cc], R0 ;  /* 0x0017cc0001007387 */ /* 0x000fe80000100800 */
[----:B------:R-:W-:Y:S04]  /*22410*/  STL [R1+0x17c8], R29 ;  /* 0x0017c81d01007387 */ /* 0x000fe80000100800 */
[----:B0-----:R-:W-:Y:S04]  /*22420*/  STL [R1+0x17dc], R6 ;  /* 0x0017dc0601007387 */ /* 0x001fe80000100800 */
[----:B------:R-:W-:Y:S04]  /*22430*/  STL [R1+0x17d8], R7 ;  /* 0x0017d80701007387 */ /* 0x000fe80000100800 */
[----:B------:R-:W-:Y:S04]  /*22440*/  STL.64 [R1+0x60], R8 ;  /* 0x0000600801007387 */ /* 0x000fe80000100a00 */
[----:B------:R-:W-:Y:S04]  /*22450*/  STL.64 [R1+0x68], R10 ;  /* 0x0000680a01007387 */ /* 0x000fe80000100a00 */
[----:B------:R-:W0:Y:S04]  /*22460*/  LDSM.16.M88.4 R8, [R2+UR5+0x7000] ;  /* 0x007000050208783b */ /* 0x000e280008000200 */
[----:B0-----:R-:W-:Y:S04]  /*22470*/  STL.64 [R1+0x50], R8 ;  /* 0x0000500801007387 */ /* 0x001fe80000100a00 */
[----:B------:R-:W-:Y:S04]  /*22480*/  STL.64 [R1+0x58], R10 ;  /* 0x0000580a01007387 */ /* 0x000fe80000100a00 */
[----:B------:R-:W0:Y:S04]  /*22490*/  LDSM.16.MT88.4 R8, [R24+UR5+0x8000] ;  /* 0x008000051808783b */ /* 0x000e280008004200 */
[----:B------:R1:W-:Y:S04]  /*224a0*/  STL [R1+0x18a0], R24 ;  /* 0x0018a01801007387 */ /* 0x0003e80000100800 */
[----:B-1----:R-:W3:Y:S04]  /*224b0*/  LDL.LU.64 R24, [R1+0x260] ;  /* 0x0002600001187983 */ /* 0x002ee80000300a00 */
[----:B------:R-:W3:Y:S04]  /*224c0*/  LDL.LU.64 R26, [R1+0x268] ;  /* 0x00026800011a7983 */ /* 0x000ee80000300a00 */
[----:B0-----:R-:W-:Y:S04]  /*224d0*/  STL.64 [R1+0x1870], R10 ;  /* 0x0018700a01007387 */ /* 0x001fe80000100a00 */
[----:B------:R0:W-:Y:S04]  /*224e0*/  STL.64 [R1+0x1868], R8 ;  /* 0x0018680801007387 */ /* 0x0001e80000100a00 */
[----:B0-----:R-:W4:Y:S04]  /*224f0*/  LDL.LU.64 R8, [R1+0x270] ;  /* 0x0002700001087983 */ /* 0x001f280000300a00 */
[----:B------:R-:W4:Y:S01]  /*22500*/  LDL.LU.64 R10, [R1+0x278] ;  /* 0x00027800010a7983 */ /* 0x000f220000300a00 */
[----:B------:R-:W-:-:S02]  /*22510*/  IMAD.MOV.U32 R2, RZ, RZ, R12 ;  /* 0x000000ffff027224 */ /* 0x000fc400078e000c */
[----:B------:R-:W-:Y:S01]  /*22520*/  IMAD.MOV.U32 R0, RZ, RZ, R13 ;  /* 0x000000ffff007224 */ /* 0x000fe200078e000d */
[----:B---3--:R-:W-:Y:S01]  /*22530*/  HMMA.16816.F32.BF16 R24, R20, R12, R24 ;  /* 0x0000000c1418723c */ /* 0x008fe20000041818 */
[----:B------:R2:W0:Y:S02]  /*22540*/  LDSM.16.MT88.4 R12, [R3+UR5+0x8400] ;  /* 0x00840005030c783b */ /* 0x0004240008004200 */
[----:B--2---:R-:W-:-:S15]  /*22550*/  IMAD.MOV.U32 R3, RZ, RZ, R17 ;  /* 0x000000ffff037224 */ /* 0x004fde00078e0011 */
[----:B------:R-:W-:-:S05]  /*22560*/  NOP ;  /* 0x0000000000007918 */ /* 0x000fca0000000000 */
[----:B------:R1:W-:Y:S04]  /*22570*/  STL.64 [R1+0x100], R24 ;  /* 0x0001001801007387 */ /* 0x0003e80000100a00 */
[----:B------:R2:W-:Y:S04]  /*22580*/  STL.64 [R1+0x108], R26 ;  /* 0x0001081a01007387 */ /* 0x0005e80000100a00 */
[----:B-1----:R-:W3:Y:S04]  /*22590*/  LDL.LU.64 R24, [R1+0x250] ;  /* 0x0002500001187983 */ /* 0x002ee80000300a00 */
[----:B--2---:R-:W3:Y:S01]  /*225a0*/  LDL.LU.64 R26, [R1+0x258] ;  /* 0x00025800011a7983 */ /* 0x004ee20000300a00 */
[----:B----4-:R-:W-:Y:S03]  /*225b0*/  HMMA.16816.F32.BF16 R8, R20, R16, R8 ;  /* 0x000000101408723c */ /* 0x010fe60000041808 */
[----:B0-----:R-:W-:Y:S04]  /*225c0*/  STL.64 [R1+0x17e8], R14 ;  /* 0x0017e80e01007387 */ /* 0x001fe80000100a00 */
[----:B------:R0:W-:Y:S02]  /*225d0*/  STL.64 [R1+0x17e0], R12 ;  /* 0x0017e00c01007387 */ /* 0x0001e40000100a00 */
[----:B0-----:R-:W-:-:S02]  /*225e0*/  IMAD.MOV.U32 R12, RZ, RZ, R16 ;  /* 0x000000ffff0c7224 */ /* 0x001fc400078e0010 */
[----:B------:R-:W3:-:S12]  /*225f0*/  LDL.LU.64 R16, [R1+0x18a8] ;  /* 0x0018a80001107983 */ /* 0x000ed80000300a00 */
[----:B------:R0:W-:Y:S04]  /*22600*/  STL.64 [R1+0xf0], R8 ;  /* 0x0000f00801007387 */ /* 0x0001e80000100a00 */
[----:B0-----:R-:W2:Y:S01]  /*22610*/  LDL.LU.64 R8, [R1+0x60] ;  /* 0x0000600001087983 */ /* 0x001ea20000300a00 */
[----:B------:R-:W-:Y:S02]  /*22620*/  IMAD.MOV.U32 R7, RZ, RZ, R11 ;  /* 0x000000ffff077224 */ /* 0x000fe400078e000b */
[----:B------:R-:W-:Y:S01]  /*22630*/  IMAD.MOV.U32 R6, RZ, RZ, R10 ;  /* 0x000000ffff067224 */ /* 0x000fe200078e000a */
[----:B---3--:R-:W-:Y:S01]  /*22640*/  HMMA.16816.F32.BF16 R24, R20, R16, R24 ;  /* 0x000000101418723c */ /* 0x008fe20000041818 */
[----:B--2---:R0:W-:Y:S04]  /*22650*/  STL.64 [R1+0x1878], R8 ;  /* 0x0018780801007387 */ /* 0x0041e80000100a00 */
[----:B0-----:R-:W2:Y:S04]  /*22660*/  LDL.LU.64 R8, [R1+0x240] ;  /* 0x0002400001087983 */ /* 0x001ea80000300a00 */
[----:B------:R-:W2:Y:S04]  /*22670*/  LDL.LU.64 R10, [R1+0x248] ;  /* 0x00024800010a7983 */ /* 0x000ea80000300a00 */
[----:B------:R0:W-:Y:S04]  /*22680*/  STL [R1+0x17f4], R7 ;  /* 0x0017f40701007387 */ /* 0x0001e80000100800 */
[----:B------:R1:W-:Y:S04]  /*22690*/  STL [R1+0x17f0], R6 ;  /* 0x0017f00601007387 */ /* 0x0003e80000100800 */
[----:B------:R3:W-:Y:S01]  /*226a0*/  STL.64 [R1+0x1880], R4 ;  /* 0x0018800401007387 */ /* 0x0007e20000100a00 */
[----:B0-----:R-:W-:-:S02]  /*226b0*/  IMAD.MOV.U32 R7, RZ, RZ, R16 ;  /* 0x000000ffff077224 */ /* 0x001fc400078e0010 */
[----:B-1----:R-:W-:Y:S01]  /*226c0*/  IMAD.MOV.U32 R6, RZ, RZ, R17 ;  /* 0x000000ffff067224 */ /* 0x002fe200078e0011 */
[----:B---3--:R-:W3:Y:S04]  /*226d0*/  LDL.LU.64 R4, [R1] ;  /* 0x0000000001047983 */ /* 0x008ee80000300a00 */
[----:B------:R0:W-:Y:S04]  /*226e0*/  STL.64 [R1+0xe0], R24 ;  /* 0x0000e01801007387 */ /* 0x0001e80000100a00 */
[----:B------:R-:W-:Y:S04]  /*226f0*/  STL.64 [R1+0xe8], R26 ;  /* 0x0000e81a01007387 */ /* 0x000fe80000100a00 */
[----:B0-----:R-:W4:Y:S04]  /*22700*/  LDL.LU R24, [R1+0x18a0] ;  /* 0x0018a00001187983 */ /* 0x001f280000300800 */
[----:B------:R-:W2:Y:S02]  /*22710*/  LDL.LU.64 R16, [R1+0x1898] ;  /* 0x0018980001107983 */ /* 0x000ea40000300a00 */
[----:B--2---:R-:W-:-:S15]  /*22720*/  HMMA.16816.F32.BF16 R8, R20, R16, R8 ;  /* 0x000000101408723c */ /* 0x004fde0000041808 */
[----:B------:R-:W-:-:S08]  /*22730*/  NOP ;  /* 0x0000000000007918 */ /* 0x000fd00000000000 */
[----:B------:R0:W-:Y:S04]  /*22740*/  STL.64 [R1+0xd0], R8 ;  /* 0x0000d00801007387 */ /* 0x0001e80000100a00 */
[----:B------:R-:W-:Y:S04]  /*22750*/  STL.64 [R1+0xd8], R10 ;  /* 0x0000d80a01007387 */ /* 0x000fe80000100a00 */
[----:B----4-:R-:W-:Y:S01]  /*22760*/  STL [R1+0x17f8], R24 ;  /* 0x0017f81801007387 */ /* 0x010fe20000100800 */
[----:B0-----:R-:W-:Y:S02]  /*22770*/  IMAD.MOV.U32 R9, RZ, RZ, R16 ;  /* 0x000000ffff097224 */ /* 0x001fe400078e0010 */
[----:B------:R-:W-:-:S02]  /*22780*/  IMAD.MOV.U32 R8, RZ, RZ, R17 ;  /* 0x000000ffff087224 */ /* 0x000fc400078e0011 */
[----:B------:R0:W1:Y:S02]  /*22790*/  LDSM.16.MT88.4 R16, [R24+UR5+0x8400] ;  /* 0x008400051810783b */ /* 0x0000640008004200 */
[----:B------:R-:W-:Y:S02]  /*227a0*/  IMAD.MOV.U32 R25, RZ, RZ, R8 ;  /* 0x000000ffff197224 */ /* 0x000fe400078e0008 */
[----:B0-----:R-:W-:-:S05]  /*227b0*/  IMAD.MOV.U32 R24, RZ, RZ, R9 ;  /* 0x000000ffff187224 */ /* 0x001fca00078e0009 */
[----:B------:R0:W-:Y:S04]  /*227c0*/  STL.64 [R1+0x1820], R24 ;  /* 0x0018201801007387 */ /* 0x0001e80000100a00 */
[----:B------:R-:W2:Y:S04]  /*227d0*/  LDL.LU.64 R8, [R1+0x200] ;  /* 0x0002000001087983 */ /* 0x000ea80000300a00 */
[----:B------:R-:W4:Y:S01]  /*227e0*/  LDL.LU.64 R10, [R1+0x208] ;  /* 0x00020800010a7983 */ /* 0x000f220000300a00 */
[----:B0-----:R-:W-:Y:S02]  /*227f0*/  IMAD.MOV.U32 R24, RZ, RZ, R7 ;  /* 0x000000ffff187224 */ /* 0x001fe400078e0007 */
[----:B------:R-:W-:Y:S01]  /*22800*/  IMAD.MOV.U32 R25, RZ, RZ, R6 ;  /* 0x000000ffff197224 */ /* 0x000fe200078e0006 */
[----:B----4-:R-:W-:Y:S04]  /*22810*/  STL.64 [R1+0x1890], R10 ;  /* 0x0018900a01007387 */ /* 0x010fe80000100a00 */
[----:B--2---:R0:W-:Y:S04]  /*22820*/  STL.64 [R1+0x1888], R8 ;  /* 0x0018880801007387 */ /* 0x0041e80000100a00 */
[----:B0-----:R-:W3:Y:S04]  /*22830*/  LDL.LU.64 R8, [R1+0x220] ;  /* 0x0002200001087983 */ /* 0x001ee80000300a00 */
[----:B------:R-:W3:Y:S04]  /*22840*/  LDL.LU.64 R10, [R1+0x228] ;  /* 0x00022800010a7983 */ /* 0x000ee80000300a00 */
[----:B------:R0:W-:Y:S02]  /*22850*/  STL.64 [R1+0x1838], R24 ;  /* 0x0018381801007387 */ /* 0x0001e40000100a00 */
[----:B0-----:R-:W-:-:S02]  /*22860*/  IMAD.MOV.U32 R24, RZ, RZ, R12 ;  /* 0x000000ffff187224 */ /* 0x001fc400078e000c */
[----:B------:R-:W-:Y:S01]  /*22870*/  IMAD.MOV.U32 R25, RZ, RZ, R3 ;  /* 0x000000ffff197224 */ /* 0x000fe200078e0003 */
[----:B------:R-:W2:Y:S04]  /*22880*/  LDL.LU.64 R12, [R1+0x1e0] ;  /* 0x0001e000010c7983 */ /* 0x000ea80000300a00 */
[----:B------:R-:W2:Y:S04]  /*22890*/  LDL.LU.64 R14, [R1+0x1e8] ;  /* 0x0001e800010e7983 */ /* 0x000ea80000300a00 */
[----:B------:R-:W-:Y:S04]  /*228a0*/  STL.64 [R1+0x1850], R24 ;  /* 0x0018501801007387 */ /* 0x000fe80000100a00 */
[----:B-1----:R-:W-:Y:S04]  /*228b0*/  STL.64 [R1+0x1738], R18 ;  /* 0x0017381201007387 */ /* 0x002fe80000100a00 */
[----:B------:R0:W-:Y:S04]  /*228c0*/  STL.64 [R1+0x1730], R16 ;  /* 0x0017301001007387 */ /* 0x0001e80000100a00 */
[----:B0-----:R-:W4:Y:S04]  /*228d0*/  LDL.LU.64 R16, [R1+0x50] ;  /* 0x0000500001107983 */ /* 0x001f280000300a00 */
[----:B------:R-:W2:Y:S01]  /*228e0*/  LDL.LU.64 R18, [R1+0x58] ;  /* 0x0000580001127983 */ /* 0x000ea20000300a00 */
[----:B---3--:R-:W-:Y:S03]  /*228f0*/  HMMA.16816.F32.BF16 R8, R20, R4, R8 ;  /* 0x000000041408723c */ /* 0x008fe60000041808 */
[----:B--2---:R0:W-:Y:S04]  /*22900*/  STL [R1+0x1754], R18 ;  /* 0x0017541201007387 */ /* 0x0041e80000100800 */
[----:B------:R1:W-:-:S15]  /*22910*/  STL [R1+0x1750], R19 ;  /* 0x0017501301007387 */ /* 0x0003de0000100800 */
[----:B------:R-:W-:-:S01]  /*22920*/  NOP ;  /* 0x0000000000007918 */ /* 0x000fc20000000000 */
[----:B------:R-:W-:Y:S04]  /*22930*/  STL.64 [R1+0xc0], R8 ;  /* 0x0000c00801007387 */ /* 0x000fe80000100a00 */
[----:B------:R2:W-:Y:S01]  /*22940*/  STL.64 [R1+0xc8], R10 ;  /* 0x0000c80a01007387 */ /* 0x0005e20000100a00 */
[----:B0-----:R-:W-:Y:S02]  /*22950*/  IMAD.MOV.U32 R18, RZ, RZ, R5 ;  /* 0x000000ffff127224 */ /* 0x001fe400078e0005 */
[----:B-1----:R-:W-:Y:S01]  /*22960*/  IMAD.MOV.U32 R19, RZ, RZ, R4 ;  /* 0x000000ffff137224 */ /* 0x002fe200078e0004 */
[----:B--2---:R-:W2:Y:S04]  /*22970*/  LDL.LU.64 R10, [R1+0x1890] ;  /* 0x00189000010a7983 */ /* 0x004ea80000300a00 */
[----:B------:R-:W2:Y:S04]  /*22980*/  LDL.LU.64 R8, [R1+0x1888] ;  /* 0x0018880001087983 */ /* 0x000ea80000300a00 */
[----:B------:R-:W2:Y:S01]  /*22990*/  LDL.LU.64 R4, [R1+0x1880] ;  /* 0x0018800001047983 */ /* 0x000ea20000300a00 */
[----:B------:R-:W-:Y:S01]  /*229a0*/  IMAD.MOV.U32 R25, RZ, RZ, R0 ;  /* 0x000000ffff197224 */ /* 0x000fe200078e0000 */
[----:B--2---:R-:W-:-:S15]  /*229b0*/  HMMA.16816.F32.BF16 R8, R20, R4, R8 ;  /* 0x000000041408723c */ /* 0x004fde0000041808 */
[----:B------:R-:W-:-:S09]  /*229c0*/  NOP ;  /* 0x0000000000007918 */ /* 0x000fd20000000000 */
[----:B------:R-:W-:Y:S02]  /*229d0*/  IMAD.MOV.U32 R0, RZ, RZ, R8 ;  /* 0x000000ffff007224 */ /* 0x000fe400078e0008 */
[----:B------:R-:W-:Y:S02]  /*229e0*/  IMAD.MOV.U32 R29, RZ, RZ, R9 ;  /* 0x000000ffff1d7224 */ /* 0x000fe400078e0009 */
[----:B------:R-:W2:Y:S01]  /*229f0*/  LDL.LU.64 R8, [R1+0x1878] ;  /* 0x0018780001087983 */ /* 0x000ea20000300a00 */
[----:B------:R-:W-:Y:S02]  /*22a00*/  IMAD.MOV.U32 R24, RZ, RZ, R2 ;  /* 0x000000ffff187224 */ /* 0x000fe400078e0002 */
[----:B------:R-:W-:Y:S02]  /*22a10*/  IMAD.MOV.U32 R3, RZ, RZ, R10 ;  /* 0x000000ffff037224 */ /* 0x000fe400078e000a */
[----:B------:R-:W-:Y:S01]  /*22a20*/  IMAD.MOV.U32 R2, RZ, RZ, R11 ;  /* 0x000000ffff027224 */ /* 0x000fe200078e000b */
[----:B--2---:R-:W-:Y:S06]  /*22a30*/  HMMA.16816.F32.BF16 R12, R20, R8, R12 ;  /* 0x00000008140c723c */ /* 0x004fec000004180c */
[----:B------:R-:W-:-:S02]  /*22a40*/  IMAD.MOV.U32 R7, RZ, RZ, R8 ;  /* 0x000000ffff077224 */ /* 0x000fc400078e0008 */
[----:B------:R-:W-:-:S15]  /*22a50*/  IMAD.MOV.U32 R6, RZ, RZ, R9 ;  /* 0x000000ffff067224 */ /* 0x000fde00078e0009 */
[----:B------:R-:W-:Y:S04]  /*22a60*/  STL.64 [R1+0xa0], R12 ;  /* 0x0000a00c01007387 */ /* 0x000fe80000100a00 */
[----:B------:R-:W-:Y:S04]  /*22a70*/  STL.64 [R1+0xa8], R14 ;  /* 0x0000a80e01007387 */ /* 0x000fe80000100a00 */
[----:B------:R-:W4:Y:S04]  /*22a80*/  LDL.LU.64 R8, [R1+0x1d0] ;  /* 0x0001d00001087983 */ /* 0x000f280000300a00 */
[----:B------:R-:W4:Y:S04]  /*22a90*/  LDL.LU.64 R10, [R1+0x1d8] ;  /* 0x0001d800010a7983 */ /* 0x000f280000300a00 */
[----:B------:R-:W-:Y:S04]  /*22aa0*/  STL.64 [R1+0x1818], R6 ;  /* 0x0018180601007387 */ /* 0x000fe80000100a00 */
[----:B------:R0:W-:Y:S04]  /*22ab0*/  STL.64 [R1+0x1810], R4 ;  /* 0x0018100401007387 */ /* 0x0001e80000100a00 */
[----:B0-----:R-:W2:Y:S04]  /*22ac0*/  LDL.LU.64 R4, [R1+0x1a0] ;  /* 0x0001a00001047983 */ /* 0x001ea80000300a00 */
[----:B------:R-:W3:Y:S04]  /*22ad0*/  LDL.LU.64 R6, [R1+0x1a8] ;  /* 0x0001a80001067983 */ /* 0x000ee80000300a00 */
[----:B---3--:R-:W-:Y:S04]  /*22ae0*/  STL.64 [R1+0x1830], R6 ;  /* 0x0018300601007387 */ /* 0x008fe80000100a00 */
[----:B--2---:R0:W-:Y:S04]  /*22af0*/  STL.64 [R1+0x1828], R4 ;  /* 0x0018280401007387 */ /* 0x0041e80000100a00 */
[----:B0-----:R-:W2:Y:S04]  /*22b00*/  LDL.LU.64 R4, [R1+0x1c0] ;  /* 0x0001c00001047983 */ /* 0x001ea80000300a00 */
[----:B------:R-:W3:Y:S04]  /*22b10*/  LDL.LU.64 R6, [R1+0x1c8] ;  /* 0x0001c80001067983 */ /* 0x000ee80000300a00 */
[----:B---3--:R-:W-:Y:S04]  /*22b20*/  STL.64 [R1+0x1848], R6 ;  /* 0x0018480601007387 */ /* 0x008fe80000100a00 */
[----:B--2---:R0:W-:Y:S04]  /*22b30*/  STL.64 [R1+0x1840], R4 ;  /* 0x0018400401007387 */ /* 0x0041e80000100a00 */
[----:B0-----:R-:W2:Y:S04]  /*22b40*/  LDL.LU.64 R4, [R1+0x1f0] ;  /* 0x0001f00001047983 */ /* 0x001ea80000300a00 */
[----:B------:R-:W3:Y:S01]  /*22b50*/  LDL.LU.64 R6, [R1+0x1f8] ;  /* 0x0001f80001067983 */ /* 0x000ee20000300a00 */
[----:B----4-:R-:W-:Y:S03]  /*22b60*/  HMMA.16816.F32.BF16 R20, R20, R16, R8 ;  /* 0x000000101414723c */ /* 0x010fe60000041808 */
[----:B---3--:R-:W-:Y:S04]  /*22b70*/  STL.64 [R1+0x1860], R6 ;  /* 0x0018600601007387 */ /* 0x008fe80000100a00 */
[----:B--2---:R0:W-:Y:S04]  /*22b80*/  STL.64 [R1+0x1858], R4 ;  /* 0x0018580401007387 */ /* 0x0041e80000100a00 */
[----:B0-----:R-:W2:Y:S04]  /*22b90*/  LDL.LU.64 R4, [R1+0x230] ;  /* 0x0002300001047983 */ /* 0x001ea80000300a00 */
[----:B------:R-:W2:Y:S04]  /*22ba0*/  LDL.LU.64 R6, [R1+0x238] ;  /* 0x0002380001067983 */ /* 0x000ea80000300a00 */
[----:B------:R-:W3:Y:S04]  /*22bb0*/  LDL.LU.64 R12, [R1+0x180] ;  /* 0x00018000010c7983 */ /* 0x000ee80000300a00 */
[----:B------:R-:W3:Y:S04]  /*22bc0*/  LDL.LU.64 R14, [R1+0x188] ;  /* 0x00018800010e7983 */ /* 0x000ee80000300a00 */
[----:B------:R-:W2:Y:S04]  /*22bd0*/  LDL.LU.64 R10, [R1+0x1870] ;  /* 0x00187000010a7983 */ /* 0x000ea80000300a00 */
[----:B------:R-:W2:Y:S04]  /*22be0*/  LDL.LU.64 R8, [R1+0x1868] ;  /* 0x0018680001087983 */ /* 0x000ea80000300a00 */
[----:B------:R-:W-:Y:S04]  /*22bf0*/  STL.64 [R1+0x90], R20 ;  /* 0x0000901401007387 */ /* 0x000fe80000100a00 */
[----:B------:R-:W-:Y:S01]  /*22c00*/  STL.64 [R1+0x98], R22 ;  /* 0x0000981601007387 */ /* 0x000fe20000100a00 */
[----:B--2---:R-:W-:Y:S03]  /*22c10*/  HMMA.16816.F32.BF16 R24, R8, R24, R4 ;  /* 0x000000180818723c */ /* 0x004fe60000041804 */
[----:B------:R-:W2:Y:S04]  /*22c20*/  LDL.LU.64 R6, [R1+0x1860] ;  /* 0x0018600001067983 */ /* 0x000ea80000300a00 */
[----:B------:R-:W2:-:S15]  /*22c30*/  LDL.LU.64 R4, [R1+0x1858] ;  /* 0x0018580001047983 */ /* 0x000e9e0000300a00 */
[----:B------:R-:W-:-:S01]  /*22c40*/  NOP ;  /* 0x0000000000007918 */ /* 0x000fc20000000000 */
[----:B------:R0:W-:Y:S04]  /*22c50*/  STL.64 [R1+0x80], R24 ;  /* 0x0000801801007387 */ /* 0x0001e80000100a00 */
[----:B------:R2:W-:Y:S04]  /*22c60*/  STL.64 [R1+0x88], R26 ;  /* 0x0000881a01007387 */ /* 0x0005e80000100a00 */
[----:B0-----:R-:W2:Y:S02]  /*22c70*/  LDL.LU.64 R24, [R1+0x1850] ;  /* 0x0018500001187983 */ /* 0x001ea40000300a00 */
[----:B--2---:R-:W-:Y:S02]  /*22c80*/  HMMA.16816.F32.BF16 R24, R8, R24, R4 ;  /* 0x000000180818723c */ /* 0x004fe40000041804 */
[----:B------:R-:W2:Y:S04]  /*22c90*/  LDL.LU.64 R6, [R1+0x1848] ;  /* 0x0018480001067983 */ /* 0x000ea80000300a00 */
[----:B------:R-:W2:-:S15]  /*22ca0*/  LDL.LU.64 R4, [R1+0x1840] ;  /* 0x0018400001047983 */ /* 0x000e9e0000300a00 */
[----:B------:R-:W-:-:S02]  /*22cb0*/  NOP ;  /* 0x0000000000007918 */ /* 0x000fc40000000000 */
[----:B------:R0:W-:Y:S04]  /*22cc0*/  STL.64 [R1+0x70], R24 ;  /* 0x0000701801007387 */ /* 0x0001e80000100a00 */
[----:B0-----:R-:W2:Y:S01]  /*22cd0*/  LDL.LU.64 R24, [R1+0x1838] ;  /* 0x0018380001187983 */ /* 0x001ea20000300a00 */
[----:B------:R-:W-:Y:S02]  /*22ce0*/  IMAD.MOV.U32 R20, RZ, RZ, R19 ;  /* 0x000000ffff147224 */ /* 0x000fe400078e0013 */
[----:B------:R-:W-:Y:S02]  /*22cf0*/  IMAD.MOV.U32 R21, RZ, RZ, R18 ;  /* 0x000000ffff157224 */ /* 0x000fe400078e0012 */
[----:B------:R-:W-:Y:S02]  /*22d00*/  IMAD.MOV.U32 R18, RZ, RZ, R26 ;  /* 0x000000ffff127224 */ /* 0x000fe400078e001a */
[----:B------:R-:W-:-:S05]  /*22d10*/  IMAD.MOV.U32 R19, RZ, RZ, R27 ;  /* 0x000000ffff137224 */ /* 0x000fca00078e001b */
[----:B------:R-:W-:Y:S04]  /*22d20*/  STL [R1+0x175c], R19 ;  /* 0x00175c1301007387 */ /* 0x000fe80000100800 */
[----:B------:R-:W-:Y:S01]  /*22d30*/  STL [R1+0x1758], R18 ;  /* 0x0017581201007387 */ /* 0x000fe20000100800 */
        /* <DEDUP_REMOVED lines=9> */
[----:B------:R-:W3:-:S15]  /*22dd0*/  LDL.LU.64 R4, [R1+0x1810] ;  /* 0x0018100001047983 */ /* 0x000ede0000300a00 */
[----:B------:R-:W-:-:S03]  /*22de0*/  NOP ;  /* 0x0000000000007918 */ /* 0x000fc60000000000 */
[----:B------:R-:W-:Y:S02]  /*22df0*/  IMAD.MOV.U32 R19, RZ, RZ, R26 ;  /* 0x000000ffff137224 */ /* 0x000fe400078e001a */
[----:B------:R-:W-:Y:S01]  /*22e00*/  IMAD.MOV.U32 R18, RZ, RZ, R27 ;  /* 0x000000ffff127224 */ /* 0x000fe200078e001b */
[----:B------:R-:W-:Y:S04]  /*22e10*/  STL.64 [R1+0x120], R24 ;  /* 0x0001201801007387 */ /* 0x000fe80000100a00 */
[----:B------:R-:W-:Y:S04]  /*22e20*/  STL.64 [R1+0x1808], R18 ;  /* 0x0018081201007387 */ /* 0x000fe80000100a00 */
[----:B------:R0:W-:Y:S04]  /*22e30*/  STL.64 [R1+0x1800], R16 ;  /* 0x0018001001007387 */ /* 0x0001e80000100a00 */
[----:B0-----:R-:W4:Y:S04]  /*22e40*/  LDL.LU.64 R16, [R1+0x190] ;  /* 0x0001900001107983 */ /* 0x001f280000300a00 */
[----:B------:R-:W4:Y:S04]  /*22e50*/  LDL.LU.64 R18, [R1+0x198] ;  /* 0x0001980001127983 */ /* 0x000f280000300a00 */
[----:B------:R-:W2:Y:S01]  /*22e60*/  LDL R24, [R1+0xe2c] ;  /* 0x000e2c0001187983 */ /* 0x000ea20000100800 */
[C---:B----4-:R-:W-:Y:S06]  /*22e70*/  HMMA.16816.F32.BF16 R20, R8.reuse, R20, R16 ;  /* 0x000000140814723c */ /* 0x050fec0000041810 */
[----:B---3--:R-:W-:Y:S01]  /*22e80*/  HMMA.16816.F32.BF16 R16, R8, R4, R12 ;  /* 0x000000040810723c */ /* 0x008fe2000004180c */
[----:B------:R-:W3:-:S15]  /*22e90*/  LDL.LU.64 R12, [R1+0x210] ;  /* 0x00021000010c7983 */ /* 0x000ede0000300a00 */
[----:B------:R-:W-:-:S01]  /*22ea0*/  NOP ;  /* 0x0000000000007918 */ /* 0x000fc20000000000 */
[----:B------:R-:W-:Y:S04]  /*22eb0*/  STL.64 [R1+0x130], R20 ;  /* 0x0001301401007387 */ /* 0x000fe80000100a00 */
[----:B------:R-:W-:Y:S04]  /*22ec0*/  STL.64 [R1+0x138], R22 ;  /* 0x0001381601007387 */ /* 0x000fe80000100a00 */
[----:B------:R-:W3:Y:S04]  /*22ed0*/  LDL.LU.64 R14, [R1+0x218] ;  /* 0x00021800010e7983 */ /* 0x000ee80000300a00 */
[----:B------:R-:W-:Y:S04]  /*22ee0*/  STL.64 [R1+0x140], R16 ;  /* 0x0001401001007387 */ /* 0x000fe80000100a00 */
[----:B------:R-:W-:Y:S04]  /*22ef0*/  STL.64 [R1+0x148], R18 ;  /* 0x0001481201007387 */ /* 0x000fe80000100a00 */
[----:B------:R-:W4:Y:S04]  /*22f00*/  LDL R5, [R1+0x308] ;  /* 0x0003080001057983 */ /* 0x000f280000100800 */
[----:B--2---:R-:W-:Y:S04]  /*22f10*/  LDSM.16.M88.4 R16, [R24+UR5] ;  /* 0x000000051810783b */ /* 0x004fe80008000200 */
[----:B----4-:R-:W0:Y:S04]  /*22f20*/  LDSM.16.MT88.4 R20, [R5+UR5+0x8800] ;  /* 0x008800050514783b */ /* 0x010e280008004200 */
[----:B------:R-:W-:Y:S04]  /*22f30*/  STL [R1+0x16a8], R5 ;  /* 0x0016a80501007387 */ /* 0x000fe80000100800 */
[----:B0-----:R-:W-:Y:S04]  /*22f40*/  STL [R1+0x16a4], R20 ;  /* 0x0016a41401007387 */ /* 0x001fe80000100800 */
[----:B------:R0:W-:Y:S04]  /*22f50*/  STL [R1+0x16a0], R21 ;  /* 0x0016a01501007387 */ /* 0x0001e80000100800 */
[----:B------:R-:W-:Y:S04]  /*22f60*/  STL [R1+0x169c], R22 ;  /* 0x00169c1601007387 */ /* 0x000fe80000100800 */
[----:B------:R1:W-:Y:S04]  /*22f70*/  STL [R1+0x1698], R23 ;  /* 0x0016981701007387 */ /* 0x0003e80000100800 */
[----:B0-----:R-:W2:Y:S04]  /*22f80*/  LDL.LU.64 R20, [R1+0x1b0] ;  /* 0x0001b00001147983 */ /* 0x001ea80000300a00 */
[----:B-1----:R-:W2:Y:S04]  /*22f90*/  LDL.LU.64 R22, [R1+0x1b8] ;  /* 0x0001b80001167983 */ /* 0x002ea80000300a00 */
[----:B------:R-:W-:Y:S04]  /*22fa0*/  STL.64 [R1+0x1a0], R16 ;  /* 0x0001a01001007387 */ /* 0x000fe80000100a00 */
[----:B------:R-:W-:Y:S04]  /*22fb0*/  STL.64 [R1+0x1a8], R18 ;  /* 0x0001a81201007387 */ /* 0x000fe80000100a00 */
[----:B------:R-:W0:Y:S04]  /*22fc0*/  LDSM.16.M88.4 R16, [R24+UR5+0x1000] ;  /* 0x001000051810783b */ /* 0x000e280008000200 */
[----:B0-----:R-:W-:Y:S04]  /*22fd0*/  STL.64 [R1+0x1c0], R16 ;  /* 0x0001c01001007387 */ /* 0x001fe80000100a00 */
        /* <DEDUP_REMOVED lines=14> */
[----:B------:R-:W1:Y:S01]  /*230c0*/  LDSM.16.M88.4 R24, [R24+UR5+0x7000] ;  /* 0x007000051818783b */ /* 0x000e620008000200 */
[----:B0-----:R-:W-:-:S03]  /*230d0*/  IMAD.MOV.U32 R28, RZ, RZ, R17 ;  /* 0x000000ffff1c7224 */ /* 0x001fc600078e0011 */
[----:B------:R-:W-:Y:S04]  /*230e0*/  STL [R1+0x260], R16 ;  /* 0x0002601001007387 */ /* 0x000fe80000100800 */
[----:B------:R0:W-:Y:S04]  /*230f0*/  STL.64 [R1+0x268], R18 ;  /* 0x0002681201007387 */ /* 0x0001e80000100a00 */
[----:B0-----:R-:W4:Y:S04]  /*23100*/  LDL.LU.64 R18, [R1+0x1808] ;  /* 0x0018080001127983 */ /* 0x001f280000300a00 */
[----:B------:R-:W2:Y:S04]  /*23110*/  LDL.LU.64 R16, [R1+0x1800] ;  /* 0x0018000001107983 */ /* 0x000ea80000300a00 */
[----:B------:R-:W-:Y:S04]  /*23120*/  STL [R1+0x1680], R28 ;  /* 0x0016801c01007387 */ /* 0x000fe80000100800 */
[----:B-1----:R0:W-:Y:S04]  /*23130*/  STL.64 [R1+0x280], R24 ;  /* 0x0002801801007387 */ /* 0x0021e80000100a00 */
[----:B------:R-:W-:Y:S04]  /*23140*/  STL.64 [R1+0x288], R26 ;  /* 0x0002881a01007387 */ /* 0x000fe80000100a00 */
[----:B0-----:R-:W3:Y:S04]  /*23150*/  LDL.LU R24, [R1+0x17f8] ;  /* 0x0017f80001187983 */ /* 0x001ee80000300800 */
[----:B---3--:R-:W0:Y:S01]  /*23160*/  LDSM.16.MT88.4 R24, [R24+UR5+0x8800] ;  /* 0x008800051818783b */ /* 0x008e220008004200 */
[----:B--2---:R-:W-:Y:S03]  /*23170*/  HMMA.16816.F32.BF16 R20, R8, R16, R20 ;  /* 0x000000100814723c */ /* 0x004fe60000041814 */
[----:B0-----:R-:W-:Y:S04]  /*23180*/  STL.64 [R1+0x1608], R26 ;  /* 0x0016081a01007387 */ /* 0x001fe80000100a00 */
[----:B------:R0:W-:Y:S02]  /*23190*/  STL.64 [R1+0x1600], R24 ;  /* 0x0016001801007387 */ /* 0x0001e40000100a00 */
[----:B0-----:R-:W-:-:S02]  /*231a0*/  IMAD.MOV.U32 R24, RZ, RZ, R7 ;  /* 0x000000ffff187224 */ /* 0x001fc400078e0007 */
[----:B------:R-:W-:Y:S01]  /*231b0*/  IMAD.MOV.U32 R25, RZ, RZ, R6 ;  /* 0x000000ffff197224 */ /* 0x000fe200078e0006 */
[----:B------:R-:W2:Y:S04]  /*231c0*/  LDL.LU R7, [R1+0x17f4] ;  /* 0x0017f40001077983 */ /* 0x000ea80000300800 */
[----:B------:R-:W3:Y:S02]  /*231d0*/  LDL.LU R6, [R1+0x17f0] ;  /* 0x0017f00001067983 */ /* 0x000ee40000300800 */
[----:B------:R-:W-:Y:S02]  /*231e0*/  HMMA.16816.F32.BF16 R24, R8, R24, R12 ;  /* 0x000000180818723c */ /* 0x000fe4000004180c */
[----:B------:R-:W3:Y:S04]  /*231f0*/  LDL.LU.64 R14, [R1+0x17e8] ;  /* 0x0017e800010e7983 */ /* 0x000ee80000300a00 */
[----:B------:R-:W3:-:S15]  /*23200*/  LDL.LU.64 R12, [R1+0x17e0] ;  /* 0x0017e000010c7983 */ /* 0x000ede0000300a00 */
[----:B------:R-:W-:-:S02]  /*23210*/  NOP ;  /* 0x0000000000007918 */ /* 0x000fc40000000000 */
[----:B------:R-:W-:Y:S04]  /*23220*/  STL.64 [R1+0x190], R24 ;  /* 0x0001901801007387 */ /* 0x000fe80000100a00 */
[----:B------:R-:W-:Y:S04]  /*23230*/  STL.64 [R1+0x198], R26 ;  /* 0x0001981a01007387 */ /* 0x000fe80000100a00 */
[----:B------:R-:W-:Y:S04]  /*23240*/  STL [R1+0x180], R20 ;  /* 0x0001801401007387 */ /* 0x000fe80000100800 */
[----:B----4-:R0:W-:Y:S04]  /*23250*/  STL.64 [R1+0x17d0], R18 ;  /* 0x0017d01201007387 */ /* 0x0101e80000100a00 */
[----:B------:R-:W4:Y:S04]  /*23260*/  LDL.LU R16, [R1+0x100] ;  /* 0x0001000001107983 */ /* 0x000f280000300800 */
[----:B------:R-:W4:Y:S04]  /*23270*/  LDL.LU R17, [R1+0x104] ;  /* 0x0001040001117983 */ /* 0x000f280000300800 */
[----:B0-----:R-:W4:Y:S04]  /*23280*/  LDL.LU R18, [R1+0x108] ;  /* 0x0001080001127983 */ /* 0x001f280000300800 */
[----:B------:R-:W4:Y:S04]  /*23290*/  LDL.LU R19, [R1+0x10c] ;  /* 0x00010c0001137983 */ /* 0x000f280000300800 */
[----:B------:R-:W4:Y:S04]  /*232a0*/  LDL.LU R10, [R1+0x68] ;  /* 0x00006800010a7983 */ /* 0x000f280000300800 */
[----:B------:R-:W4:Y:S04]  /*232b0*/  LDL.LU R11, [R1+0x6c] ;  /* 0x00006c00010b7983 */ /* 0x000f280000300800 */
[----:B------:R-:W4:Y:S01]  /*232c0*/  LDL.LU R24, [R1+0xf0] ;  /* 0x0000f00001187983 */ /* 0x000f220000300800 */
[----:B------:R-:W-:-:S02]  /*232d0*/  IMAD.MOV.U32 R9, RZ, RZ, R21 ;  /* 0x000000ffff097224 */ /* 0x000fc400078e0015 */
[----:B------:R-:W-:Y:S01]  /*232e0*/  IMAD.MOV.U32 R8, RZ, RZ, R22 ;  /* 0x000000ffff087224 */ /* 0x000fe200078e0016 */
[----:B------:R-:W4:Y:S01]  /*232f0*/  LDL.LU R25, [R1+0xf4] ;  /* 0x0000f40001197983 */ /* 0x000f220000300800 */
[----:B------:R-:W-:Y:S02]  /*23300*/  IMAD.MOV.U32 R4, RZ, RZ, R23 ;  /* 0x000000ffff047224 */ /* 0x000fe400078e0017 */
[----:B--2---:R-:W-:Y:S02]  /*23310*/  IMAD.MOV.U32 R27, RZ, RZ, R7 ;  /* 0x000000ffff1b7224 */ /* 0x004fe400078e0007 */
[----:B---3--:R-:W-:Y:S02]  /*23320*/  IMAD.MOV.U32 R26, RZ, RZ, R6 ;  /* 0x000000ffff1a7224 */ /* 0x008fe400078e0006 */
[----:B------:R-:W2:Y:S04]  /*23330*/  LDL.LU R6, [R1+0x17dc] ;  /* 0x0017dc0001067983 */ /* 0x000ea80000300800 */
[----:B------:R-:W2:Y:S04]  /*23340*/  LDL.LU R7, [R1+0x17d8] ;  /* 0x0017d80001077983 */ /* 0x000ea80000300800 */
[----:B------:R-:W3:Y:S04]  /*23350*/  LDL.LU.64 R22, [R1+0x38] ;  /* 0x0000380001167983 */ /* 0x000ee80000300a00 */
[----:B----4-:R0:W-:Y:S04]  /*23360*/  STL.64 [R1+0x1768], R10 ;  /* 0x0017680a01007387 */ /* 0x0101e80000100a00 */
[----:B------:R-:W-:Y:S04]  /*23370*/  STL.64 [R1+0x1760], R8 ;  /* 0x0017600801007387 */ /* 0x000fe80000100a00 */
[----:B0-----:R-:W4:Y:S02]  /*23380*/  LDL.LU.64 R10, [R1+0x48] ;  /* 0x00004800010a7983 */ /* 0x001f240000300a00 */
[----:B----4-:R-:W-:Y:S06]  /*23390*/  HMMA.16816.F32.BF16 R16, R12, R10, R16 ;  /* 0x0000000a0c10723c */ /* 0x010fec0000041810 */
[----:B------:R-:W-:-:S15]  /*233a0*/  IMAD.MOV.U32 R5, RZ, RZ, R11 ;  /* 0x000000ffff057224 */ /* 0x000fde00078e000b */
[----:B------:R-:W-:-:S02]  /*233b0*/  NOP ;  /* 0x0000000000007918 */ /* 0x000fc40000000000 */
[----:B------:R-:W-:Y:S04]  /*233c0*/  STL.64 [R1+0x170], R16 ;  /* 0x0001701001007387 */ /* 0x000fe80000100a00 */
[----:B------:R0:W-:Y:S04]  /*233d0*/  STL.64 [R1+0x178], R18 ;  /* 0x0001781201007387 */ /* 0x0001e80000100a00 */
[----:B0-----:R-:W4:Y:S04]  /*233e0*/  LDL.LU.64 R18, [R1+0x17d0] ;  /* 0x0017d00001127983 */ /* 0x001f280000300a00 */
[----:B--2---:R-:W-:Y:S04]  /*233f0*/  STL.64 [R1+0x1778], R6 ;  /* 0x0017780601007387 */ /* 0x004fe80000100a00 */
[----:B------:R0:W-:Y:S04]  /*23400*/  STL.64 [R1+0x1770], R4 ;  /* 0x0017700401007387 */ /* 0x0001e80000100a00 */
[----:B0-----:R-:W2:Y:S04]  /*23410*/  LDL.LU R4, [R1+0xc0] ;  /* 0x0000c00001047983 */ /* 0x001ea80000300800 */
[----:B------:R-:W2:Y:S04]  /*23420*/  LDL.LU R5, [R1+0xc4] ;  /* 0x0000c40001057983 */ /* 0x000ea80000300800 */
[----:B------:R-:W3:Y:S04]  /*23430*/  LDL.LU R6, [R1+0xc8] ;  /* 0x0000c80001067983 */ /* 0x000ee80000300800 */
[----:B------:R-:W3:Y:S04]  /*23440*/  LDL.LU R7, [R1+0xcc] ;  /* 0x0000cc0001077983 */ /* 0x000ee80000300800 */
[----:B---3--:R-:W-:Y:S04]  /*23450*/  STL.64 [R1+0x1788], R6 ;  /* 0x0017880601007387 */ /* 0x008fe80000100a00 */
[----:B--2---:R0:W-:Y:S04]  /*23460*/  STL.64 [R1+0x1780], R4 ;  /* 0x0017800401007387 */ /* 0x0041e80000100a00 */
        /* <DEDUP_REMOVED lines=9> */
[----:B------:R-:W3:Y:S01]  /*23500*/  LDL.LU R7, [R1+0xec] ;  /* 0x0000ec0001077983 */ /* 0x000ee20000300800 */
[----:B------:R-:W-:-:S02]  /*23510*/  IMAD.MOV.U32 R16, RZ, RZ, R10 ;  /* 0x000000ffff107224 */ /* 0x000fc400078e000a */
[----:B------:R-:W-:Y:S02]  /*23520*/  IMAD.MOV.U32 R10, RZ, RZ, R3 ;  /* 0x000000ffff0a7224 */ /* 0x000fe400078e0003 */
[----:B------:R-:W-:Y:S02]  /*23530*/  IMAD.MOV.U32 R11, RZ, RZ, R2 ;  /* 0x000000ffff0b7224 */ /* 0x000fe400078e0002 */
[----:B------:R-:W-:Y:S02]  /*23540*/  IMAD.MOV.U32 R8, RZ, RZ, R0 ;  /* 0x000000ffff087224 */ /* 0x000fe400078e0000 */
[----:B------:R-:W-:Y:S01]  /*23550*/  IMAD.MOV.U32 R9, RZ, RZ, R29 ;  /* 0x000000ffff097224 */ /* 0x000fe200078e001d */
[----:B---3--:R-:W-:Y:S04]  /*23560*/  STL.64 [R1+0x17c0], R6 ;  /* 0x0017c00601007387 */ /* 0x008fe80000100a00 */
[----:B--2---:R-:W-:Y:S04]  /*23570*/  STL.64 [R1+0x17b8], R4 ;  /* 0x0017b80401007387 */ /* 0x004fe80000100a00 */
[----:B------:R-:W2:Y:S04]  /*23580*/  LDL.LU R0, [R1+0x17cc] ;  /* 0x0017cc0001007983 */ /* 0x000ea80000300800 */
[----:B------:R-:W3:Y:S04]  /*23590*/  LDL.LU R29, [R1+0x17c8] ;  /* 0x0017c800011d7983 */ /* 0x000ee80000300800 */
[----:B------:R0:W-:Y:S04]  /*235a0*/  STL.64 [R1+0x1798], R10 ;  /* 0x0017980a01007387 */ /* 0x0001e80000100a00 */
[----:B------:R-:W-:Y:S04]  /*235b0*/  STL.64 [R1+0x1790], R8 ;  /* 0x0017900801007387 */ /* 0x000fe80000100a00 */
[----:B0-----:R-:W4:Y:S01]  /*235c0*/  LDL.LU.64 R10, [R1+0x18] ;  /* 0x00001800010a7983 */ /* 0x001f220000300a00 */
[----:B------:R-:W-:Y:S07]  /*235d0*/  HMMA.16816.F32.BF16 R4, R12, R22, R24 ;  /* 0x000000160c04723c */ /* 0x000fee0000041818 */
[----:B------:R-:W-:-:S15]  /*235e0*/  IMAD.MOV.U32 R26, RZ, RZ, R22 ;  /* 0x000000ffff1a7224 */ /* 0x000fde00078e0016 */
[----:B------:R-:W-:-:S02]  /*235f0*/  NOP ;  /* 0x0000000000007918 */ /* 0x000fc40000000000 */
[----:B------:R-:W-:Y:S02]  /*23600*/  IMAD.MOV.U32 R21, RZ, RZ, R6 ;  /* 0x000000ffff157224 */ /* 0x000fe400078e0006 */
[----:B------:R-:W-:Y:S02]  /*23610*/  IMAD.MOV.U32 R22, RZ, RZ, R7 ;  /* 0x000000ffff167224 */ /* 0x000fe400078e0007 */
[----:B------:R-:W-:Y:S01]  /*23620*/  IMAD.MOV.U32 R20, RZ, RZ, R5 ;  /* 0x000000ffff147224 */ /* 0x000fe200078e0005 */
[----:B----4-:R0:W-:Y:S04]  /*23630*/  STL.64 [R1+0x17b0], R10 ;  /* 0x0017b00a01007387 */ /* 0x0101e80000100a00 */
[----:B0-----:R-:W4:Y:S04]  /*23640*/  LDL.LU.64 R10, [R1+0x28] ;  /* 0x00002800010a7983 */ /* 0x001f280000300a00 */
[----:B------:R0:W-:Y:S04]  /*23650*/  STL [R1+0x160], R4 ;  /* 0x0001600401007387 */ /* 0x0001e80000100800 */
[----:B------:R-:W4:Y:S04]  /*23660*/  LDL.LU.64 R6, [R1+0x17c0] ;  /* 0x0017c00001067983 */ /* 0x000f280000300a00 */
[----:B0-----:R-:W4:Y:S01]  /*23670*/  LDL.LU.64 R4, [R1+0x17b8] ;  /* 0x0017b80001047983 */ /* 0x001f220000300a00 */
[----:B------:R-:W-:Y:S01]  /*23680*/  IMAD.MOV.U32 R17, RZ, RZ, R23 ;  /* 0x000000ffff117224 */ /* 0x000fe200078e0017 */
[----:B----4-:R-:W-:Y:S06]  /*23690*/  HMMA.16816.F32.BF16 R4, R12, R10, R4 ;  /* 0x0000000a0c04723c */ /* 0x010fec0000041804 */
[----:B------:R-:W-:-:S02]  /*236a0*/  IMAD.MOV.U32 R25, RZ, RZ, R10 ;  /* 0x000000ffff197224 */ /* 0x000fc400078e000a */
[----:B------:R-:W-:Y:S02]  /*236b0*/  IMAD.MOV.U32 R24, RZ, RZ, R11 ;  /* 0x000000ffff187224 */ /* 0x000fe400078e000b */
[----:B------:R-:W4:-:S13]  /*236c0*/  LDL.LU.64 R10, [R1+0x17b0] ;  /* 0x0017b000010a7983 */ /* 0x000f1a0000300a00 */
[----:B------:R0:W-:Y:S01]  /*236d0*/  STL [R1+0x154], R5 ;  /* 0x0001540501007387 */ /* 0x0001e20000100800 */
[----:B------:R-:W-:Y:S02]  /*236e0*/  IMAD.MOV.U32 R3, RZ, RZ, R6 ;  /* 0x000000ffff037224 */ /* 0x000fe400078e0006 */
[----:B------:R-:W-:Y:S02]  /*236f0*/  IMAD.MOV.U32 R2, RZ, RZ, R7 ;  /* 0x000000ffff027224 */ /* 0x000fe400078e0007 */
[----:B------:R-:W-:Y:S01]  /*23700*/  IMAD.MOV.U32 R23, RZ, RZ, R4 ;  /* 0x000000ffff177224 */ /* 0x000fe200078e0004 */
[----:B------:R-:W4:Y:S04]  /*23710*/  LDL.LU.64 R6, [R1+0x17a8] ;  /* 0x0017a80001067983 */ /* 0x000f280000300a00 */
[----:B0-----:R-:W4:Y:S04]  /*23720*/  LDL.LU.64 R4, [R1+0x17a0] ;  /* 0x0017a00001047983 */ /* 0x001f280000300a00 */
[----:B------:R3:W-:Y:S04]  /*23730*/  STL.64 [R1+0x16b8], R22 ;  /* 0x0016b81601007387 */ /* 0x0007e80000100a00 */
[----:B------:R4:W-:Y:S01]  /*23740*/  STL.64 [R1+0x16b0], R20 ;  /* 0x0016b01401007387 */ /* 0x0009e20000100a00 */
[----:B---3--:R-:W-:-:S02]  /*23750*/  IMAD.MOV.U32 R22, RZ, RZ, R29 ;  /* 0x000000ffff167224 */ /* 0x008fc400078e001d */
[----:B--2---:R-:W-:Y:S02]  /*23760*/  IMAD.MOV.U32 R23, RZ, RZ, R0 ;  /* 0x000000ffff177224 */ /* 0x004fe400078e0000 */
[----:B----4-:R-:W-:Y:S02]  /*23770*/  IMAD.MOV.U32 R21, RZ, RZ, R10 ;  /* 0x000000ffff157224 */ /* 0x010fe400078e000a */
[----:B------:R-:W-:Y:S01]  /*23780*/  IMAD.MOV.U32 R20, RZ, RZ, R11 ;  /* 0x000000ffff147224 */ /* 0x000fe200078e000b */
[----:B------:R-:W-:Y:S01]  /*23790*/  HMMA.16816.F32.BF16 R4, R12, R10, R4 ;  /* 0x0000000a0c04723c */ /* 0x000fe20000041804 */
[----:B------:R-:W2:Y:S04]  /*237a0*/  LDL.LU.64 R10, [R1+0x1798] ;  /* 0x00179800010a7983 */ /* 0x000ea80000300a00 */
[----:B------:R-:W2:-:S15]  /*237b0*/  LDL.LU.64 R8, [R1+0x1790] ;  /* 0x0017900001087983 */ /* 0x000e9e0000300a00 */
[----:B------:R-:W-:-:S03]  /*237c0*/  NOP ;  /* 0x0000000000007918 */ /* 0x000fc60000000000 */
[----:B------:R0:W-:Y:S01]  /*237d0*/  STL [R1+0x100], R4 ;  /* 0x0001000401007387 */ /* 0x0001e20000100800 */
[----:B------:R-:W-:Y:S02]  /*237e0*/  IMAD.MOV.U32 R29, RZ, RZ, R6 ;  /* 0x000000ffff1d7224 */ /* 0x000fe400078e0006 */
[----:B------:R-:W-:Y:S02]  /*237f0*/  IMAD.MOV.U32 R0, RZ, RZ, R7 ;  /* 0x000000ffff007224 */ /* 0x000fe400078e0007 */
[----:B------:R-:W-:Y:S01]  /*23800*/  IMAD.MOV.U32 R28, RZ, RZ, R5 ;  /* 0x000000ffff1c7224 */ /* 0x000fe200078e0005 */
[----:B------:R-:W3:Y:S04]  /*23810*/  LDL.LU.64 R6, [R1+0x1788] ;  /* 0x0017880001067983 */ /* 0x000ee80000300a00 */
[----:B0-----:R-:W3:Y:S04]  /*23820*/  LDL.LU.64 R4, [R1+0x1780] ;  /* 0x0017800001047983 */ /* 0x001ee80000300a00 */
[----:B------:R-:W-:Y:S04]  /*23830*/  STL [R1+0x168c], R0 ;  /* 0x00168c0001007387 */ /* 0x000fe80000100800 */
[----:B------:R-:W-:Y:S04]  /*23840*/  STL [R1+0x1688], R29 ;  /* 0x0016881d01007387 */ /* 0x000fe80000100800 */
[----:B------:R-:W-:Y:S01]  /*23850*/  STL [R1+0x1684], R28 ;  /* 0x0016841c01007387 */ /* 0x000fe20000100800 */
[----:B---3--:R-:W-:-:S15]  /*23860*/  HMMA.16816.F32.BF16 R4, R12, R22, R4 ;  /* 0x000000160c04723c */ /* 0x008fde0000041804 */
[----:B------:R-:W-:-:S08]  /*23870*/  NOP ;  /* 0x0000000000007918 */ /* 0x000fd00000000000 */
[----:B------:R-:W-:Y:S04]  /*23880*/  STL.64 [R1+0xf0], R4 ;  /* 0x0000f00401007387 */ /* 0x000fe80000100a00 */
[----:B------:R0:W-:Y:S04]  /*23890*/  STL.64 [R1+0xf8], R6 ;  /* 0x0000f80601007387 */ /* 0x0001e80000100a00 */
[----:B0-----:R-:W2:Y:S04]  /*238a0*/  LDL.LU.64 R6, [R1+0x1778] ;  /* 0x0017780001067983 */ /* 0x001ea80000300a00 */
[----:B------:R-:W3:Y:S04]  /*238b0*/  LDL.LU.64 R4, [R1+0x1770] ;  /* 0x0017700001047983 */ /* 0x000ee80000300a00 */
[----:B------:R0:W-:Y:S02]  /*238c0*/  STL.64 [R1+0x16d0], R22 ;  /* 0x0016d01601007387 */ /* 0x0001e40000100a00 */
[----:B0-----:R-:W-:-:S02]  /*238d0*/  IMAD.MOV.U32 R22, RZ, RZ, R21 ;  /* 0x000000ffff167224 */ /* 0x001fc400078e0015 */
[----:B------:R-:W-:-:S05]  /*238e0*/  IMAD.MOV.U32 R23, RZ, RZ, R20 ;  /* 0x000000ffff177224 */ /* 0x000fca00078e0014 */
[----:B------:R0:W-:Y:S02]  /*238f0*/  STL.64 [R1+0x16e8], R22 ;  /* 0x0016e81601007387 */ /* 0x0001e40000100a00 */
[----:B0-----:R-:W-:Y:S02]  /*23900*/  IMAD.MOV.U32 R22, RZ, RZ, R25 ;  /* 0x000000ffff167224 */ /* 0x001fe400078e0019 */
[----:B------:R-:W-:-:S05]  /*23910*/  IMAD.MOV.U32 R23, RZ, RZ, R24 ;  /* 0x000000ffff177224 */ /* 0x000fca00078e0018 */
[----:B------:R0:W-:Y:S04]  /*23920*/  STL.64 [R1+0x1700], R22 ;  /* 0x0017001601007387 */ /* 0x0001e80000100a00 */
[----:B------:R-:W4:Y:S04]  /*23930*/  LDL.LU R20, [R1+0xa0] ;  /* 0x0000a00001147983 */ /* 0x000f280000300800 */
[----:B------:R-:W4:Y:S04]  /*23940*/  LDL.LU R21, [R1+0xa4] ;  /* 0x0000a40001157983 */ /* 0x000f280000300800 */
[----:B0-----:R-:W4:Y:S04]  /*23950*/  LDL.LU R22, [R1+0xa8] ;  /* 0x0000a80001167983 */ /* 0x001f280000300800 */
[----:B------:R-:W4:Y:S01]  /*23960*/  LDL.LU R23, [R1+0xac] ;  /* 0x0000ac0001177983 */ /* 0x000f220000300800 */
[----:B--2---:R-:W-:-:S15]  /*23970*/  HMMA.16816.F32.BF16 R8, R12, R6, R8 ;  /* 0x000000060c08723c */ /* 0x004fde0000041808 */
[----:B------:R-:W-:-:S08]  /*23980*/  NOP ;  /* 0x0000000000007918 */ /* 0x000fd00000000000 */
[----:B------:R0:W-:Y:S01]  /*23990*/  STL [R1+0xe0], R8 ;  /* 0x0000e00801007387 */ /* 0x0001e20000100800 */
[----:B------:R-:W-:Y:S02]  /*239a0*/  IMAD.MOV.U32 R29, RZ, RZ, R10 ;  /* 0x000000ffff1d7224 */ /* 0x000fe400078e000a */
[----:B------:R-:W-:Y:S02]  /*239b0*/  IMAD.MOV.U32 R28, RZ, RZ, R11 ;  /* 0x000000ffff1c7224 */ /* 0x000fe400078e000b */
[----:B------:R-:W4:Y:S01]  /*239c0*/  LDL.LU.64 R10, [R1+0x1768] ;  /* 0x00176800010a7983 */ /* 0x000f220000300a00 */
[----:B------:R-:W-:-:S03]  /*239d0*/  IMAD.MOV.U32 R0, RZ, RZ, R9 ;  /* 0x000000ffff007224 */ /* 0x000fc600078e0009 */
[----:B0-----:R-:W2:Y:S04]  /*239e0*/  LDL.LU.64 R8, [R1+0x1760] ;  /* 0x0017600001087983 */ /* 0x001ea80000300a00 */
[----:B------:R-:W-:Y:S04]  /*239f0*/  STL.64 [R1+0x1748], R6 ;  /* 0x0017480601007387 */ /* 0x000fe80000100a00 */
[----:B---3--:R0:W-:Y:S01]  /*23a00*/  STL [R1+0x1740], R4 ;  /* 0x0017400401007387 */ /* 0x0081e20000100800 */
[----:B----4-:R-:W-:-:S15]  /*23a10*/  HMMA.16816.F32.BF16 R20, R12, R10, R20 ;  /* 0x0000000a0c14723c */ /* 0x010fde0000041814 */
[----:B------:R-:W-:-:S09]  /*23a20*/  NOP ;  /* 0x0000000000007918 */ /* 0x000fd20000000000 */
[----:B------:R-:W-:Y:S02]  /*23a30*/  IMAD.MOV.U32 R25, RZ, RZ, R22 ;  /* 0x000000ffff197224 */ /* 0x000fe400078e0016 */
[----:B------:R-:W-:Y:S02]  /*23a40*/  IMAD.MOV.U32 R24, RZ, RZ, R23 ;  /* 0x000000ffff187224 */ /* 0x000fe400078e0017 */
[----:B------:R-:W-:Y:S02]  /*23a50*/  IMAD.MOV.U32 R22, RZ, RZ, R26 ;  /* 0x000000ffff167224 */ /* 0x000fe400078e001a */
[----:B------:R-:W-:Y:S01]  /*23a60*/  IMAD.MOV.U32 R23, RZ, RZ, R17 ;  /* 0x000000ffff177224 */ /* 0x000fe200078e0011 */
[----:B------:R-:W-:Y:S04]  /*23a70*/  STL.64 [R1+0xd0], R20 ;  /* 0x0000d01401007387 */ /* 0x000fe80000100a00 */
[----:B------:R1:W-:Y:S04]  /*23a80*/  STL.64 [R1+0x1718], R22 ;  /* 0x0017181601007387 */ /* 0x0003e80000100a00 */
[----:B0-----:R-:W3:Y:S01]  /*23a90*/  LDL.LU R4, [R1+0x90] ;  /* 0x0000900001047983 */ /* 0x001ee20000300800 */
[----:B-1----:R-:W-:-:S03]  /*23aa0*/  IMAD.MOV.U32 R23, RZ, RZ, R5 ;  /* 0x000000ffff177224 */ /* 0x002fc600078e0005 */
[----:B------:R-:W3:Y:S04]  /*23ab0*/  LDL.LU R5, [R1+0x94] ;  /* 0x0000940001057983 */ /* 0x000ee80000300800 */
[----:B------:R-:W3:Y:S04]  /*23ac0*/  LDL.LU R6, [R1+0x98] ;  /* 0x0000980001067983 */ /* 0x000ee80000300800 */
[----:B------:R-:W3:Y:S04]  /*23ad0*/  LDL.LU R7, [R1+0x9c] ;  /* 0x00009c0001077983 */ /* 0x000ee80000300800 */
[----:B------:R-:W-:Y:S04]  /*23ae0*/  STL.64 [R1+0x16c8], R10 ;  /* 0x0016c80a01007387 */ /* 0x000fe80000100a00 */
[----:B--2---:R0:W-:Y:S04]  /*23af0*/  STL.64 [R1+0x16c0], R8 ;  /* 0x0016c00801007387 */ /* 0x0041e80000100a00 */
[----:B0-----:R-:W2:Y:S04]  /*23b00*/  LDL.LU R8, [R1+0x130] ;  /* 0x0001300001087983 */ /* 0x001ea80000300800 */
[----:B------:R-:W2:Y:S04]  /*23b10*/  LDL.LU R9, [R1+0x134] ;  /* 0x0001340001097983 */ /* 0x000ea80000300800 */
[----:B------:R-:W4:Y:S04]  /*23b20*/  LDL.LU R10, [R1+0x138] ;  /* 0x00013800010a7983 */ /* 0x000f280000300800 */
[----:B------:R-:W4:Y:S04]  /*23b30*/  LDL.LU R11, [R1+0x13c] ;  /* 0x00013c00010b7983 */ /* 0x000f280000300800 */
[----:B----4-:R-:W-:Y:S04]  /*23b40*/  STL.64 [R1+0x16e0], R10 ;  /* 0x0016e00a01007387 */ /* 0x010fe80000100a00 */
[----:B--2---:R0:W-:Y:S04]  /*23b50*/  STL.64 [R1+0x16d8], R8 ;  /* 0x0016d80801007387 */ /* 0x0041e80000100a00 */
[----:B0-----:R-:W2:Y:S04]  /*23b60*/  LDL.LU R8, [R1+0x120] ;  /* 0x0001200001087983 */ /* 0x001ea80000300800 */
[----:B------:R-:W2:Y:S01]  /*23b70*/  LDL.LU R9, [R1+0x124] ;  /* 0x0001240001097983 */ /* 0x000ea20000300800 */
[----:B------:R-:W-:-:S02]  /*23b80*/  IMAD.MOV.U32 R10, RZ, RZ, R19 ;  /* 0x000000ffff0a7224 */ /* 0x000fc400078e0013 */
[----:B------:R-:W-:Y:S01]  /*23b90*/  IMAD.MOV.U32 R11, RZ, RZ, R18 ;  /* 0x000000ffff0b7224 */ /* 0x000fe200078e0012 */
[----:B------:R-:W4:Y:S04]  /*23ba0*/  LDL.LU R19, [R1+0x175c] ;  /* 0x00175c0001137983 */ /* 0x000f280000300800 */
[----:B------:R-:W3:Y:S04]  /*23bb0*/  LDL.LU R18, [R1+0x1758] ;  /* 0x0017580001127983 */ /* 0x000ee80000300800 */
[----:B------:R-:W-:Y:S04]  /*23bc0*/  STL.64 [R1+0x16f8], R10 ;  /* 0x0016f80a01007387 */ /* 0x000fe80000100a00 */
[----:B--2---:R0:W-:Y:S04]  /*23bd0*/  STL.64 [R1+0x16f0], R8 ;  /* 0x0016f00801007387 */ /* 0x0041e80000100a00 */
[----:B0-----:R-:W2:Y:S04]  /*23be0*/  LDL.LU R8, [R1+0x110] ;  /* 0x0001100001087983 */ /* 0x001ea80000300800 */
[----:B------:R-:W2:Y:S04]  /*23bf0*/  LDL.LU R9, [R1+0x114] ;  /* 0x0001140001097983 */ /* 0x000ea80000300800 */
[----:B------:R-:W4:Y:S04]  /*23c00*/  LDL.LU R10, [R1+0x118] ;  /* 0x00011800010a7983 */ /* 0x000f280000300800 */
[----:B------:R-:W4:Y:S04]  /*23c10*/  LDL.LU R11, [R1+0x11c] ;  /* 0x00011c00010b7983 */ /* 0x000f280000300800 */
[----:B----4-:R3:W-:Y:S04]  /*23c20*/  STL.64 [R1+0x1710], R10 ;  /* 0x0017100a01007387 */ /* 0x0107e80000100a00 */
[----:B--2---:R0:W-:Y:S01]  /*23c30*/  STL.64 [R1+0x1708], R8 ;  /* 0x0017080801007387 */ /* 0x0041e20000100a00 */
[----:B---3--:R-:W-:-:S03]  /*23c40*/  IMAD.MOV.U32 R10, RZ, RZ, R18 ;  /* 0x000000ffff0a7224 */ /* 0x008fc600078e0012 */
[----:B0-----:R-:W2:Y:S04]  /*23c50*/  LDL.LU R8, [R1+0x70] ;  /* 0x0000700001087983 */ /* 0x001ea80000300800 */
[----:B------:R-:W2:Y:S04]  /*23c60*/  LDL.LU R9, [R1+0x74] ;  /* 0x0000740001097983 */ /* 0x000ea80000300800 */
[----:B------:R-:W3:Y:S01]  /*23c70*/  LDL.LU R18, [R1+0x1754] ;  /* 0x0017540001127983 */ /* 0x000ee20000300800 */
[----:B------:R-:W-:-:S03]  /*23c80*/  IMAD.MOV.U32 R11, RZ, RZ, R19 ;  /* 0x000000ffff0b7224 */ /* 0x000fc600078e0013 */
[----:B------:R-:W3:Y:S04]  /*23c90*/  LDL.LU R19, [R1+0x1750] ;  /* 0x0017500001137983 */ /* 0x000ee80000300800 */
[----:B------:R-:W-:Y:S01]  /*23ca0*/  STL.64 [R1+0x1728], R10 ;  /* 0x0017280a01007387 */ /* 0x000fe20000100a00 */
[----:B------:R-:W-:Y:S01]  /*23cb0*/  IMAD.MOV.U32 R22, RZ, RZ, R16 ;  /* 0x000000ffff167224 */ /* 0x000fe200078e0010 */
[----:B---3--:R-:W-:Y:S02]  /*23cc0*/  HMMA.16816.F32.BF16 R12, R12, R18, R4 ;  /* 0x000000120c0c723c */ /* 0x008fe40000041804 */
[----:B--2---:R0:W-:Y:S04]  /*23cd0*/  STL.64 [R1+0x1720], R8 ;  /* 0x0017200801007387 */ /* 0x0041e80000100a00 */
[----:B0-----:R-:W2:Y:S04]  /*23ce0*/  LDL.LU R8, [R1+0x80] ;  /* 0x0000800001087983 */ /* 0x001ea80000300800 */
[----:B------:R-:W2:Y:S04]  /*23cf0*/  LDL.LU R9, [R1+0x84] ;  /* 0x0000840001097983 */ /* 0x000ea80000300800 */
[----:B------:R-:W2:Y:S04]  /*23d00*/  LDL.LU R10, [R1+0x88] ;  /* 0x00008800010a7983 */ /* 0x000ea80000300800 */
[----:B------:R-:W2:Y:S04]  /*23d10*/  LDL.LU R11, [R1+0x8c] ;  /* 0x00008c00010b7983 */ /* 0x000ea80000300800 */
[----:B------:R0:W-:Y:S04]  /*23d20*/  STL [R1+0x1630], R25 ;  /* 0x0016301901007387 */ /* 0x0001e80000100800 */
[----:B------:R-:W3:Y:S04]  /*23d30*/  LDL.LU.64 R6, [R1+0x1748] ;  /* 0x0017480001067983 */ /* 0x000ee80000300a00 */
[----:B------:R-:W4:Y:S01]  /*23d40*/  LDL.LU R4, [R1+0x1740] ;  /* 0x0017400001047983 */ /* 0x000f220000300800 */
[----:B------:R-:W-:-:S03]  /*23d50*/  IMAD.MOV.U32 R5, RZ, RZ, R18 ;  /* 0x000000ffff057224 */ /* 0x000fc600078e0012 */
[----:B------:R1:W-:Y:S04]  /*23d60*/  STL.64 [R1+0xc0], R12 ;  /* 0x0000c00c01007387 */ /* 0x0003e80000100a00 */
[----:B------:R1:W-:Y:S01]  /*23d70*/  STL.64 [R1+0xc8], R14 ;  /* 0x0000c80e01007387 */ /* 0x0003e20000100a00 */
[----:B0-----:R-:W-:-:S03]  /*23d80*/  IMAD.MOV.U32 R25, RZ, RZ, R19 ;  /* 0x000000ffff197224 */ /* 0x001fc600078e0013 */
[----:B------:R-:W2:Y:S04]  /*23d90*/  LDL.LU.64 R18, [R1+0x1738] ;  /* 0x0017380001127983 */ /* 0x000ea80000300a00 */
[----:B------:R-:W2:Y:S04]  /*23da0*/  LDL.LU.64 R16, [R1+0x1730] ;  /* 0x0017300001107983 */ /* 0x000ea80000300a00 */
[----:B-1----:R-:W3:Y:S04]  /*23db0*/  LDL.LU R12, [R1+0x140] ;  /* 0x00014000010c7983 */ /* 0x002ee80000300800 */
[----:B------:R-:W3:Y:S04]  /*23dc0*/  LDL.LU R13, [R1+0x144] ;  /* 0x00014400010d7983 */ /* 0x000ee80000300800 */
[----:B------:R-:W3:Y:S04]  /*23dd0*/  LDL.LU R14, [R1+0x148] ;  /* 0x00014800010e7983 */ /* 0x000ee80000300800 */
[----:B------:R-:W3:Y:S01]  /*23de0*/  LDL.LU R15, [R1+0x14c] ;  /* 0x00014c00010f7983 */ /* 0x000ee20000300800 */
[----:B--2---:R-:W-:Y:S03]  /*23df0*/  HMMA.16816.F32.BF16 R20, R16, R22, R8 ;  /* 0x000000161014723c */ /* 0x004fe60000041808 */
[----:B------:R-:W2:Y:S04]  /*23e00*/  LDL.LU.64 R10, [R1+0x1728] ;  /* 0x00172800010a7983 */ /* 0x000ea80000300a00 */
[----:B------:R-:W2:-:S15]  /*23e10*/  LDL.LU.64 R8, [R1+0x1720] ;  /* 0x0017200001087983 */ /* 0x000e9e0000300a00 */
[----:B------:R-:W-:-:S01]  /*23e20*/  NOP ;  /* 0x0000000000007918 */ /* 0x000fc20000000000 */
[----:B------:R2:W-:Y:S01]  /*23e30*/  STL.64 [R1+0xb0], R20 ;  /* 0x0000b01401007387 */ /* 0x0005e20000100a00 */
[----:B------:R-:W-:Y:S02]  /*23e40*/  IMAD.MOV.U32 R27, RZ, RZ, R22 ;  /* 0x000000ffff1b7224 */ /* 0x000fe400078e0016 */
[----:B------:R-:W-:Y:S02]  /*23e50*/  IMAD.MOV.U32 R26, RZ, RZ, R23 ;  /* 0x000000ffff1a7224 */ /* 0x000fe400078e0017 */
[----:B------:R-:W2:Y:S04]  /*23e60*/  LDL.LU.64 R22, [R1+0x1718] ;  /* 0x0017180001167983 */ /* 0x000ea80000300a00 */
[----:B------:R-:W-:Y:S04]  /*23e70*/  STL [R1+0x1624], R26 ;  /* 0x0016241a01007387 */ /* 0x000fe80000100800 */
[----:B------:R-:W-:Y:S01]  /*23e80*/  STL [R1+0x1620], R27 ;  /* 0x0016201b01007387 */ /* 0x000fe20000100800 */
[----:B--2---:R-:W-:Y:S03]  /*23e90*/  HMMA.16816.F32.BF16 R20, R16, R22, R8 ;  /* 0x000000161014723c */ /* 0x004fe60000041808 */
[----:B------:R-:W2:Y:S04]  /*23ea0*/  LDL.LU.64 R10, [R1+0x1710] ;  /* 0x00171000010a7983 */ /* 0x000ea80000300a00 */
[----:B------:R-:W2:-:S15]  /*23eb0*/  LDL.LU.64 R8, [R1+0x1708] ;  /* 0x0017080001087983 */ /* 0x000e9e0000300a00 */
[----:B------:R-:W-:-:S01]  /*23ec0*/  NOP ;  /* 0x0000000000007918 */ /* 0x000fc20000000000 */
[----:B------:R-:W-:Y:S04]  /*23ed0*/  STL.64 [R1+0xa0], R20 ;  /* 0x0000a01401007387 */ /* 0x000fe80000100a00 */
[----:B------:R0:W-:Y:S04]  /*23ee0*/  STL.64 [R1+0xa8], R22 ;  /* 0x0000a81601007387 */ /* 0x0001e80000100a00 */
[----:B0-----:R-:W2:Y:S02]  /*23ef0*/  LDL.LU.64 R22, [R1+0x1700] ;  /* 0x0017000001167983 */ /* 0x001ea40000300a00 */
[----:B--2---:R-:W-:Y:S02]  /*23f00*/  HMMA.16816.F32.BF16 R20, R16, R22, R8 ;  /* 0x000000161014723c */ /* 0x004fe40000041808 */
[----:B------:R-:W2:Y:S04]  /*23f10*/  LDL.LU.64 R10, [R1+0x16f8] ;  /* 0x0016f800010a7983 */ /* 0x000ea80000300a00 */
[----:B------:R-:W2:-:S15]  /*23f20*/  LDL.LU.64 R8, [R1+0x16f0] ;  /* 0x0016f00001087983 */ /* 0x000e9e0000300a00 */
[----:B------:R-:W-:-:S02]  /*23f30*/  NOP ;  /* 0x0000000000007918 */ /* 0x000fc40000000000 */
        /* <DEDUP_REMOVED lines=12> */
[----:B0-----:R-:W2:Y:S01]  /*24000*/  LDL.LU.64 R22, [R1+0x16d0] ;  /* 0x0016d00001167983 */ /* 0x001ea20000300a00 */
[C---:B---3--:R-:W-:Y:S06]  /*24010*/  HMMA.16816.F32.BF16 R12, R16.reuse, R6, R12 ;  /* 0x00000006100c723c */ /* 0x048fec000004180c */
[----:B--2---:R-:W-:Y:S01]  /*24020*/  HMMA.16816.F32.BF16 R20, R16, R22, R8 ;  /* 0x000000161014723c */ /* 0x004fe20000041808 */
[----:B------:R-:W2:Y:S04]  /*24030*/  LDL.LU.64 R10, [R1+0x16c8] ;  /* 0x0016c800010a7983 */ /* 0x000ea80000300a00 */
[----:B------:R-:W3:-:S15]  /*24040*/  LDL.LU.64 R8, [R1+0x16c0] ;  /* 0x0016c00001087983 */ /* 0x000ede0000300a00 */
[----:B------:R-:W-:-:S04]  /*24050*/  NOP ;  /* 0x0000000000007918 */ /* 0x000fc80000000000 */
[----:B------:R-:W-:Y:S02]  /*24060*/  IMAD.MOV.U32 R27, RZ, RZ, R22 ;  /* 0x000000ffff1b7224 */ /* 0x000fe400078e0016 */
[----:B------:R-:W-:Y:S01]  /*24070*/  IMAD.MOV.U32 R26, RZ, RZ, R23 ;  /* 0x000000ffff1a7224 */ /* 0x000fe200078e0017 */
[----:B------:R0:W-:Y:S04]  /*24080*/  STL.64 [R1+0x70], R20 ;  /* 0x0000701401007387 */ /* 0x0001e80000100a00 */
[----:B------:R-:W2:Y:S04]  /*24090*/  LDL.LU.64 R22, [R1+0x16b8] ;  /* 0x0016b80001167983 */ /* 0x000ea80000300a00 */
[----:B0-----:R-:W2:Y:S04]  /*240a0*/  LDL.LU.64 R20, [R1+0x16b0] ;  /* 0x0016b00001147983 */ /* 0x001ea80000300a00 */
[----:B------:R0:W-:Y:S04]  /*240b0*/  STL.64 [R1+0x1660], R26 ;  /* 0x0016601a01007387 */ /* 0x0001e80000100a00 */
[----:B------:R-:W-:Y:S01]  /*240c0*/  STL [R1+0x1658], R24 ;  /* 0x0016581801007387 */ /* 0x000fe20000100800 */
[----:B0-----:R-:W-:-:S03]  /*240d0*/  IMAD.MOV.U32 R26, RZ, RZ, R5 ;  /* 0x000000ffff1a7224 */ /* 0x001fc600078e0005 */
[----:B------:R-:W3:Y:S04]  /*240e0*/  LDL.LU R5, [R1+0x16a8] ;  /* 0x0016a80001057983 */ /* 0x000ee80000300800 */
[----:B------:R-:W-:Y:S04]  /*240f0*/  STL.64 [R1+0x1590], R14 ;  /* 0x0015900e01007387 */ /* 0x000fe80000100a00 */
[----:B------:R0:W-:Y:S04]  /*24100*/  STL.64 [R1+0x1588], R12 ;  /* 0x0015880c01007387 */ /* 0x0001e80000100a00 */
[----:B0-----:R-:W2:Y:S04]  /*24110*/  LDL.LU R12, [R1+0x1f0] ;  /* 0x0001f000010c7983 */ /* 0x001ea80000300800 */
[----:B------:R-:W2:Y:S01]  /*24120*/  LDL.LU R13, [R1+0x1f4] ;  /* 0x0001f400010d7983 */ /* 0x000ea20000300800 */
[----:B----4-:R-:W-:-:S03]  /*24130*/  IMAD.MOV.U32 R15, RZ, RZ, R4 ;  /* 0x000000ffff0f7224 */ /* 0x010fc600078e0004 */
[----:B---3--:R-:W0:Y:S04]  /*24140*/  LDSM.16.MT88.4 R4, [R5+UR5+0x8c00] ;  /* 0x008c00050504783b */ /* 0x008e280008004200 */
[----:B--2---:R1:W-:Y:S04]  /*24150*/  STL.64 [R1+0x1668], R12 ;  /* 0x0016680c01007387 */ /* 0x0043e80000100a00 */
[----:B-1----:R-:W2:Y:S04]  /*24160*/  LDL.LU R12, [R1+0x180] ;  /* 0x00018000010c7983 */ /* 0x002ea80000300800 */
[----:B0-----:R-:W-:Y:S04]  /*24170*/  STL.64 [R1+0x1550], R6 ;  /* 0x0015500601007387 */ /* 0x001fe80000100a00 */
[----:B------:R0:W-:Y:S04]  /*24180*/  STL.64 [R1+0x1548], R4 ;  /* 0x0015480401007387 */ /* 0x0001e80000100a00 */
[----:B0-----:R-:W3:Y:S04]  /*24190*/  LDL.LU R4, [R1+0x190] ;  /* 0x0001900001047983 */ /* 0x001ee80000300800 */
[----:B------:R-:W3:Y:S04]  /*241a0*/  LDL.LU R5, [R1+0x194] ;  /* 0x0001940001057983 */ /* 0x000ee80000300800 */
[----:B------:R-:W3:Y:S04]  /*241b0*/  LDL.LU R6, [R1+0x198] ;  /* 0x0001980001067983 */ /* 0x000ee80000300800 */
[----:B------:R-:W3:Y:S01]  /*241c0*/  LDL.LU R7, [R1+0x19c] ;  /* 0x00019c0001077983 */ /* 0x000ee20000300800 */
[----:B------:R-:W-:-:S02]  /*241d0*/  IMAD.MOV.U32 R13, RZ, RZ, R9 ;  /* 0x000000ffff0d7224 */ /* 0x000fc400078e0009 */
[----:B------:R-:W-:Y:S02]  /*241e0*/  IMAD.MOV.U32 R14, RZ, RZ, R8 ;  /* 0x000000ffff0e7224 */ /* 0x000fe400078e0008 */
[----:B---3--:R-:W-:-:S15]  /*241f0*/  HMMA.16816.F32.BF16 R8, R16, R10, R4 ;  /* 0x0000000a1008723c */ /* 0x008fde0000041804 */
[----:B------:R-:W-:-:S08]  /*24200*/  NOP ;  /* 0x0000000000007918 */ /* 0x000fd00000000000 */
[----:B------:R-:W-:Y:S04]  /*24210*/  STL.64 [R1+0x1580], R10 ;  /* 0x0015800a01007387 */ /* 0x000fe80000100a00 */
[----:B------:R0:W-:Y:S04]  /*24220*/  STL.64 [R1+0x1578], R8 ;  /* 0x0015780801007387 */ /* 0x0001e80000100a00 */
[----:B0-----:R-:W3:Y:S04]  /*24230*/  LDL.LU R8, [R1+0x200] ;  /* 0x0002000001087983 */ /* 0x001ee80000300800 */
[----:B------:R-:W3:Y:S01]  /*24240*/  LDL.LU R9, [R1+0x204] ;  /* 0x0002040001097983 */ /* 0x000ee20000300800 */
[----:B------:R-:W-:-:S07]  /*24250*/  IMAD.MOV.U32 R27, RZ, RZ, R25 ;  /* 0x000000ffff1b7224 */ /* 0x000fce00078e0019 */
[----:B--2---:R-:W-:Y:S07]  /*24260*/  HMMA.16816.F32.BF16 R4, R16, R26, R12 ;  /* 0x0000001a1004723c */ /* 0x004fee000004180c */
[----:B------:R-:W-:Y:S02]  /*24270*/  IMAD.MOV.U32 R17, RZ, RZ, R20 ;  /* 0x000000ffff117224 */ /* 0x000fe400078e0014 */
[----:B------:R-:W-:Y:S02]  /*24280*/  IMAD.MOV.U32 R18, RZ, RZ, R21 ;  /* 0x000000ffff127224 */ /* 0x000fe400078e0015 */
[----:B------:R-:W-:-:S02]  /*24290*/  IMAD.MOV.U32 R19, RZ, RZ, R22 ;  /* 0x000000ffff137224 */ /* 0x000fc400078e0016 */
[----:B------:R-:W-:Y:S01]  /*242a0*/  IMAD.MOV.U32 R12, RZ, RZ, R23 ;  /* 0x000000ffff0c7224 */ /* 0x000fe200078e0017 */
[----:B---3--:R0:W-:Y:S04]  /*242b0*/  STL.64 [R1+0x1690], R8 ;  /* 0x0016900801007387 */ /* 0x0081e80000100a00 */
[----:B0-----:R-:W2:Y:S04]  /*242c0*/  LDL.LU R8, [R1+0x170] ;  /* 0x0001700001087983 */ /* 0x001ea80000300800 */
[----:B------:R-:W2:Y:S04]  /*242d0*/  LDL.LU R9, [R1+0x174] ;  /* 0x0001740001097983 */ /* 0x000ea80000300800 */
[----:B------:R-:W2:Y:S04]  /*242e0*/  LDL.LU R10, [R1+0x178] ;  /* 0x00017800010a7983 */ /* 0x000ea80000300800 */
[----:B------:R-:W2:Y:S04]  /*242f0*/  LDL.LU R11, [R1+0x17c] ;  /* 0x00017c00010b7983 */ /* 0x000ea80000300800 */
[----:B------:R-:W3:Y:S04]  /*24300*/  LDL.LU R16, [R1+0x160] ;  /* 0x0001600001107983 */ /* 0x000ee80000300800 */
[----:B------:R-:W2:Y:S04]  /*24310*/  LDL.LU R20, [R1+0x16a4] ;  /* 0x0016a40001147983 */ /* 0x000ea80000300800 */
[----:B------:R-:W2:Y:S04]  /*24320*/  LDL.LU R21, [R1+0x16a0] ;  /* 0x0016a00001157983 */ /* 0x000ea80000300800 */
[----:B------:R-:W2:Y:S04]  /*24330*/  LDL.LU R22, [R1+0x169c] ;  /* 0x00169c0001167983 */ /* 0x000ea80000300800 */
[----:B------:R-:W2:Y:S04]  /*24340*/  LDL.LU R23, [R1+0x1698] ;  /* 0x0016980001177983 */ /* 0x000ea80000300800 */
[----:B------:R-:W4:Y:S01]  /*24350*/  LDL.LU R13, [R1+0x154] ;  /* 0x00015400010d7983 */ /* 0x000f220000300800 */
[----:B------:R-:W-:-:S02]  /*24360*/  IMAD.MOV.U32 R14, RZ, RZ, R3 ;  /* 0x000000ffff0e7224 */ /* 0x000fc400078e0003 */
[----:B------:R-:W-:-:S05]  /*24370*/  IMAD.MOV.U32 R15, RZ, RZ, R2 ;  /* 0x000000ffff0f7224 */ /* 0x000fca00078e0002 */
[----:B------:R-:W-:Y:S04]  /*24380*/  STL.64 [R1+0x1678], R14 ;  /* 0x0016780e01007387 */ /* 0x000fe80000100a00 */
[----:B----4-:R0:W-:Y:S04]  /*24390*/  STL.64 [R1+0x1670], R12 ;  /* 0x0016700c01007387 */ /* 0x0101e80000100a00 */
[----:B0-----:R-:W3:Y:S04]  /*243a0*/  LDL.LU.64 R12, [R1+0x1c0] ;  /* 0x0001c000010c7983 */ /* 0x001ee80000300a00 */
[----:B------:R-:W4:Y:S04]  /*243b0*/  LDL.LU.64 R24, [R1+0x1d0] ;  /* 0x0001d00001187983 */ /* 0x000f280000300a00 */
[----:B------:R-:W-:Y:S04]  /*243c0*/  STL.64 [R1+0x1560], R6 ;  /* 0x0015600601007387 */ /* 0x000fe80000100a00 */
[----:B------:R0:W-:Y:S04]  /*243d0*/  STL.64 [R1+0x1558], R4 ;  /* 0x0015580401007387 */ /* 0x0001e80000100a00 */
[----:B0-----:R-:W2:Y:S02]  /*243e0*/  LDL.LU.64 R4, [R1+0x1a0] ;  /* 0x0001a00001047983 */ /* 0x001ea40000300a00 */
[----:B--2---:R-:W-:Y:S06]  /*243f0*/  HMMA.16816.F32.BF16 R8, R20, R4, R8 ;  /* 0x000000041408723c */ /* 0x004fec0000041808 */
[----:B------:R-:W-:-:S15]  /*24400*/  IMAD.MOV.U32 R3, RZ, RZ, R4 ;  /* 0x000000ffff037224 */ /* 0x000fde00078e0004 */
[----:B------:R-:W-:-:S03]  /*24410*/  NOP ;  /* 0x0000000000007918 */ /* 0x000fc60000000000 */
[----:B------:R-:W-:Y:S02]  /*24420*/  IMAD.MOV.U32 R7, RZ, RZ, R10 ;  /* 0x000000ffff077224 */ /* 0x000fe400078e000a */
[----:B------:R-:W-:Y:S01]  /*24430*/  IMAD.MOV.U32 R6, RZ, RZ, R11 ;  /* 0x000000ffff067224 */ /* 0x000fe200078e000b */
[----:B------:R0:W-:Y:S04]  /*24440*/  STL.64 [R1], R8 ;  /* 0x0000000801007387 */ /* 0x0001e80000100a00 */
[----:B0-----:R-:W2:Y:S04]  /*24450*/  LDL.LU.64 R8, [R1+0x1690] ;  /* 0x0016900001087983 */ /* 0x001ea80000300a00 */
[----:B------:R0:W-:Y:S04]  /*24460*/  STL.64 [R1+0x1610], R6 ;  /* 0x0016100601007387 */ /* 0x0001e80000100a00 */
[----:B------:R-:W3:Y:S01]  /*24470*/  LDL.LU R4, [R1+0xe0] ;  /* 0x0000e00001047983 */ /* 0x000ee20000300800 */
[----:B------:R-:W-:-:S02]  /*24480*/  IMAD.MOV.U32 R2, RZ, RZ, R5 ;  /* 0x000000ffff027224 */ /* 0x000fc400078e0005 */
[----:B------:R-:W-:Y:S02]  /*24490*/  IMAD.MOV.U32 R5, RZ, RZ, R0 ;  /* 0x000000ffff057224 */ /* 0x000fe400078e0000 */
[----:B------:R-:W4:Y:S01]  /*244a0*/  LDL.LU R0, [R1+0x168c] ;  /* 0x00168c0001007983 */ /* 0x000f220000300800 */
[----:B0-----:R-:W-:Y:S02]  /*244b0*/  IMAD.MOV.U32 R6, RZ, RZ, R29 ;  /* 0x000000ffff067224 */ /* 0x001fe400078e001d */
[----:B------:R-:W-:Y:S01]  /*244c0*/  IMAD.MOV.U32 R7, RZ, RZ, R28 ;  /* 0x000000ffff077224 */ /* 0x000fe200078e001c */
[----:B------:R-:W2:Y:S04]  /*244d0*/  LDL.LU R29, [R1+0x1688] ;  /* 0x00168800011d7983 */ /* 0x000ea80000300800 */
[----:B------:R-:W4:Y:S04]  /*244e0*/  LDL.LU R28, [R1+0x1684] ;  /* 0x00168400011c7983 */ /* 0x000f280000300800 */
[----:B------:R-:W-:Y:S04]  /*244f0*/  STL.64 [R1+0x1640], R6 ;  /* 0x0016400601007387 */ /* 0x000fe80000100a00 */
[----:B---3--:R0:W-:Y:S04]  /*24500*/  STL.64 [R1+0x1638], R4 ;  /* 0x0016380401007387 */ /* 0x0081e80000100a00 */
[----:B0-----:R-:W3:Y:S04]  /*24510*/  LDL.LU R4, [R1+0xf0] ;  /* 0x0000f00001047983 */ /* 0x001ee80000300800 */
[----:B------:R-:W3:Y:S04]  /*24520*/  LDL.LU R5, [R1+0xf4] ;  /* 0x0000f40001057983 */ /* 0x000ee80000300800 */
[----:B------:R-:W2:Y:S04]  /*24530*/  LDL.LU R6, [R1+0xf8] ;  /* 0x0000f80001067983 */ /* 0x000ea80000300800 */
[----:B------:R-:W2:Y:S01]  /*24540*/  LDL.LU R7, [R1+0xfc] ;  /* 0x0000fc0001077983 */ /* 0x000ea20000300800 */
[----:B------:R-:W-:Y:S06]  /*24550*/  HMMA.16816.F32.BF16 R16, R20, R12, R16 ;  /* 0x0000000c1410723c */ /* 0x000fec0000041810 */
[----:B------:R-:W-:-:S02]  /*24560*/  IMAD.MOV.U32 R11, RZ, RZ, R12 ;  /* 0x000000ffff0b7224 */ /* 0x000fc400078e000c */
[----:B------:R-:W-:Y:S01]  /*24570*/  IMAD.MOV.U32 R10, RZ, RZ, R13 ;  /* 0x000000ffff0a7224 */ /* 0x000fe200078e000d */
[----:B--2---:R-:W-:Y:S04]  /*24580*/  STL.64 [R1+0x1650], R6 ;  /* 0x0016500601007387 */ /* 0x004fe80000100a00 */
[----:B---3--:R0:W-:Y:S04]  /*24590*/  STL.64 [R1+0x1648], R4 ;  /* 0x0016480401007387 */ /* 0x0081e80000100a00 */
[----:B0-----:R-:W2:Y:S01]  /*245a0*/  LDL.LU R4, [R1+0x100] ;  /* 0x0001000001047983 */ /* 0x001ea20000300800 */
[----:B----4-:R-:W-:-:S03]  /*245b0*/  IMAD.MOV.U32 R5, RZ, RZ, R28 ;  /* 0x000000ffff057224 */ /* 0x010fc600078e001c */
[----:B------:R-:W3:Y:S04]  /*245c0*/  LDL.LU R28, [R1+0x1680] ;  /* 0x00168000011c7983 */ /* 0x000ee80000300800 */
[----:B------:R-:W4:Y:S04]  /*245d0*/  LDL.LU.64 R14, [R1+0x1678] ;  /* 0x00167800010e7983 */ /* 0x000f280000300a00 */
[----:B------:R-:W4:Y:S04]  /*245e0*/  LDL.LU.64 R12, [R1+0x1670] ;  /* 0x00167000010c7983 */ /* 0x000f280000300a00 */
[----:B------:R-:W-:Y:S04]  /*245f0*/  STL.64 [R1+0x1538], R18 ;  /* 0x0015381201007387 */ /* 0x000fe80000100a00 */
[----:B------:R0:W-:Y:S04]  /*24600*/  STL.64 [R1+0x1530], R16 ;  /* 0x0015301001007387 */ /* 0x0001e80000100a00 */
[----:B0-----:R-:W2:Y:S01]  /*24610*/  LDL.LU.64 R16, [R1+0x1e0] ;  /* 0x0001e00001107983 */ /* 0x001ea20000300a00 */
[----:B------:R-:W-:-:S02]  /*24620*/  IMAD.MOV.U32 R6, RZ, RZ, R29 ;  /* 0x000000ffff067224 */ /* 0x000fc400078e001d */
[----:B------:R-:W-:Y:S01]  /*24630*/  IMAD.MOV.U32 R7, RZ, RZ, R0 ;  /* 0x000000ffff077224 */ /* 0x000fe200078e0000 */
[C---:B----4-:R-:W-:Y:S06]  /*24640*/  HMMA.16816.F32.BF16 R12, R20.reuse, R24, R12 ;  /* 0x00000018140c723c */ /* 0x050fec000004180c */
[----:B--2---:R-:W-:Y:S06]  /*24650*/  HMMA.16816.F32.BF16 R4, R20, R16, R4 ;  /* 0x000000101404723c */ /* 0x004fec0000041804 */
[----:B------:R-:W-:-:S11]  /*24660*/  IMAD.MOV.U32 R29, RZ, RZ, R17 ;  /* 0x000000ffff1d7224 */ /* 0x000fd600078e0011 */
[----:B------:R0:W-:Y:S04]  /*24670*/  STL.64 [R1+0x40], R12 ;  /* 0x0000400c01007387 */ /* 0x0001e80000100a00 */
[----:B------:R1:W-:Y:S04]  /*24680*/  STL.64 [R1+0x48], R14 ;  /* 0x0000480e01007387 */ /* 0x0003e80000100a00 */
[----:B0-----:R-:W2:Y:S01]  /*24690*/  LDL.LU.64 R12, [R1+0x1668] ;  /* 0x00166800010c7983 */ /* 0x001ea20000300a00 */
[----:B-1----:R-:W-:Y:S02]  /*246a0*/  IMAD.MOV.U32 R14, RZ, RZ, R25 ;  /* 0x000000ffff0e7224 */ /* 0x002fe400078e0019 */
[----:B------:R-:W-:Y:S01]  /*246b0*/  IMAD.MOV.U32 R15, RZ, RZ, R24 ;  /* 0x000000ffff0f7224 */ /* 0x000fe200078e0018 */
[----:B------:R-:W4:Y:S01]  /*246c0*/  LDL.LU.64 R26, [R1+0x1660] ;  /* 0x00166000011a7983 */ /* 0x000f220000300a00 */
[----:B------:R-:W-:-:S03]  /*246d0*/  IMAD.MOV.U32 R25, RZ, RZ, R16 ;  /* 0x000000ffff197224 */ /* 0x000fc600078e0010 */
[----:B------:R-:W4:Y:S01]  /*246e0*/  LDL.LU R24, [R1+0x1658] ;  /* 0x0016580001187983 */ /* 0x000f220000300800 */
[----:B------:R-:W-:Y:S02]  /*246f0*/  IMAD.MOV.U32 R16, RZ, RZ, R6 ;  /* 0x000000ffff107224 */ /* 0x000fe400078e0006 */
[----:B------:R-:W-:Y:S02]  /*24700*/  IMAD.MOV.U32 R0, RZ, RZ, R7 ;  /* 0x000000ffff007224 */ /* 0x000fe400078e0007 */
[----:B------:R-:W-:Y:S02]  /*24710*/  IMAD.MOV.U32 R18, RZ, RZ, R4 ;  /* 0x000000ffff127224 */ /* 0x000fe400078e0004 */
[----:B------:R-:W-:Y:S01]  /*24720*/  IMAD.MOV.U32 R17, RZ, RZ, R5 ;  /* 0x000000ffff117224 */ /* 0x000fe200078e0005 */
[----:B------:R-:W2:Y:S04]  /*24730*/  LDL.LU.64 R6, [R1+0x1650] ;  /* 0x0016500001067983 */ /* 0x000ea80000300a00 */
[----:B------:R-:W2:Y:S04]  /*24740*/  LDL.LU.64 R4, [R1+0x1648] ;  /* 0x0016480001047983 */ /* 0x000ea80000300a00 */
[----:B------:R-:W3:Y:S01]  /*24750*/  LDL R19, [R1+0x294] ;  /* 0x0002940001137983 */ /* 0x000ee20000100800 */
[----:B--2---:R-:W-:Y:S03]  /*24760*/  HMMA.16816.F32.BF16 R4, R20, R12, R4 ;  /* 0x0000000c1404723c */ /* 0x004fe60000041804 */
[----:B---3--:R-:W-:Y:S04]  /*24770*/  STL.64 [R1+0x1570], R18 ;  /* 0x0015701201007387 */ /* 0x008fe80000100a00 */
[----:B------:R0:W-:Y:S04]  /*24780*/  STL.64 [R1+0x1568], R16 ;  /* 0x0015681001007387 */ /* 0x0001e80000100a00 */
[----:B0-----:R-:W2:Y:S01]  /*24790*/  LDL.LU R16, [R1+0x260] ;  /* 0x0002600001107983 */ /* 0x001ea20000300800 */
[----:B------:R-:W-:-:S11]  /*247a0*/  IMAD.MOV.U32 R17, RZ, RZ, R28 ;  /* 0x000000ffff117224 */ /* 0x000fd600078e001c */
[----:B------:R-:W-:Y:S04]  /*247b0*/  STL.64 [R1+0x20], R4 ;  /* 0x0000200401007387 */ /* 0x000fe80000100a00 */
[----:B------:R0:W-:Y:S01]  /*247c0*/  STL [R1+0x28], R6 ;  /* 0x0000280601007387 */ /* 0x0001e20000100800 */
[----:B------:R-:W-:-:S03]  /*247d0*/  IMAD.MOV.U32 R28, RZ, RZ, R7 ;  /* 0x000000ffff1c7224 */ /* 0x000fc600078e0007 */
[----:B0-----:R-:W3:Y:S04]  /*247e0*/  LDL.LU.64 R6, [R1+0x1640] ;  /* 0x0016400001067983 */ /* 0x001ee80000300a00 */
[----:B------:R-:W3:Y:S04]  /*247f0*/  LDL.LU.64 R4, [R1+0x1638] ;  /* 0x0016380001047983 */ /* 0x000ee80000300a00 */
[----:B------:R0:W-:Y:S02]  /*24800*/  STL.64 [R1+0x15a0], R12 ;  /* 0x0015a00c01007387 */ /* 0x0001e40000100a00 */
[----:B0-----:R-:W-:-:S02]  /*24810*/  IMAD.MOV.U32 R12, RZ, RZ, R25 ;  /* 0x000000ffff0c7224 */ /* 0x001fc400078e0019 */
[----:B------:R-:W2:Y:S01]  /*24820*/  LDL.LU R25, [R1+0x1630] ;  /* 0x0016300001197983 */ /* 0x000ea20000300800 */
[----:B------:R-:W-:-:S05]  /*24830*/  IMAD.MOV.U32 R13, RZ, RZ, R29 ;  /* 0x000000ffff0d7224 */ /* 0x000fca00078e001d */
[----:B------:R0:W-:Y:S02]  /*24840*/  STL.64 [R1+0x15b8], R12 ;  /* 0x0015b80c01007387 */ /* 0x0001e40000100a00 */
[----:B0-----:R-:W-:Y:S02]  /*24850*/  IMAD.MOV.U32 R12, RZ, RZ, R15 ;  /* 0x000000ffff0c7224 */ /* 0x001fe400078e000f */
[----:B------:R-:W-:-:S05]  /*24860*/  IMAD.MOV.U32 R13, RZ, RZ, R14 ;  /* 0x000000ffff0d7224 */ /* 0x000fca00078e000e */
[----:B------:R0:W-:Y:S02]  /*24870*/  STL.64 [R1+0x15d0], R12 ;  /* 0x0015d00c01007387 */ /* 0x0001e40000100a00 */
[----:B0-----:R-:W-:Y:S02]  /*24880*/  IMAD.MOV.U32 R12, RZ, RZ, R11 ;  /* 0x000000ffff0c7224 */ /* 0x001fe400078e000b */
[----:B------:R-:W-:-:S05]  /*24890*/  IMAD.MOV.U32 R13, RZ, RZ, R10 ;  /* 0x000000ffff0d7224 */ /* 0x000fca00078e000a */
[----:B------:R0:W-:Y:S02]  /*248a0*/  STL.64 [R1+0x15e8], R12 ;  /* 0x0015e80c01007387 */ /* 0x0001e40000100a00 */
[----:B0-----:R-:W-:Y:S02]  /*248b0*/  IMAD.MOV.U32 R12, RZ, RZ, R3 ;  /* 0x000000ffff0c7224 */ /* 0x001fe400078e0003 */
[----:B------:R-:W-:-:S05]  /*248c0*/  IMAD.MOV.U32 R13, RZ, RZ, R2 ;  /* 0x000000ffff0d7224 */ /* 0x000fca00078e0002 */
[----:B------:R-:W-:Y:S01]  /*248d0*/  STL.64 [R1+0x1618], R12 ;  /* 0x0016180c01007387 */ /* 0x000fe20000100a00 */
[----:B----4-:R-:W-:Y:S01]  /*248e0*/  IMAD.MOV.U32 R15, RZ, RZ, R24 ;  /* 0x000000ffff0f7224 */ /* 0x010fe200078e0018 */
[----:B---3--:R-:W-:Y:S01]  /*248f0*/  HMMA.16816.F32.BF16 R4, R20, R8, R4 ;  /* 0x000000081404723c */ /* 0x008fe20000041804 */
[----:B--2---:R-:W-:-:S15]  /*24900*/  IMAD.MOV.U32 R14, RZ, RZ, R25 ;  /* 0x000000ffff0e7224 */ /* 0x004fde00078e0019 */
[----:B------:R-:W-:-:S07]  /*24910*/  NOP ;  /* 0x0000000000007918 */ /* 0x000fce0000000000 */
[----:B------:R0:W-:Y:S01]  /*24920*/  STL [R1+0x160], R4 ;  /* 0x0001600401007387 */ /* 0x0001e20000100800 */
[----:B------:R-:W-:Y:S02]  /*24930*/  IMAD.MOV.U32 R29, RZ, RZ, R5 ;  /* 0x000000ffff1d7224 */ /* 0x000fe400078e0005 */
[----:B------:R-:W-:Y:S02]  /*24940*/  IMAD.MOV.U32 R3, RZ, RZ, R6 ;  /* 0x000000ffff037224 */ /* 0x000fe400078e0006 */
[----:B------:R-:W-:Y:S01]  /*24950*/  IMAD.MOV.U32 R2, RZ, RZ, R7 ;  /* 0x000000ffff027224 */ /* 0x000fe200078e0007 */
[----:B0-----:R-:W2:Y:S04]  /*24960*/  LDL.LU R4, [R1+0xc0] ;  /* 0x0000c00001047983 */ /* 0x001ea80000300800 */
[----:B------:R-:W2:Y:S04]  /*24970*/  LDL.LU R5, [R1+0xc4] ;  /* 0x0000c40001057983 */ /* 0x000ea80000300800 */
[----:B------:R-:W2:Y:S04]  /*24980*/  LDL.LU R6, [R1+0xc8] ;  /* 0x0000c80001067983 */ /* 0x000ea80000300800 */
[----:B------:R-:W2:Y:S04]  /*24990*/  LDL.LU R7, [R1+0xcc] ;  /* 0x0000cc0001077983 */ /* 0x000ea80000300800 */
[----:B------:R-:W3:Y:S04]  /*249a0*/  LDL.LU R12, [R1+0xd0] ;  /* 0x0000d000010c7983 */ /* 0x000ee80000300800 */
[----:B------:R-:W3:Y:S04]  /*249b0*/  LDL.LU R13, [R1+0xd4] ;  /* 0x0000d400010d7983 */ /* 0x000ee80000300800 */
[----:B------:R-:W2:Y:S04]  /*249c0*/  LDL.LU.64 R24, [R1+0x280] ;  /* 0x0002800001187983 */ /* 0x000ea80000300a00 */
[----:B------:R0:W-:Y:S04]  /*249d0*/  STL.64 [R1+0x1598], R8 ;  /* 0x0015980801007387 */ /* 0x0001e80000100a00 */
[----:B0-----:R-:W4:Y:S04]  /*249e0*/  LDL.LU R8, [R1+0x70] ;  /* 0x0000700001087983 */ /* 0x001f280000300800 */
[----:B------:R-:W4:Y:S01]  /*249f0*/  LDL.LU R9, [R1+0x74] ;  /* 0x0000740001097983 */ /* 0x000f220000300800 */
[----:B------:R-:W-:-:S02]  /*24a00*/  IMAD.MOV.U32 R10, RZ, RZ, R27 ;  /* 0x000000ffff0a7224 */ /* 0x000fc400078e001b */
[----:B------:R-:W-:Y:S01]  /*24a10*/  IMAD.MOV.U32 R11, RZ, RZ, R26 ;  /* 0x000000ffff0b7224 */ /* 0x000fe200078e001a */
[----:B------:R-:W3:Y:S04]  /*24a20*/  LDL.LU R27, [R1+0x162c] ;  /* 0x00162c00011b7983 */ /* 0x000ee80000300800 */
[----:B------:R-:W2:Y:S04]  /*24a30*/  LDL.LU R26, [R1+0x1628] ;  /* 0x00162800011a7983 */ /* 0x000ea80000300800 */
[----:B------:R-:W-:Y:S04]  /*24a40*/  STL.64 [R1+0x15b0], R10 ;  /* 0x0015b00a01007387 */ /* 0x000fe80000100a00 */
[----:B----4-:R0:W-:Y:S04]  /*24a50*/  STL.64 [R1+0x15a8], R8 ;  /* 0x0015a80801007387 */ /* 0x0101e80000100a00 */
[----:B0-----:R-:W4:Y:S04]  /*24a60*/  LDL.LU R8, [R1+0x80] ;  /* 0x0000800001087983 */ /* 0x001f280000300800 */
[----:B------:R-:W4:Y:S04]  /*24a70*/  LDL.LU R9, [R1+0x84] ;  /* 0x0000840001097983 */ /* 0x000f280000300800 */
[----:B------:R-:W3:Y:S04]  /*24a80*/  LDL.LU R10, [R1+0x88] ;  /* 0x00008800010a7983 */ /* 0x000ee80000300800 */
[----:B------:R-:W3:Y:S04]  /*24a90*/  LDL.LU R11, [R1+0x8c] ;  /* 0x00008c00010b7983 */ /* 0x000ee80000300800 */
[----:B---3--:R-:W-:Y:S04]  /*24aa0*/  STL.64 [R1+0x15c8], R10 ;  /* 0x0015c80a01007387 */ /* 0x008fe80000100a00 */
[----:B----4-:R0:W-:Y:S04]  /*24ab0*/  STL.64 [R1+0x15c0], R8 ;  /* 0x0015c00801007387 */ /* 0x0101e80000100a00 */
[----:B0-----:R-:W3:Y:S04]  /*24ac0*/  LDL.LU R8, [R1+0x90] ;  /* 0x0000900001087983 */ /* 0x001ee80000300800 */
[----:B------:R-:W3:Y:S01]  /*24ad0*/  LDL.LU R9, [R1+0x94] ;  /* 0x0000940001097983 */ /* 0x000ee20000300800 */
[----:B--2---:R-:W-:-:S02]  /*24ae0*/  IMAD.MOV.U32 R10, RZ, RZ, R26 ;  /* 0x000000ffff0a7224 */ /* 0x004fc400078e001a */
[----:B------:R-:W-:Y:S01]  /*24af0*/  IMAD.MOV.U32 R11, RZ, RZ, R27 ;  /* 0x000000ffff0b7224 */ /* 0x000fe200078e001b */
[----:B------:R-:W2:Y:S04]  /*24b00*/  LDL.LU R26, [R1+0x1624] ;  /* 0x00162400011a7983 */ /* 0x000ea80000300800 */
[----:B------:R-:W4:Y:S04]  /*24b10*/  LDL.LU R27, [R1+0x1620] ;  /* 0x00162000011b7983 */ /* 0x000f280000300800 */
[----:B------:R-:W-:Y:S01]  /*24b20*/  STL.64 [R1+0x15e0], R10 ;  /* 0x0015e00a01007387 */ /* 0x000fe20000100a00 */
[C---:B------:R-:W-:Y:S06]  /*24b30*/  HMMA.16816.F32.BF16 R12, R20.reuse, R16, R12 ;  /* 0x00000010140c723c */ /* 0x040fec000004180c */
[----:B------:R-:W-:Y:S01]  /*24b40*/  HMMA.16816.F32.BF16 R20, R20, R24, R4 ;  /* 0x000000181414723c */ /* 0x000fe20000041804 */
[----:B---3--:R0:W-:Y:S04]  /*24b50*/  STL.64 [R1+0x15d8], R8 ;  /* 0x0015d80801007387 */ /* 0x0081e80000100a00 */
[----:B0-----:R-:W3:Y:S04]  /*24b60*/  LDL.LU R8, [R1+0xa0] ;  /* 0x0000a00001087983 */ /* 0x001ee80000300800 */
[----:B------:R-:W3:Y:S04]  /*24b70*/  LDL.LU R9, [R1+0xa4] ;  /* 0x0000a40001097983 */ /* 0x000ee80000300800 */
[----:B------:R-:W2:Y:S04]  /*24b80*/  LDL.LU R10, [R1+0xa8] ;  /* 0x0000a800010a7983 */ /* 0x000ea80000300800 */
[----:B------:R-:W2:Y:S01]  /*24b90*/  LDL.LU R11, [R1+0xac] ;  /* 0x0000ac00010b7983 */ /* 0x000ea20000300800 */
[----:B------:R-:W-:-:S02]  /*24ba0*/  IMAD.MOV.U32 R5, RZ, RZ, R24 ;  /* 0x000000ffff057224 */ /* 0x000fc400078e0018 */
[----:B------:R-:W-:Y:S01]  /*24bb0*/  IMAD.MOV.U32 R4, RZ, RZ, R25 ;  /* 0x000000ffff047224 */ /* 0x000fe200078e0019 */
[----:B--2---:R-:W-:Y:S04]  /*24bc0*/  STL.64 [R1+0x15f8], R10 ;  /* 0x0015f80a01007387 */ /* 0x004fe80000100a00 */
[----:B---3--:R0:W-:Y:S04]  /*24bd0*/  STL.64 [R1+0x15f0], R8 ;  /* 0x0015f00801007387 */ /* 0x0081e80000100a00 */
[----:B0-----:R-:W2:Y:S04]  /*24be0*/  LDL.LU R8, [R1+0xb0] ;  /* 0x0000b00001087983 */ /* 0x001ea80000300800 */
[----:B------:R-:W2:Y:S04]  /*24bf0*/  LDL.LU R9, [R1+0xb4] ;  /* 0x0000b40001097983 */ /* 0x000ea80000300800 */
[----:B------:R0:W-:Y:S04]  /*24c00*/  STL.64 [R1+0x150], R12 ;  /* 0x0001500c01007387 */ /* 0x0001e80000100a00 */
[----:B------:R-:W-:Y:S01]  /*24c10*/  STL.64 [R1+0x158], R14 ;  /* 0x0001580e01007387 */ /* 0x000fe20000100a00 */
[----:B----4-:R-:W-:-:S02]  /*24c20*/  IMAD.MOV.U32 R10, RZ, RZ, R27 ;  /* 0x000000ffff0a7224 */ /* 0x010fc400078e001b */
[----:B------:R-:W-:Y:S01]  /*24c30*/  IMAD.MOV.U32 R11, RZ, RZ, R26 ;  /* 0x000000ffff0b7224 */ /* 0x000fe200078e001a */
[----:B0-----:R-:W2:Y:S04]  /*24c40*/  LDL.LU.64 R12, [R1+0x1618] ;  /* 0x00161800010c7983 */ /* 0x001ea80000300a00 */
[----:B------:R-:W3:Y:S04]  /*24c50*/  LDL.LU.64 R6, [R1+0x1610] ;  /* 0x0016100001067983 */ /* 0x000ee80000300a00 */
[----:B------:R-:W-:Y:S04]  /*24c60*/  STL.64 [R1+0x140], R20 ;  /* 0x0001401401007387 */ /* 0x000fe80000100a00 */
[----:B------:R0:W-:Y:S04]  /*24c70*/  STL.64 [R1+0x148], R22 ;  /* 0x0001481601007387 */ /* 0x0001e80000100a00 */
[----:B------:R-:W2:Y:S04]  /*24c80*/  LDL.LU.64 R26, [R1+0x1608] ;  /* 0x00160800011a7983 */ /* 0x000ea80000300a00 */
[----:B------:R-:W2:Y:S04]  /*24c90*/  LDL.LU.64 R24, [R1+0x1600] ;  /* 0x0016000001187983 */ /* 0x000ea80000300a00 */
[----:B0-----:R-:W4:Y:S04]  /*24ca0*/  LDL R22, [R1+0x308] ;  /* 0x0003080001167983 */ /* 0x001f280000100800 */
[----:B------:R-:W3:Y:S01]  /*24cb0*/  LDL R23, [R1+0x304] ;  /* 0x0003040001177983 */ /* 0x000ee20000100800 */
        /* <DEDUP_REMOVED lines=29> */
[----:B------:R-:W2:-:S15]  /*24e90*/  LDL.LU.64 R8, [R1+0x1598] ;  /* 0x0015980001087983 */ /* 0x000e9e0000300a00 */
[----:B------:R-:W-:-:S06]  /*24ea0*/  NOP ;  /* 0x0000000000007918 */ /* 0x000fcc0000000000 */
[----:B------:R-:W-:Y:S04]  /*24eb0*/  STL.64 [R1+0x110], R12 ;  /* 0x0001100c01007387 */ /* 0x000fe80000100a00 */
[----:B------:R0:W-:Y:S04]  /*24ec0*/  STL.64 [R1+0x118], R14 ;  /* 0x0001180e01007387 */ /* 0x0001e80000100a00 */
[----:B0-----:R-:W2:Y:S04]  /*24ed0*/  LDL.LU.64 R14, [R1+0x1590] ;  /* 0x00159000010e7983 */ /* 0x001ea80000300a00 */
[----:B------:R-:W2:Y:S04]  /*24ee0*/  LDL.LU.64 R12, [R1+0x1588] ;  /* 0x00158800010c7983 */ /* 0x000ea80000300a00 */
[----:B------:R-:W4:Y:S01]  /*24ef0*/  LDL.LU.64 R10, [R1+0x1580] ;  /* 0x00158000010a7983 */ /* 0x000f220000300a00 */
[----:B--2---:R-:W-:Y:S03]  /*24f00*/  HMMA.16816.F32.BF16 R12, R24, R8, R12 ;  /* 0x00000008180c723c */ /* 0x004fe6000004180c */
[----:B------:R-:W4:-:S15]  /*24f10*/  LDL.LU.64 R8, [R1+0x1578] ;  /* 0x0015780001087983 */ /* 0x000f1e0000300a00 */
[----:B------:R-:W-:-:S05]  /*24f20*/  NOP ;  /* 0x0000000000007918 */ /* 0x000fca0000000000 */
[----:B------:R-:W-:Y:S04]  /*24f30*/  STL.64 [R1+0x100], R12 ;  /* 0x0001000c01007387 */ /* 0x000fe80000100a00 */
[----:B------:R-:W-:Y:S04]  /*24f40*/  STL.64 [R1+0x108], R14 ;  /* 0x0001080e01007387 */ /* 0x000fe80000100a00 */
[----:B---3--:R-:W0:Y:S04]  /*24f50*/  LDSM.16.MT88.4 R12, [R23+UR5+0x8c00] ;  /* 0x008c0005170c783b */ /* 0x008e280008004200 */
[----:B------:R-:W-:Y:S04]  /*24f60*/  STL [R1+0x1528], R23 ;  /* 0x0015281701007387 */ /* 0x000fe80000100800 */
[----:B0-----:R-:W-:Y:S04]  /*24f70*/  STL [R1+0x14dc], R12 ;  /* 0x0014dc0c01007387 */ /* 0x001fe80000100800 */
[----:B------:R-:W-:Y:S04]  /*24f80*/  STL [R1+0x14d8], R13 ;  /* 0x0014d80d01007387 */ /* 0x000fe80000100800 */
[----:B------:R0:W-:Y:S04]  /*24f90*/  STL [R1+0x14d4], R14 ;  /* 0x0014d40e01007387 */ /* 0x0001e80000100800 */
[----:B------:R1:W-:Y:S04]  /*24fa0*/  STL [R1+0x14d0], R15 ;  /* 0x0014d00f01007387 */ /* 0x0003e80000100800 */
[----:B0-----:R-:W2:Y:S04]  /*24fb0*/  LDL R14, [R1+0x1a8] ;  /* 0x0001a800010e7983 */ /* 0x001ea80000100800 */
[----:B-1----:R-:W2:Y:S04]  /*24fc0*/  LDL R15, [R1+0x1ac] ;  /* 0x0001ac00010f7983 */ /* 0x002ea80000100800 */
[----:B------:R-:W3:Y:S01]  /*24fd0*/  LDL.LU.64 R18, [R1+0x1570] ;  /* 0x0015700001127983 */ /* 0x000ee20000300a00 */
[----:B----4-:R-:W-:Y:S03]  /*24fe0*/  HMMA.16816.F32.BF16 R8, R24, R16, R8 ;  /* 0x000000101808723c */ /* 0x010fe60000041808 */
[----:B------:R-:W4:-:S15]  /*24ff0*/  LDL.LU.64 R16, [R1+0x1568] ;  /* 0x0015680001107983 */ /* 0x000f1e0000300a00 */
[----:B------:R-:W-:-:S05]  /*25000*/  NOP ;  /* 0x0000000000007918 */ /* 0x000fca0000000000 */
[----:B------:R-:W-:Y:S04]  /*25010*/  STL.64 [R1+0xf0], R8 ;  /* 0x0000f00801007387 */ /* 0x000fe80000100a00 */
[----:B------:R-:W-:Y:S04]  /*25020*/  STL.64 [R1+0xf8], R10 ;  /* 0x0000f80a01007387 */ /* 0x000fe80000100a00 */
[----:B------:R0:W1:Y:S04]  /*25030*/  LDSM.16.MT88.4 R8, [R22+UR5+0x9000] ;  /* 0x009000051608783b */ /* 0x0000680008004200 */
[----:B------:R-:W2:Y:S04]  /*25040*/  LDL R23, [R1+0x1cc] ;  /* 0x0001cc0001177983 */ /* 0x000ea80000100800 */
[----:B0-----:R-:W2:Y:S04]  /*25050*/  LDL R22, [R1+0x1c8] ;  /* 0x0001c80001167983 */ /* 0x001ea80000100800 */
[----:B--2---:R0:W-:Y:S04]  /*25060*/  STL.64 [R1+0x1540], R22 ;  /* 0x0015401601007387 */ /* 0x0041e80000100a00 */
[----:B------:R-:W2:Y:S04]  /*25070*/  LDL.LU R20, [R1] ;  /* 0x0000000001147983 */ /* 0x000ea80000300800 */
[----:B------:R-:W2:Y:S04]  /*25080*/  LDL.LU R21, [R1+0x4] ;  /* 0x0000040001157983 */ /* 0x000ea80000300800 */
[----:B-1----:R1:W-:Y:S04]  /*25090*/  STL.64 [R1+0x1468], R10 ;  /* 0x0014680a01007387 */ /* 0x0023e80000100a00 */
[----:B------:R3:W-:Y:S01]  /*250a0*/  STL.64 [R1+0x1460], R8 ;  /* 0x0014600801007387 */ /* 0x0007e20000100a00 */
[----:B0-----:R-:W-:-:S02]  /*250b0*/  IMAD.MOV.U32 R22, RZ, RZ, R7 ;  /* 0x000000ffff167224 */ /* 0x001fc400078e0007 */
[----:B------:R-:W-:Y:S01]  /*250c0*/  IMAD.MOV.U32 R23, RZ, RZ, R6 ;  /* 0x000000ffff177224 */ /* 0x000fe200078e0006 */
[----:B-1----:R-:W4:Y:S01]  /*250d0*/  LDL.LU R10, [R1+0x288] ;  /* 0x00028800010a7983 */ /* 0x002f220000300800 */
[----:B---3--:R-:W-:Y:S02]  /*250e0*/  IMAD.MOV.U32 R8, RZ, RZ, R5 ;  /* 0x000000ffff087224 */ /* 0x008fe400078e0005 */
[----:B------:R-:W-:Y:S01]  /*250f0*/  IMAD.MOV.U32 R9, RZ, RZ, R4 ;  /* 0x000000ffff097224 */ /* 0x000fe200078e0004 */
[----:B------:R-:W4:Y:S04]  /*25100*/  LDL.LU R11, [R1+0x28c] ;  /* 0x00028c00010b7983 */ /* 0x000f280000300800 */
[----:B------:R-:W0:Y:S04]  /*25110*/  LDSM.16.M88.4 R4, [R19+UR5+0x80] ;  /* 0x000080051304783b */ /* 0x000e280008000200 */
[----:B0-----:R-:W-:Y:S04]  /*25120*/  STL.64 [R1+0x1b0], R4 ;  /* 0x0001b00401007387 */ /* 0x001fe80000100a00 */
[----:B------:R0:W-:Y:S04]  /*25130*/  STL.64 [R1+0x1b8], R6 ;  /* 0x0001b80601007387 */ /* 0x0001e80000100a00 */
[----:B0-----:R-:W3:Y:S04]  /*25140*/  LDL.LU.64 R6, [R1+0x1560] ;  /* 0x0015600001067983 */ /* 0x001ee80000300a00 */
[----:B------:R-:W3:Y:S02]  /*25150*/  LDL.LU.64 R4, [R1+0x1558] ;  /* 0x0015580001047983 */ /* 0x000ee40000300a00 */
[----:B---3--:R-:W-:Y:S02]  /*25160*/  HMMA.16816.F32.BF16 R24, R24, R8, R4 ;  /* 0x000000081818723c */ /* 0x008fe40000041804 */
[----:B------:R-:W2:Y:S04]  /*25170*/  LDL.LU.64 R6, [R1+0x1550] ;  /* 0x0015500001067983 */ /* 0x000ea80000300a00 */
[----:B------:R-:W2:Y:S04]  /*25180*/  LDL.LU.64 R4, [R1+0x1548] ;  /* 0x0015480001047983 */ /* 0x000ea80000300a00 */
[----:B----4-:R-:W-:Y:S04]  /*25190*/  STL.64 [R1+0x1500], R10 ;  /* 0x0015000a01007387 */ /* 0x010fe80000100a00 */
[----:B------:R-:W0:Y:S09]  /*251a0*/  LDSM.16.M88.4 R8, [R19+UR5+0x1080] ;  /* 0x001080051308783b */ /* 0x000e320008000200 */
[----:B------:R1:W-:Y:S04]  /*251b0*/  STL.64 [R1+0x1478], R26 ;  /* 0x0014781a01007387 */ /* 0x0003e80000100a00 */
[----:B------:R-:W-:Y:S04]  /*251c0*/  STL.64 [R1+0x1470], R24 ;  /* 0x0014701801007387 */ /* 0x000fe80000100a00 */
[----:B-1----:R-:W3:Y:S04]  /*251d0*/  LDL.LU R26, [R1+0x268] ;  /* 0x00026800011a7983 */ /* 0x002ee80000300800 */
[----:B------:R-:W3:Y:S04]  /*251e0*/  LDL.LU R27, [R1+0x26c] ;  /* 0x00026c00011b7983 */ /* 0x000ee80000300800 */
[----:B0-----:R-:W-:Y:S04]  /*251f0*/  STL.64 [R1+0x190], R8 ;  /* 0x0001900801007387 */ /* 0x001fe80000100a00 */
[----:B------:R-:W-:Y:S04]  /*25200*/  STL.64 [R1+0x198], R10 ;  /* 0x0001980a01007387 */ /* 0x000fe80000100a00 */
[----:B------:R-:W0:Y:S04]  /*25210*/  LDSM.16.M88.4 R8, [R19+UR5+0x2080] ;  /* 0x002080051308783b */ /* 0x000e280008000200 */
[----:B0-----:R0:W-:Y:S04]  /*25220*/  STL.64 [R1+0x220], R8 ;  /* 0x0002200801007387 */ /* 0x0011e80000100a00 */
[----:B------:R-:W-:Y:S04]  /*25230*/  STL.64 [R1+0x228], R10 ;  /* 0x0002280a01007387 */ /* 0x000fe80000100a00 */
[----:B0-----:R-:W4:Y:S01]  /*25240*/  LDL.LU R8, [R1+0x40] ;  /* 0x0000400001087983 */ /* 0x001f220000300800 */
[----:B--2---:R-:W-:Y:S03]  /*25250*/  HMMA.16816.F32.BF16 R20, R4, R14, R20 ;  /* 0x0000000e0414723c */ /* 0x004fe60000041814 */
[----:B------:R-:W0:-:S15]  /*25260*/  LDSM.16.M88.4 R12, [R19+UR5+0x3080] ;  /* 0x00308005130c783b */ /* 0x000e1e0008000200 */
[----:B------:R-:W-:-:S05]  /*25270*/  NOP ;  /* 0x0000000000007918 */ /* 0x000fca0000000000 */
[----:B------:R-:W-:Y:S04]  /*25280*/  STL.64 [R1+0xe0], R20 ;  /* 0x0000e01401007387 */ /* 0x000fe80000100a00 */
[----:B------:R-:W-:Y:S04]  /*25290*/  STL.64 [R1+0xe8], R22 ;  /* 0x0000e81601007387 */ /* 0x000fe80000100a00 */
[----:B------:R-:W-:Y:S04]  /*252a0*/  LDSM.16.M88.4 R20, [R19+UR5+0x5080] ;  /* 0x005080051314783b */ /* 0x000fe80008000200 */
[----:B0-----:R-:W-:Y:S04]  /*252b0*/  STL.64 [R1+0x210], R12 ;  /* 0x0002100c01007387 */ /* 0x001fe80000100a00 */
[----:B------:R-:W-:Y:S04]  /*252c0*/  STL.64 [R1+0x218], R14 ;  /* 0x0002180e01007387 */ /* 0x000fe80000100a00 */
[----:B------:R-:W0:Y:S04]  /*252d0*/  LDSM.16.M88.4 R12, [R19+UR5+0x4080] ;  /* 0x00408005130c783b */ /* 0x000e280008000200 */
[----:B------:R-:W4:Y:S04]  /*252e0*/  LDL.LU R9, [R1+0x44] ;  /* 0x0000440001097983 */ /* 0x000f280000300800 */
[----:B------:R-:W4:Y:S04]  /*252f0*/  LDL.LU R10, [R1+0x48] ;  /* 0x00004800010a7983 */ /* 0x000f280000300800 */
[----:B------:R-:W4:Y:S04]  /*25300*/  LDL.LU R11, [R1+0x4c] ;  /* 0x00004c00010b7983 */ /* 0x000f280000300800 */
[----:B0-----:R0:W-:Y:S04]  /*25310*/  STL.64 [R1+0x230], R12 ;  /* 0x0002300c01007387 */ /* 0x0011e80000100a00 */
[----:B------:R1:W-:Y:S04]  /*25320*/  STL.64 [R1+0x238], R14 ;  /* 0x0002380e01007387 */ /* 0x0003e80000100a00 */
[----:B------:R-:W-:Y:S04]  /*25330*/  STL.64 [R1+0x240], R20 ;  /* 0x0002401401007387 */ /* 0x000fe80000100a00 */
[----:B------:R-:W-:Y:S04]  /*25340*/  STL.64 [R1+0x248], R22 ;  /* 0x0002481601007387 */ /* 0x000fe80000100a00 */
[----:B------:R-:W2:Y:S01]  /*25350*/  LDSM.16.M88.4 R20, [R19+UR5+0x6080] ;  /* 0x006080051314783b */ /* 0x000ea20008000200 */
[----:B0-----:R-:W-:-:S02]  /*25360*/  IMAD.MOV.U32 R12, RZ, RZ, R18 ;  /* 0x000000ffff0c7224 */ /* 0x001fc400078e0012 */
[----:B------:R-:W-:Y:S02]  /*25370*/  IMAD.MOV.U32 R13, RZ, RZ, R17 ;  /* 0x000000ffff0d7224 */ /* 0x000fe400078e0011 */
[----:B-1----:R-:W-:Y:S02]  /*25380*/  IMAD.MOV.U32 R14, RZ, RZ, R16 ;  /* 0x000000ffff0e7224 */ /* 0x002fe400078e0010 */
[----:B------:R-:W0:Y:S01]  /*25390*/  LDSM.16.M88.4 R16, [R19+UR5+0x7080] ;  /* 0x007080051310783b */ /* 0x000e220008000200 */
[----:B------:R-:W-:-:S05]  /*253a0*/  IMAD.MOV.U32 R15, RZ, RZ, R0 ;  /* 0x000000ffff0f7224 */ /* 0x000fca00078e0000 */
[----:B------:R1:W-:Y:S04]  /*253b0*/  STL.64 [R1+0x1520], R14 ;  /* 0x0015200e01007387 */ /* 0x0003e80000100a00 */
[----:B------:R-:W-:Y:S04]  /*253c0*/  STL.64 [R1+0x1518], R12 ;  /* 0x0015180c01007387 */ /* 0x000fe80000100a00 */
[----:B-1----:R-:W4:Y:S01]  /*253d0*/  LDL.LU.64 R14, [R1+0x1d8] ;  /* 0x0001d800010e7983 */ /* 0x002f220000300a00 */
[----:B--2---:R-:W-:-:S03]  /*253e0*/  IMAD.MOV.U32 R0, RZ, RZ, R23 ;  /* 0x000000ffff007224 */ /* 0x004fc600078e0017 */
[----:B------:R-:W-:Y:S04]  /*253f0*/  STL.64 [R1+0x250], R20 ;  /* 0x0002501401007387 */ /* 0x000fe80000100a00 */
[----:B------:R1:W-:Y:S04]  /*25400*/  STL.64 [R1+0x258], R22 ;  /* 0x0002581601007387 */ /* 0x0003e80000100a00 */
[----:B-1----:R-:W2:Y:S04]  /*25410*/  LDL.LU.64 R22, [R1+0x1540] ;  /* 0x0015400001167983 */ /* 0x002ea80000300a00 */
[----:B------:R-:W-:Y:S04]  /*25420*/  STL [R1+0x1300], R0 ;  /* 0x0013000001007387 */ /* 0x000fe80000100800 */
[----:B0-----:R-:W-:Y:S04]  /*25430*/  STL.64 [R1+0x270], R16 ;  /* 0x0002701001007387 */ /* 0x001fe80000100a00 */
[----:B------:R0:W-:Y:S04]  /*25440*/  STL.64 [R1+0x278], R18 ;  /* 0x0002781201007387 */ /* 0x0001e80000100a00 */
[----:B0-----:R-:W2:Y:S04]  /*25450*/  LDL.LU.64 R18, [R1+0x1538] ;  /* 0x0015380001127983 */ /* 0x001ea80000300a00 */
[----:B------:R-:W2:Y:S02]  /*25460*/  LDL.LU.64 R16, [R1+0x1530] ;  /* 0x0015300001107983 */ /* 0x000ea40000300a00 */
[----:B--2---:R-:W-:Y:S02]  /*25470*/  HMMA.16816.F32.BF16 R16, R4, R22, R16 ;  /* 0x000000160410723c */ /* 0x004fe40000041810 */
[----:B------:R-:W2:-:S15]  /*25480*/  LDL.LU R23, [R1+0x1528] ;  /* 0x0015280001177983 */ /* 0x000e9e0000300800 */
[----:B------:R-:W-:-:S06]  /*25490*/  NOP ;  /* 0x0000000000007918 */ /* 0x000fcc0000000000 */
[----:B------:R-:W-:Y:S01]  /*254a0*/  STL.64 [R1+0xd0], R16 ;  /* 0x0000d01001007387 */ /* 0x000fe20000100a00 */
[----:B------:R-:W-:-:S03]  /*254b0*/  IMAD.MOV.U32 R24, RZ, RZ, R19 ;  /* 0x000000ffff187224 */ /* 0x000fc600078e0013 */
[----:B------:R-:W3:Y:S01]  /*254c0*/  LDL R19, [R1+0x308] ;  /* 0x0003080001137983 */ /* 0x000ee20000100800 */
[----:B------:R-:W-:Y:S01]  /*254d0*/  IMAD.MOV.U32 R25, RZ, RZ, R18 ;  /* 0x000000ffff197224 */ /* 0x000fe200078e0012 */
[----:B----4-:R-:W-:Y:S02]  /*254e0*/  HMMA.16816.F32.BF16 R8, R4, R14, R8 ;  /* 0x0000000e0408723c */ /* 0x010fe40000041808 */
[----:B--2---:R-:W0:Y:S04]  /*254f0*/  LDSM.16.MT88.4 R20, [R23+UR5+0x9000] ;  /* 0x009000051714783b */ /* 0x004e280008004200 */
[----:B---3--:R1:W-:Y:S04]  /*25500*/  STL [R1+0x1508], R19 ;  /* 0x0015081301007387 */ /* 0x0083e80000100800 */
[----:B-1----:R-:W2:Y:S04]  /*25510*/  LDL.LU.64 R18, [R1+0x1f8] ;  /* 0x0001f80001127983 */ /* 0x002ea80000300a00 */
[----:B--2---:R1:W-:Y:S04]  /*25520*/  STL.64 [R1+0x1510], R18 ;  /* 0x0015101201007387 */ /* 0x0043e80000100a00 */
[----:B-1----:R-:W2:Y:S04]  /*25530*/  LDL.LU.64 R18, [R1+0x1e8] ;  /* 0x0001e80001127983 */ /* 0x002ea80000300a00 */
[----:B------:R-:W-:Y:S04]  /*25540*/  STL.64 [R1+0x14f8], R26 ;  /* 0x0014f81a01007387 */ /* 0x000fe80000100a00 */
[----:B------:R1:W-:Y:S04]  /*25550*/  STL.64 [R1+0x14f0], R24 ;  /* 0x0014f01801007387 */ /* 0x0003e80000100a00 */
[----:B0-----:R-:W-:Y:S04]  /*25560*/  STL.64 [R1+0x13f8], R22 ;  /* 0x0013f81601007387 */ /* 0x001fe80000100a00 */
[----:B------:R0:W-:Y:S01]  /*25570*/  STL.64 [R1+0x13f0], R20 ;  /* 0x0013f01401007387 */ /* 0x0001e20000100a00 */
[----:B-1----:R-:W-:-:S03]  /*25580*/  IMAD.MOV.U32 R25, RZ, RZ, R14 ;  /* 0x000000ffff197224 */ /* 0x002fc600078e000e */
[----:B0-----:R-:W3:Y:S04]  /*25590*/  LDL.LU R20, [R1+0x20] ;  /* 0x0000200001147983 */ /* 0x001ee80000300800 */
[----:B------:R-:W3:Y:S04]  /*255a0*/  LDL.LU R21, [R1+0x24] ;  /* 0x0000240001157983 */ /* 0x000ee80000300800 */
[----:B------:R-:W3:Y:S01]  /*255b0*/  LDL.LU R22, [R1+0x28] ;  /* 0x0000280001167983 */ /* 0x000ee20000300800 */
[----:B------:R-:W-:-:S03]  /*255c0*/  IMAD.MOV.U32 R24, RZ, RZ, R15 ;  /* 0x000000ffff187224 */ /* 0x000fc600078e000f */
[----:B------:R-:W2:Y:S04]  /*255d0*/  LDL.LU.64 R14, [R1+0x1520] ;  /* 0x00152000010e7983 */ /* 0x000ea80000300a00 */
[----:B------:R-:W2:Y:S04]  /*255e0*/  LDL.LU.64 R12, [R1+0x1518] ;  /* 0x00151800010c7983 */ /* 0x000ea80000300a00 */
[----:B------:R0:W-:Y:S04]  /*255f0*/  STL.64 [R1+0xc0], R8 ;  /* 0x0000c00801007387 */ /* 0x0001e80000100a00 */
[----:B------:R-:W-:Y:S04]  /*25600*/  STL [R1+0xc8], R10 ;  /* 0x0000c80a01007387 */ /* 0x000fe80000100800 */
[----:B0-----:R-:W4:Y:S04]  /*25610*/  LDL.LU R8, [R1+0x160] ;  /* 0x0001600001087983 */ /* 0x001f280000300800 */
[----:B------:R-:W4:Y:S01]  /*25620*/  LDL.LU.64 R26, [R1+0x208] ;  /* 0x00020800011a7983 */ /* 0x000f220000300a00 */
[----:B--2---:R-:W-:-:S15]  /*25630*/  HMMA.16816.F32.BF16 R12, R4, R18, R12 ;  /* 0x00000012040c723c */ /* 0x004fde000004180c */
[----:B------:R-:W-:-:S08]  /*25640*/  NOP ;  /* 0x0000000000007918 */ /* 0x000fd00000000000 */
[----:B------:R-:W-:Y:S04]  /*25650*/  STL.64 [R1+0xb0], R12 ;  /* 0x0000b00c01007387 */ /* 0x000fe80000100a00 */
[----:B------:R0:W-:Y:S02]  /*25660*/  STL.64 [R1+0xb8], R14 ;  /* 0x0000b80e01007387 */ /* 0x0001e40000100a00 */
[----:B0-----:R-:W-:Y:S02]  /*25670*/  IMAD.MOV.U32 R14, RZ, RZ, R18 ;  /* 0x000000ffff0e7224 */ /* 0x001fe400078e0012 */
[----:B------:R-:W-:Y:S02]  /*25680*/  IMAD.MOV.U32 R15, RZ, RZ, R19 ;  /* 0x000000ffff0f7224 */ /* 0x000fe400078e0013 */
[----:B------:R-:W3:Y:S01]  /*25690*/  LDL.LU.64 R18, [R1+0x1510] ;  /* 0x0015100001127983 */ /* 0x000ee20000300a00 */
[----:B------:R-:W-:-:S07]  /*256a0*/  IMAD.MOV.U32 R23, RZ, RZ, R28 ;  /* 0x000000ffff177224 */ /* 0x000fce00078e001c */
[----:B---3--:R-:W-:Y:S06]  /*256b0*/  HMMA.16816.F32.BF16 R20, R4, R18, R20 ;  /* 0x000000120414723c */ /* 0x008fec0000041814 */
[----:B------:R-:W-:Y:S02]  /*256c0*/  IMAD.MOV.U32 R13, RZ, RZ, R19 ;  /* 0x000000ffff0d7224 */ /* 0x000fe400078e0013 */
[----:B------:R-:W2:Y:S01]  /*256d0*/  LDL.LU R19, [R1+0x1508] ;  /* 0x0015080001137983 */ /* 0x000ea20000300800 */
[----:B------:R-:W-:-:S03]  /*256e0*/  IMAD.MOV.U32 R12, RZ, RZ, R18 ;  /* 0x000000ffff0c7224 */ /* 0x000fc600078e0012 */
[----:B------:R-:W-:Y:S01]  /*256f0*/  STL.64 [R1+0x14e8], R14 ;  /* 0x0014e80e01007387 */ /* 0x000fe20000100a00 */
[----:B------:R-:W-:-:S03]  /*25700*/  IMAD.MOV.U32 R9, RZ, RZ, R29 ;  /* 0x000000ffff097224 */ /* 0x000fc600078e001d */
[----:B------:R0:W-:Y:S01]  /*25710*/  STL.64 [R1+0x14e0], R12 ;  /* 0x0014e00c01007387 */ /* 0x0001e20000100a00 */
[----:B------:R-:W-:Y:S02]  /*25720*/  IMAD.MOV.U32 R28, RZ, RZ, R11 ;  /* 0x000000ffff1c7224 */ /* 0x000fe400078e000b */
[----:B------:R-:W-:Y:S02]  /*25730*/  IMAD.MOV.U32 R10, RZ, RZ, R3 ;  /* 0x000000ffff0a7224 */ /* 0x000fe400078e0003 */
[----:B------:R-:W-:Y:S01]  /*25740*/  IMAD.MOV.U32 R11, RZ, RZ, R2 ;  /* 0x000000ffff0b7224 */ /* 0x000fe200078e0002 */
[----:B0-----:R-:W3:Y:S04]  /*25750*/  LDL.LU R12, [R1+0x150] ;  /* 0x00015000010c7983 */ /* 0x001ee80000300800 */
[----:B------:R-:W3:Y:S04]  /*25760*/  LDL.LU R13, [R1+0x154] ;  /* 0x00015400010d7983 */ /* 0x000ee80000300800 */
[----:B------:R-:W3:Y:S01]  /*25770*/  LDL.LU R14, [R1+0x158] ;  /* 0x00015800010e7983 */ /* 0x000ee20000300800 */
[----:B------:R-:W-:-:S03]  /*25780*/  IMAD.MOV.U32 R29, RZ, RZ, R20 ;  /* 0x000000ffff1d7224 */ /* 0x000fc600078e0014 */
[----:B------:R-:W3:Y:S01]  /*25790*/  LDL.LU R15, [R1+0x15c] ;  /* 0x00015c00010f7983 */ /* 0x000ee20000300800 */
[----:B------:R-:W-:-:S03]  /*257a0*/  IMAD.MOV.U32 R3, RZ, RZ, R21 ;  /* 0x000000ffff037224 */ /* 0x000fc600078e0015 */
[----:B------:R-:W3:Y:S01]  /*257b0*/  LDL.LU R20, [R1+0x140] ;  /* 0x0001400001147983 */ /* 0x000ee20000300800 */
[----:B------:R-:W-:-:S03]  /*257c0*/  IMAD.MOV.U32 R2, RZ, RZ, R22 ;  /* 0x000000ffff027224 */ /* 0x000fc600078e0016 */
[----:B------:R-:W3:Y:S01]  /*257d0*/  LDL.LU R21, [R1+0x144] ;  /* 0x0001440001157983 */ /* 0x000ee20000300800 */
[----:B------:R-:W-:-:S03]  /*257e0*/  IMAD.MOV.U32 R0, RZ, RZ, R23 ;  /* 0x000000ffff007224 */ /* 0x000fc600078e0017 */
[----:B------:R-:W3:Y:S04]  /*257f0*/  LDL.LU R22, [R1+0x148] ;  /* 0x0001480001167983 */ /* 0x000ee80000300800 */
[----:B------:R-:W3:Y:S04]  /*25800*/  LDL.LU R23, [R1+0x14c] ;  /* 0x00014c0001177983 */ /* 0x000ee80000300800 */
[----:B--2---:R-:W0:Y:S04]  /*25810*/  LDSM.16.MT88.4 R16, [R19+UR5+0x9400] ;  /* 0x009400051310783b */ /* 0x004e280008004200 */
[----:B0-----:R0:W-:Y:S04]  /*25820*/  STL.64 [R1+0x1348], R18 ;  /* 0x0013481201007387 */ /* 0x0011e80000100a00 */
[----:B------:R-:W-:Y:S01]  /*25830*/  STL.64 [R1+0x1340], R16 ;  /* 0x0013401001007387 */ /* 0x000fe20000100a00 */
[----:B0-----:R-:W-:-:S02]  /*25840*/  IMAD.MOV.U32 R18, RZ, RZ, R25 ;  /* 0x000000ffff127224 */ /* 0x001fc400078e0019 */
[----:B------:R-:W-:-:S05]  /*25850*/  IMAD.MOV.U32 R19, RZ, RZ, R24 ;  /* 0x000000ffff137224 */ /* 0x000fca00078e0018 */
[----:B------:R0:W-:Y:S04]  /*25860*/  STL.64 [R1+0x14a0], R18 ;  /* 0x0014a01201007387 */ /* 0x0001e80000100a00 */
[----:B0-----:R-:W2:Y:S04]  /*25870*/  LDL.LU R18, [R1+0x1c8] ;  /* 0x0001c80001127983 */ /* 0x001ea80000300800 */
[----:B------:R-:W2:Y:S01]  /*25880*/  LDL.LU R19, [R1+0x1cc] ;  /* 0x0001cc0001137983 */ /* 0x000ea20000300800 */
[----:B----4-:R-:W-:Y:S03]  /*25890*/  HMMA.16816.F32.BF16 R8, R4, R26, R8 ;  /* 0x0000001a0408723c */ /* 0x010fe60000041808 */
[----:B--2---:R0:W-:Y:S04]  /*258a0*/  STL.64 [R1+0x14b8], R18 ;  /* 0x0014b81201007387 */ /* 0x0041e80000100a00 */
[----:B0-----:R-:W2:Y:S04]  /*258b0*/  LDL.LU R18, [R1+0x1a8] ;  /* 0x0001a80001127983 */ /* 0x001ea80000300800 */
[----:B------:R-:W2:-:S12]  /*258c0*/  LDL.LU R19, [R1+0x1ac] ;  /* 0x0001ac0001137983 */ /* 0x000e980000300800 */
[----:B------:R0:W-:Y:S04]  /*258d0*/  STL.64 [R1+0x90], R8 ;  /* 0x0000900801007387 */ /* 0x0001e80000100a00 */
[----:B------:R1:W-:Y:S01]  /*258e0*/  STL.64 [R1+0x98], R10 ;  /* 0x0000980a01007387 */ /* 0x0003e20000100a00 */
[----:B0-----:R-:W-:-:S03]  /*258f0*/  IMAD.MOV.U32 R9, RZ, RZ, R26 ;  /* 0x000000ffff097224 */ /* 0x001fc600078e001a */
[----:B-1----:R-:W4:Y:S01]  /*25900*/  LDL.LU.64 R10, [R1+0x1500] ;  /* 0x00150000010a7983 */ /* 0x002f220000300a00 */
[----:B------:R-:W-:-:S03]  /*25910*/  IMAD.MOV.U32 R8, RZ, RZ, R27 ;  /* 0x000000ffff087224 */ /* 0x000fc600078e001b */
[----:B------:R-:W3:Y:S04]  /*25920*/  LDL.LU.64 R26, [R1+0x14f8] ;  /* 0x0014f800011a7983 */ /* 0x000ee80000300a00 */
[----:B------:R-:W2:Y:S01]  /*25930*/  LDL.LU.64 R24, [R1+0x14f0] ;  /* 0x0014f00001187983 */ /* 0x000ea20000300a00 */
[----:B---3--:R-:W-:-:S15]  /*25940*/  HMMA.16816.F32.BF16 R12, R4, R26, R12 ;  /* 0x0000001a040c723c */ /* 0x008fde000004180c */
[----:B------:R-:W-:-:S08]  /*25950*/  NOP ;  /* 0x0000000000007918 */ /* 0x000fd00000000000 */
[----:B------:R-:W-:Y:S04]  /*25960*/  STL.64 [R1+0x80], R12 ;  /* 0x0000800c01007387 */ /* 0x000fe80000100a00 */
[----:B------:R0:W-:Y:S04]  /*25970*/  STL.64 [R1+0x88], R14 ;  /* 0x0000880e01007387 */ /* 0x0001e80000100a00 */
[----:B0-----:R-:W3:Y:S04]  /*25980*/  LDL.LU.64 R14, [R1+0x14e8] ;  /* 0x0014e800010e7983 */ /* 0x001ee80000300a00 */
[----:B------:R-:W3:Y:S04]  /*25990*/  LDL.LU.64 R12, [R1+0x14e0] ;  /* 0x0014e000010c7983 */ /* 0x000ee80000300a00 */
        /* <DEDUP_REMOVED lines=9> */
[----:B------:R-:W2:Y:S04]  /*25a30*/  LDL.LU R25, [R1+0x54] ;  /* 0x0000540001197983 */ /* 0x000ea80000300800 */
[----:B------:R-:W4:Y:S04]  /*25a40*/  LDL.LU R26, [R1+0x58] ;  /* 0x00005800011a7983 */ /* 0x000f280000300800 */
[----:B------:R-:W4:Y:S01]  /*25a50*/  LDL.LU R27, [R1+0x5c] ;  /* 0x00005c00011b7983 */ /* 0x000f220000300800 */
[----:B------:R-:W-:Y:S07]  /*25a60*/  HMMA.16816.F32.BF16 R20, R4, R10, R20 ;  /* 0x0000000a0414723c */ /* 0x000fee0000041814 */
[----:B---3--:R-:W-:-:S02]  /*25a70*/  IMAD.MOV.U32 R6, RZ, RZ, R12 ;  /* 0x000000ffff067224 */ /* 0x008fc400078e000c */
[----:B------:R-:W-:Y:S01]  /*25a80*/  IMAD.MOV.U32 R7, RZ, RZ, R13 ;  /* 0x000000ffff077224 */ /* 0x000fe200078e000d */
[----:B----4-:R-:W-:Y:S04]  /*25a90*/  STL.64 [R1+0x14c8], R26 ;  /* 0x0014c81a01007387 */ /* 0x010fe80000100a00 */
[----:B--2---:R0:W-:Y:S04]  /*25aa0*/  STL.64 [R1+0x14c0], R24 ;  /* 0x0014c01801007387 */ /* 0x0041e80000100a00 */
[----:B0-----:R-:W2:Y:S04]  /*25ab0*/  LDL.LU R24, [R1+0x60] ;  /* 0x0000600001187983 */ /* 0x001ea80000300800 */
[----:B------:R-:W2:Y:S04]  /*25ac0*/  LDL.LU R25, [R1+0x64] ;  /* 0x0000640001197983 */ /* 0x000ea80000300800 */
[----:B------:R-:W2:Y:S04]  /*25ad0*/  LDL.LU R26, [R1+0x68] ;  /* 0x00006800011a7983 */ /* 0x000ea80000300800 */
[----:B------:R-:W2:Y:S04]  /*25ae0*/  LDL.LU R27, [R1+0x6c] ;  /* 0x00006c00011b7983 */ /* 0x000ea80000300800 */
[----:B------:R-:W2:Y:S04]  /*25af0*/  LDL.LU R12, [R1+0x14dc] ;  /* 0x0014dc00010c7983 */ /* 0x000ea80000300800 */
[----:B------:R-:W2:Y:S04]  /*25b00*/  LDL.LU R13, [R1+0x14d8] ;  /* 0x0014d800010d7983 */ /* 0x000ea80000300800 */
[----:B------:R0:W-:Y:S02]  /*25b10*/  STL.64 [R1+0x1490], R6 ;  /* 0x0014900601007387 */ /* 0x0001e40000100a00 */
[----:B0-----:R-:W-:-:S02]  /*25b20*/  IMAD.MOV.U32 R6, RZ, RZ, R14 ;  /* 0x000000ffff067224 */ /* 0x001fc400078e000e */
[----:B------:R-:W-:Y:S01]  /*25b30*/  IMAD.MOV.U32 R7, RZ, RZ, R15 ;  /* 0x000000ffff077224 */ /* 0x000fe200078e000f */
[----:B------:R-:W2:Y:S04]  /*25b40*/  LDL.LU R14, [R1+0x14d4] ;  /* 0x0014d400010e7983 */ /* 0x000ea80000300800 */
[----:B------:R-:W2:Y:S04]  /*25b50*/  LDL.LU R15, [R1+0x14d0] ;  /* 0x0014d000010f7983 */ /* 0x000ea80000300800 */
[----:B------:R-:W-:Y:S04]  /*25b60*/  STL.64 [R1+0x1480], R10 ;  /* 0x0014800a01007387 */ /* 0x000fe80000100a00 */
[----:B------:R-:W-:Y:S04]  /*25b70*/  STL.64 [R1+0x1408], R22 ;  /* 0x0014081601007387 */ /* 0x000fe80000100a00 */
[----:B------:R0:W-:Y:S04]  /*25b80*/  STL.64 [R1+0x1400], R20 ;  /* 0x0014001401007387 */ /* 0x0001e80000100a00 */
[----:B0-----:R-:W3:Y:S04]  /*25b90*/  LDL.LU R20, [R1+0x120] ;  /* 0x0001200001147983 */ /* 0x001ee80000300800 */
[----:B------:R-:W3:Y:S04]  /*25ba0*/  LDL.LU R21, [R1+0x124] ;  /* 0x0001240001157983 */ /* 0x000ee80000300800 */
[----:B------:R-:W3:Y:S04]  /*25bb0*/  LDL.LU R22, [R1+0x128] ;  /* 0x0001280001167983 */ /* 0x000ee80000300800 */
[----:B------:R-:W3:Y:S01]  /*25bc0*/  LDL.LU R23, [R1+0x12c] ;  /* 0x00012c0001177983 */ /* 0x000ee20000300800 */
        /* <DEDUP_REMOVED lines=11> */
[----:B------:R-:W-:Y:S04]  /*25c80*/  STL.64 [R1+0x50], R16 ;  /* 0x0000501001007387 */ /* 0x000fe80000100a00 */
[----:B------:R0:W-:Y:S04]  /*25c90*/  STL.64 [R1+0x58], R18 ;  /* 0x0000581201007387 */ /* 0x0001e80000100a00 */
[----:B0-----:R-:W2:Y:S02]  /*25ca0*/  LDL.LU.64 R18, [R1+0x14a0] ;  /* 0x0014a00001127983 */ /* 0x001ea40000300a00 */
[----:B--2---:R-:W-:Y:S02]  /*25cb0*/  HMMA.16816.F32.BF16 R16, R12, R18, R24 ;  /* 0x000000120c10723c */ /* 0x004fe40000041818 */
[----:B------:R-:W2:Y:S05]  /*25cc0*/  LDL.LU.64 R24, [R1+0x1498] ;  /* 0x0014980001187983 */ /* 0x000eaa0000300a00 */
[----:B------:R-:W-:-:S02]  /*25cd0*/  IMAD.MOV.U32 R27, RZ, RZ, R8 ;  /* 0x000000ffff1b7224 */ /* 0x000fc400078e0008 */
[----:B------:R-:W-:-:S14]  /*25ce0*/  IMAD.MOV.U32 R26, RZ, RZ, R9 ;  /* 0x000000ffff1a7224 */ /* 0x000fdc00078e0009 */
[----:B------:R0:W-:Y:S04]  /*25cf0*/  STL.64 [R1+0x40], R16 ;  /* 0x0000401001007387 */ /* 0x0001e80000100a00 */
[----:B------:R-:W-:Y:S04]  /*25d00*/  STL.64 [R1+0x48], R18 ;  /* 0x0000481201007387 */ /* 0x000fe80000100a00 */
[----:B------:R-:W4:Y:S04]  /*25d10*/  LDL.LU R8, [R1+0xf0] ;  /* 0x0000f00001087983 */ /* 0x000f280000300800 */
[----:B------:R-:W4:Y:S04]  /*25d20*/  LDL.LU R9, [R1+0xf4] ;  /* 0x0000f40001097983 */ /* 0x000f280000300800 */
[----:B------:R-:W4:Y:S04]  /*25d30*/  LDL.LU R10, [R1+0xf8] ;  /* 0x0000f800010a7983 */ /* 0x000f280000300800 */
[----:B------:R-:W4:Y:S04]  /*25d40*/  LDL.LU R11, [R1+0xfc] ;  /* 0x0000fc00010b7983 */ /* 0x000f280000300800 */
[----:B0-----:R-:W2:Y:S01]  /*25d50*/  LDL.LU R16, [R1+0x250] ;  /* 0x0002500001107983 */ /* 0x001ea20000300800 */
[----:B---3--:R-:W-:Y:S03]  /*25d60*/  HMMA.16816.F32.BF16 R4, R12, R6, R20 ;  /* 0x000000060c04723c */ /* 0x008fe60000041814 */
[----:B--2---:R0:W-:Y:S04]  /*25d70*/  STL [R1+0x1410], R16 ;  /* 0x0014101001007387 */ /* 0x0041e80000100800 */
[----:B------:R-:W2:-:S15]  /*25d80*/  LDL.LU R17, [R1+0x254] ;  /* 0x0002540001117983 */ /* 0x000e9e0000300800 */
[----:B------:R-:W-:-:S02]  /*25d90*/  NOP ;  /* 0x0000000000007918 */ /* 0x000fc40000000000 */
[----:B------:R-:W-:Y:S02]  /*25da0*/  IMAD.MOV.U32 R23, RZ, RZ, R6 ;  /* 0x000000ffff177224 */ /* 0x000fe400078e0006 */
[----:B------:R-:W-:Y:S01]  /*25db0*/  IMAD.MOV.U32 R22, RZ, RZ, R7 ;  /* 0x000000ffff167224 */ /* 0x000fe200078e0007 */
[----:B--2---:R1:W-:Y:S04]  /*25dc0*/  STL [R1+0x1414], R17 ;  /* 0x0014141101007387 */ /* 0x0043e80000100800 */
[----:B0-----:R-:W2:Y:S04]  /*25dd0*/  LDL.LU R16, [R1+0x110] ;  /* 0x0001100001107983 */ /* 0x001ea80000300800 */
[----:B-1----:R-:W2:Y:S04]  /*25de0*/  LDL.LU R17, [R1+0x114] ;  /* 0x0001140001117983 */ /* 0x002ea80000300800 */
[----:B------:R-:W2:Y:S04]  /*25df0*/  LDL.LU R18, [R1+0x118] ;  /* 0x0001180001127983 */ /* 0x000ea80000300800 */
[----:B------:R-:W2:Y:S04]  /*25e00*/  LDL.LU R19, [R1+0x11c] ;  /* 0x00011c0001137983 */ /* 0x000ea80000300800 */
[----:B------:R-:W-:Y:S04]  /*25e10*/  STL.64 [R1+0x30], R4 ;  /* 0x0000300401007387 */ /* 0x000fe80000100a00 */
[----:B------:R-:W2:Y:S04]  /*25e20*/  LDL.LU.64 R6, [R1+0x1490] ;  /* 0x0014900001067983 */ /* 0x000ea80000300a00 */
[----:B------:R0:W-:Y:S04]  /*25e30*/  STL [R1+0x143c], R22 ;  /* 0x00143c1601007387 */ /* 0x0001e80000100800 */
[----:B------:R1:W-:Y:S04]  /*25e40*/  STL [R1+0x1438], R23 ;  /* 0x0014381701007387 */ /* 0x0003e80000100800 */
[----:B------:R-:W3:Y:S04]  /*25e50*/  LDL.LU R20, [R1+0x100] ;  /* 0x0001000001147983 */ /* 0x000ee80000300800 */
[----:B------:R-:W3:Y:S04]  /*25e60*/  LDL.LU R21, [R1+0x104] ;  /* 0x0001040001157983 */ /* 0x000ee80000300800 */
[----:B0-----:R-:W3:Y:S04]  /*25e70*/  LDL.LU R22, [R1+0x108] ;  /* 0x0001080001167983 */ /* 0x001ee80000300800 */
[----:B-1----:R-:W3:Y:S01]  /*25e80*/  LDL.LU R23, [R1+0x10c] ;  /* 0x00010c0001177983 */ /* 0x002ee20000300800 */
[----:B--2---:R-:W-:-:S15]  /*25e90*/  HMMA.16816.F32.BF16 R4, R12, R6, R16 ;  /* 0x000000060c04723c */ /* 0x004fde0000041810 */
[----:B------:R-:W-:-:S09]  /*25ea0*/  NOP ;  /* 0x0000000000007918 */ /* 0x000fd20000000000 */
[----:B------:R-:W-:Y:S02]  /*25eb0*/  IMAD.MOV.U32 R17, RZ, RZ, R6 ;  /* 0x000000ffff117224 */ /* 0x000fe400078e0006 */
[----:B------:R-:W-:Y:S01]  /*25ec0*/  IMAD.MOV.U32 R16, RZ, RZ, R7 ;  /* 0x000000ffff107224 */ /* 0x000fe200078e0007 */
[----:B------:R-:W-:Y:S04]  /*25ed0*/  STL.64 [R1+0x20], R4 ;  /* 0x0000200401007387 */ /* 0x000fe80000100a00 */
[----:B------:R0:W-:Y:S04]  /*25ee0*/  STL.64 [R1+0x1440], R16 ;  /* 0x0014401001007387 */ /* 0x0001e80000100a00 */
[----:B0-----:R-:W2:Y:S04]  /*25ef0*/  LDL.LU.64 R16, [R1+0x220] ;  /* 0x0002200001107983 */ /* 0x001ea80000300a00 */
[----:B--2---:R0:W-:Y:S04]  /*25f00*/  STL.64 [R1+0x1448], R16 ;  /* 0x0014481001007387 */ /* 0x0041e80000100a00 */
[----:B0-----:R-:W2:Y:S04]  /*25f10*/  LDL.LU.64 R16, [R1+0x190] ;  /* 0x0001900001107983 */ /* 0x001ea80000300a00 */
[----:B--2---:R0:W-:Y:S04]  /*25f20*/  STL.64 [R1+0x1458], R16 ;  /* 0x0014581001007387 */ /* 0x0041e80000100a00 */
[----:B0-----:R-:W2:Y:S04]  /*25f30*/  LDL.LU R16, [R1+0xe0] ;  /* 0x0000e00001107983 */ /* 0x001ea80000300800 */
[----:B------:R-:W2:Y:S04]  /*25f40*/  LDL.LU R17, [R1+0xe4] ;  /* 0x0000e40001117983 */ /* 0x000ea80000300800 */
[----:B------:R-:W2:Y:S04]  /*25f50*/  LDL.LU R18, [R1+0xe8] ;  /* 0x0000e80001127983 */ /* 0x000ea80000300800 */
[----:B------:R-:W2:Y:S04]  /*25f60*/  LDL.LU R19, [R1+0xec] ;  /* 0x0000ec0001137983 */ /* 0x000ea80000300800 */
[----:B------:R-:W4:Y:S01]  /*25f70*/  LDL R7, [R1+0x304] ;  /* 0x0003040001077983 */ /* 0x000f220000100800 */
[----:B------:R-:W-:-:S03]  /*25f80*/  IMAD.MOV.U32 R6, RZ, RZ, R25 ;  /* 0x000000ffff067224 */ /* 0x000fc600078e0019 */
[----:B----4-:R0:W-:Y:S04]  /*25f90*/  STL [R1+0x1450], R7 ;  /* 0x0014500701007387 */ /* 0x0101e80000100800 */
[----:B------:R-:W4:Y:S04]  /*25fa0*/  LDL.LU R4, [R1+0xd0] ;  /* 0x0000d00001047983 */ /* 0x000f280000300800 */
[----:B------:R-:W4:Y:S01]  /*25fb0*/  LDL.LU R5, [R1+0xd4] ;  /* 0x0000d40001057983 */ /* 0x000f220000300800 */
[----:B0-----:R-:W-:Y:S02]  /*25fc0*/  IMAD.MOV.U32 R7, RZ, RZ, R24 ;  /* 0x000000ffff077224 */ /* 0x001fe400078e0018 */
[----:B---3--:R-:W-:-:S15]  /*25fd0*/  HMMA.16816.F32.BF16 R24, R12, R26, R20 ;  /* 0x0000001a0c18723c */ /* 0x008fde0000041814 */
[----:B------:R-:W-:-:S08]  /*25fe0*/  NOP ;  /* 0x0000000000007918 */ /* 0x000fd00000000000 */
[----:B------:R0:W-:Y:S01]  /*25ff0*/  STL.64 [R1+0x10], R24 ;  /* 0x0000101801007387 */ /* 0x0001e20000100a00 */
[----:B------:R-:W-:Y:S02]  /*26000*/  IMAD.MOV.U32 R22, RZ, RZ, R26 ;  /* 0x000000ffff167224 */ /* 0x000fe400078e001a */
[----:B------:R-:W-:Y:S02]  /*26010*/  IMAD.MOV.U32 R23, RZ, RZ, R27 ;  /* 0x000000ffff177224 */ /* 0x000fe400078e001b */
[----:B------:R-:W0:Y:S02]  /*26020*/  LDL.LU.64 R26, [R1+0x1488] ;  /* 0x00148800011a7983 */ /* 0x000e240000300a00 */
[----:B0-----:R-:W-:Y:S02]  /*26030*/  HMMA.16816.F32.BF16 R24, R12, R26, R8 ;  /* 0x0000001a0c18723c */ /* 0x001fe40000041808 */
[----:B------:R-:W3:-:S15]  /*26040*/  LDL.LU.64 R10, [R1+0x1480] ;  /* 0x00148000010a7983 */ /* 0x000ede0000300a00 */
[----:B------:R-:W-:-:S06]  /*26050*/  NOP ;  /* 0x0000000000007918 */ /* 0x000fcc0000000000 */
[----:B------:R-:W-:Y:S04]  /*26060*/  STL.64 [R1], R24 ;  /* 0x0000001801007387 */ /* 0x000fe80000100a00 */
[----:B------:R0:W-:Y:S04]  /*26070*/  STL.64 [R1+0x8], R26 ;  /* 0x0000081a01007387 */ /* 0x0001e80000100a00 */
[----:B0-----:R-:W3:Y:S04]  /*26080*/  LDL.LU.64 R26, [R1+0x1478] ;  /* 0x00147800011a7983 */ /* 0x001ee80000300a00 */
[----:B------:R-:W3:Y:S02]  /*26090*/  LDL.LU.64 R24, [R1+0x1470] ;  /* 0x0014700001187983 */ /* 0x000ee40000300a00 */
[----:B---3--:R-:W-:Y:S02]  /*260a0*/  HMMA.16816.F32.BF16 R24, R12, R10, R24 ;  /* 0x0000000a0c18723c */ /* 0x008fe40000041818 */
[----:B------:R-:W2:Y:S04]  /*260b0*/  LDL.LU.64 R10, [R1+0x1468] ;  /* 0x00146800010a7983 */ /* 0x000ea80000300a00 */
[----:B------:R-:W2:Y:S04]  /*260c0*/  LDL.LU.64 R8, [R1+0x1460] ;  /* 0x0014600001087983 */ /* 0x000ea80000300a00 */
[----:B------:R-:W2:Y:S04]  /*260d0*/  LDL R12, [R1+0x1b0] ;  /* 0x0001b000010c7983 */ /* 0x000ea80000100800 */
[----:B------:R-:W2:Y:S09]  /*260e0*/  LDL R13, [R1+0x1b4] ;  /* 0x0001b400010d7983 */ /* 0x000eb20000100800 */
[----:B------:R-:W-:Y:S04]  /*260f0*/  STL.64 [R1+0x1358], R26 ;  /* 0x0013581a01007387 */ /* 0x000fe80000100a00 */
[----:B------:R0:W-:Y:S04]  /*26100*/  STL.64 [R1+0x1350], R24 ;  /* 0x0013501801007387 */ /* 0x0001e80000100a00 */
[----:B0-----:R-:W3:Y:S01]  /*26110*/  LDL.LU.64 R24, [R1+0x210] ;  /* 0x0002100001187983 */ /* 0x001ee20000300a00 */
[----:B--2---:R-:W-:Y:S03]  /*26120*/  HMMA.16816.F32.BF16 R12, R8, R12, R16 ;  /* 0x0000000c080c723c */ /* 0x004fe60000041810 */
[----:B------:R-:W4:-:S15]  /*26130*/  LDL.LU.64 R16, [R1+0x1458] ;  /* 0x0014580001107983 */ /* 0x000f1e0000300a00 */
[----:B------:R-:W-:-:S05]  /*26140*/  NOP ;  /* 0x0000000000007918 */ /* 0x000fca0000000000 */
[----:B------:R-:W-:Y:S04]  /*26150*/  STL.64 [R1+0x1368], R14 ;  /* 0x0013680e01007387 */ /* 0x000fe80000100a00 */
[----:B------:R0:W-:Y:S04]  /*26160*/  STL.64 [R1+0x1360], R12 ;  /* 0x0013600c01007387 */ /* 0x0001e80000100a00 */
[----:B0-----:R-:W2:Y:S04]  /*26170*/  LDL.LU R12, [R1+0x240] ;  /* 0x00024000010c7983 */ /* 0x001ea80000300800 */
[----:B------:R-:W2:Y:S01]  /*26180*/  LDL.LU R13, [R1+0x244] ;  /* 0x00024400010d7983 */ /* 0x000ea20000300800 */
[----:B----4-:R-:W-:Y:S06]  /*26190*/  HMMA.16816.F32.BF16 R4, R8, R16, R4 ;  /* 0x000000100804723c */ /* 0x010fec0000041804 */
[----:B------:R-:W-:-:S02]  /*261a0*/  IMAD.MOV.U32 R15, RZ, RZ, R16 ;  /* 0x000000ffff0f7224 */ /* 0x000fc400078e0010 */
[----:B------:R-:W-:-:S15]  /*261b0*/  IMAD.MOV.U32 R14, RZ, RZ, R17 ;  /* 0x000000ffff0e7224 */ /* 0x000fde00078e0011 */
[----:B------:R-:W-:Y:S04]  /*261c0*/  STL.64 [R1+0x120], R4 ;  /* 0x0001200401007387 */ /* 0x000fe80000100a00 */
[----:B------:R0:W-:Y:S04]  /*261d0*/  STL.64 [R1+0x128], R6 ;  /* 0x0001280601007387 */ /* 0x0001e80000100a00 */
[----:B0-----:R-:W4:Y:S04]  /*261e0*/  LDL.LU R7, [R1+0x1450] ;  /* 0x0014500001077983 */ /* 0x001f280000300800 */
[----:B------:R-:W3:Y:S04]  /*261f0*/  LDL.LU.64 R16, [R1+0x1448] ;  /* 0x0014480001107983 */ /* 0x000ee80000300a00 */
[----:B------:R-:W-:Y:S04]  /*26200*/  STL.64 [R1+0x1430], R14 ;  /* 0x0014300e01007387 */ /* 0x000fe80000100a00 */
[----:B--2---:R0:W-:Y:S04]  /*26210*/  STL.64 [R1+0x1428], R12 ;  /* 0x0014280c01007387 */ /* 0x0041e80000100a00 */
[----:B0-----:R-:W2:Y:S04]  /*26220*/  LDL.LU R12, [R1+0xc0] ;  /* 0x0000c000010c7983 */ /* 0x001ea80000300800 */
[----:B------:R-:W2:Y:S04]  /*26230*/  LDL.LU R13, [R1+0xc4] ;  /* 0x0000c400010d7983 */ /* 0x000ea80000300800 */
[----:B------:R-:W2:Y:S01]  /*26240*/  LDL.LU R14, [R1+0xc8] ;  /* 0x0000c800010e7983 */ /* 0x000ea20000300800 */
[----:B------:R-:W-:-:S03]  /*26250*/  IMAD.MOV.U32 R15, RZ, RZ, R28 ;  /* 0x000000ffff0f7224 */ /* 0x000fc600078e001c */
[----:B----4-:R-:W0:Y:S01]  /*26260*/  LDSM.16.MT88.4 R4, [R7+UR5+0x9400] ;  /* 0x009400050704783b */ /* 0x010e220008004200 */
[----:B---3--:R-:W-:Y:S02]  /*26270*/  IMAD.MOV.U32 R21, RZ, RZ, R16 ;  /* 0x000000ffff157224 */ /* 0x008fe400078e0010 */
[----:B------:R-:W-:Y:S01]  /*26280*/  IMAD.MOV.U32 R20, RZ, RZ, R17 ;  /* 0x000000ffff147224 */ /* 0x000fe200078e0011 */
[----:B--2---:R-:W-:Y:S01]  /*26290*/  HMMA.16816.F32.BF16 R12, R8, R16, R12 ;  /* 0x00000010080c723c */ /* 0x004fe2000004180c */
[----:B------:R-:W2:-:S15]  /*262a0*/  LDL.LU.64 R16, [R1+0x1440] ;  /* 0x0014400001107983 */ /* 0x000e9e0000300a00 */
[----:B------:R-:W-:-:S08]  /*262b0*/  NOP ;  /* 0x0000000000007918 */ /* 0x000fd00000000000 */
[----:B------:R-:W-:Y:S02]  /*262c0*/  IMAD.MOV.U32 R19, RZ, RZ, R14 ;  /* 0x000000ffff137224 */ /* 0x000fe400078e000e */
[----:B------:R-:W-:Y:S01]  /*262d0*/  IMAD.MOV.U32 R18, RZ, RZ, R15 ;  /* 0x000000ffff127224 */ /* 0x000fe200078e000f */
[----:B------:R-:W-:Y:S04]  /*262e0*/  STL [R1+0x170], R12 ;  /* 0x0001700c01007387 */ /* 0x000fe80000100800 */
[----:B------:R-:W-:Y:S04]  /*262f0*/  STL.64 [R1+0x1420], R18 ;  /* 0x0014201201007387 */ /* 0x000fe80000100a00 */
[----:B--2---:R1:W-:Y:S04]  /*26300*/  STL.64 [R1+0x1418], R16 ;  /* 0x0014181001007387 */ /* 0x0043e80000100a00 */
[----:B-1----:R-:W2:Y:S04]  /*26310*/  LDL.LU R16, [R1+0xb0] ;  /* 0x0000b00001107983 */ /* 0x002ea80000300800 */
[----:B------:R-:W2:Y:S04]  /*26320*/  LDL.LU R17, [R1+0xb4] ;  /* 0x0000b40001117983 */ /* 0x000ea80000300800 */
[----:B------:R-:W2:Y:S04]  /*26330*/  LDL.LU R18, [R1+0xb8] ;  /* 0x0000b80001127983 */ /* 0x000ea80000300800 */
[----:B------:R-:W2:Y:S04]  /*26340*/  LDL.LU R19, [R1+0xbc] ;  /* 0x0000bc0001137983 */ /* 0x000ea80000300800 */
[----:B0-----:R-:W-:Y:S04]  /*26350*/  STL.64 [R1+0x12a0], R6 ;  /* 0x0012a00601007387 */ /* 0x001fe80000100a00 */
[----:B------:R0:W-:Y:S04]  /*26360*/  STL.64 [R1+0x1298], R4 ;  /* 0x0012980401007387 */ /* 0x0001e80000100a00 */
[----:B0-----:R-:W3:Y:S04]  /*26370*/  LDL.LU.64 R4, [R1+0x270] ;  /* 0x0002700001047983 */ /* 0x001ee80000300a00 */
[----:B------:R-:W4:Y:S01]  /*26380*/  LDL.LU.64 R6, [R1+0x278] ;  /* 0x0002780001067983 */ /* 0x000f220000300a00 */
[----:B--2---:R-:W-:Y:S03]  /*26390*/  HMMA.16816.F32.BF16 R16, R8, R24, R16 ;  /* 0x000000180810723c */ /* 0x004fe60000041810 */
[----:B----4-:R0:W-:Y:S04]  /*263a0*/  STL [R1+0x12b4], R6 ;  /* 0x0012b40601007387 */ /* 0x0101e80000100800 */
[----:B------:R1:W-:Y:S01]  /*263b0*/  STL [R1+0x12b0], R7 ;  /* 0x0012b00701007387 */ /* 0x0003e20000100800 */
[----:B0-----:R-:W-:-:S02]  /*263c0*/  IMAD.MOV.U32 R6, RZ, RZ, R25 ;  /* 0x000000ffff067224 */ /* 0x001fc400078e0019 */
[----:B-1----:R-:W-:Y:S02]  /*263d0*/  IMAD.MOV.U32 R7, RZ, RZ, R24 ;  /* 0x000000ffff077224 */ /* 0x002fe400078e0018 */
[----:B------:R-:W2:Y:S04]  /*263e0*/  LDL.LU R24, [R1] ;  /* 0x0000000001187983 */ /* 0x000ea80000300800 */
[----:B------:R-:W2:Y:S04]  /*263f0*/  LDL.LU R25, [R1+0x4] ;  /* 0x0000040001197983 */ /* 0x000ea80000300800 */
[----:B------:R-:W4:Y:S04]  /*26400*/  LDL.LU R26, [R1+0x8] ;  /* 0x00000800011a7983 */ /* 0x000f280000300800 */
[----:B------:R-:W4:Y:S01]  /*26410*/  LDL.LU R27, [R1+0xc] ;  /* 0x00000c00011b7983 */ /* 0x000f220000300800 */
[----:B------:R-:W-:-:S02]  /*26420*/  IMAD.MOV.U32 R15, RZ, RZ, R0 ;  /* 0x000000ffff0f7224 */ /* 0x000fc400078e0000 */
[----:B------:R-:W-:Y:S02]  /*26430*/  IMAD.MOV.U32 R28, RZ, RZ, R13 ;  /* 0x000000ffff1c7224 */ /* 0x000fe400078e000d */
[----:B------:R-:W-:Y:S02]  /*26440*/  IMAD.MOV.U32 R12, RZ, RZ, R29 ;  /* 0x000000ffff0c7224 */ /* 0x000fe400078e001d */
[----:B------:R-:W-:Y:S02]  /*26450*/  IMAD.MOV.U32 R0, RZ, RZ, R16 ;  /* 0x000000ffff007224 */ /* 0x000fe400078e0010 */
[----:B------:R-:W-:Y:S02]  /*26460*/  IMAD.MOV.U32 R13, RZ, RZ, R3 ;  /* 0x000000ffff0d7224 */ /* 0x000fe400078e0003 */
[----:B------:R-:W-:Y:S01]  /*26470*/  IMAD.MOV.U32 R29, RZ, RZ, R17 ;  /* 0x000000ffff1d7224 */ /* 0x000fe200078e0011 */
[----:B------:R-:W3:Y:S01]  /*26480*/  LDL.LU R16, [R1+0x90] ;  /* 0x0000900001107983 */ /* 0x000ee20000300800 */
[----:B------:R-:W-:-:S02]  /*26490*/  IMAD.MOV.U32 R14, RZ, RZ, R2 ;  /* 0x000000ffff0e7224 */ /* 0x000fc400078e0002 */
[----:B------:R-:W-:Y:S01]  /*264a0*/  IMAD.MOV.U32 R3, RZ, RZ, R18 ;  /* 0x000000ffff037224 */ /* 0x000fe200078e0012 */
[----:B------:R-:W3:Y:S01]  /*264b0*/  LDL.LU R17, [R1+0x94] ;  /* 0x0000940001117983 */ /* 0x000ee20000300800 */
[----:B------:R-:W-:-:S03]  /*264c0*/  IMAD.MOV.U32 R2, RZ, RZ, R19 ;  /* 0x000000ffff027224 */ /* 0x000fc600078e0013 */
[----:B------:R-:W3:Y:S04]  /*264d0*/  LDL.LU R18, [R1+0x98] ;  /* 0x0000980001127983 */ /* 0x000ee80000300800 */
[----:B------:R-:W3:Y:S04]  /*264e0*/  LDL.LU R19, [R1+0x9c] ;  /* 0x00009c0001137983 */ /* 0x000ee80000300800 */
        /* <DEDUP_REMOVED lines=12> */
[----:B------:R-:W-:Y:S04]  /*265b0*/  STL [R1+0x1310], R2 ;  /* 0x0013100201007387 */ /* 0x000fe80000100800 */
[----:B------:R-:W-:Y:S04]  /*265c0*/  STL [R1+0x130c], R3 ;  /* 0x00130c0301007387 */ /* 0x000fe80000100800 */
[----:B------:R-:W-:Y:S04]  /*265d0*/  STL [R1+0x1308], R29 ;  /* 0x0013081d01007387 */ /* 0x000fe80000100800 */
[----:B------:R-:W-:Y:S01]  /*265e0*/  STL [R1+0x1304], R0 ;  /* 0x0013040001007387 */ /* 0x000fe20000100800 */
[----:B--2---:R-:W-:-:S15]  /*265f0*/  HMMA.16816.F32.BF16 R12, R8, R24, R12 ;  /* 0x00000018080c723c */ /* 0x004fde000004180c */
[----:B------:R-:W-:-:S08]  /*26600*/  NOP ;  /* 0x0000000000007918 */ /* 0x000fd00000000000 */
[----:B------:R-:W-:Y:S04]  /*26610*/  STL.64 [R1+0x160], R12 ;  /* 0x0001600c01007387 */ /* 0x000fe80000100a00 */
[----:B------:R0:W-:Y:S04]  /*26620*/  STL.64 [R1+0x168], R14 ;  /* 0x0001680e01007387 */ /* 0x0001e80000100a00 */
[----:B0-----:R-:W2:Y:S04]  /*26630*/  LDL.LU.64 R14, [R1+0x1430] ;  /* 0x00143000010e7983 */ /* 0x001ea80000300a00 */
[----:B------:R-:W2:Y:S04]  /*26640*/  LDL.LU.64 R12, [R1+0x1428] ;  /* 0x00142800010c7983 */ /* 0x000ea80000300a00 */
[----:B------:R0:W-:Y:S04]  /*26650*/  STL.64 [R1+0x1398], R24 ;  /* 0x0013981801007387 */ /* 0x0001e80000100a00 */
[----:B0-----:R-:W2:Y:S04]  /*26660*/  LDL.LU R24, [R1+0x30] ;  /* 0x0000300001187983 */ /* 0x001ea80000300800 */
[----:B------:R-:W2:Y:S01]  /*26670*/  LDL.LU R25, [R1+0x34] ;  /* 0x0000340001197983 */ /* 0x000ea20000300800 */
[----:B---3--:R-:W-:-:S02]  /*26680*/  IMAD.MOV.U32 R26, RZ, RZ, R23 ;  /* 0x000000ffff1a7224 */ /* 0x008fc400078e0017 */
[----:B----4-:R-:W-:-:S05]  /*26690*/  IMAD.MOV.U32 R27, RZ, RZ, R22 ;  /* 0x000000ffff1b7224 */ /* 0x010fca00078e0016 */
[----:B------:R-:W-:Y:S01]  /*266a0*/  STL.64 [R1+0x13a8], R26 ;  /* 0x0013a81a01007387 */ /* 0x000fe20000100a00 */
[----:B--2---:R-:W-:Y:S03]  /*266b0*/  HMMA.16816.F32.BF16 R16, R8, R12, R16 ;  /* 0x0000000c0810723c */ /* 0x004fe60000041810 */
[----:B------:R0:W-:Y:S02]  /*266c0*/  STL.64 [R1+0x13a0], R24 ;  /* 0x0013a01801007387 */ /* 0x0001e40000100a00 */
[----:B0-----:R-:W-:Y:S02]  /*266d0*/  IMAD.MOV.U32 R24, RZ, RZ, R21 ;  /* 0x000000ffff187224 */ /* 0x001fe400078e0015 */
[----:B------:R-:W-:-:S05]  /*266e0*/  IMAD.MOV.U32 R25, RZ, RZ, R20 ;  /* 0x000000ffff197224 */ /* 0x000fca00078e0014 */
[----:B------:R0:W-:Y:S04]  /*266f0*/  STL.64 [R1+0x13c0], R24 ;  /* 0x0013c01801007387 */ /* 0x0001e80000100a00 */
[----:B------:R-:W2:Y:S04]  /*26700*/  LDL.LU R20, [R1+0x80] ;  /* 0x0000800001147983 */ /* 0x000ea80000300800 */
[----:B------:R-:W2:Y:S04]  /*26710*/  LDL.LU R21, [R1+0x84] ;  /* 0x0000840001157983 */ /* 0x000ea80000300800 */
[----:B------:R-:W2:Y:S04]  /*26720*/  LDL.LU R22, [R1+0x88] ;  /* 0x0000880001167983 */ /* 0x000ea80000300800 */
[----:B------:R-:W2:Y:S01]  /*26730*/  LDL.LU R23, [R1+0x8c] ;  /* 0x00008c0001177983 */ /* 0x000ea20000300800 */
[----:B------:R-:W-:-:S02]  /*26740*/  IMAD.MOV.U32 R29, RZ, RZ, R18 ;  /* 0x000000ffff1d7224 */ /* 0x000fc400078e0012 */
[----:B0-----:R-:W-:Y:S02]  /*26750*/  IMAD.MOV.U32 R24, RZ, RZ, R15 ;  /* 0x000000ffff187224 */ /* 0x001fe400078e000f */
[----:B------:R-:W-:Y:S02]  /*26760*/  IMAD.MOV.U32 R25, RZ, RZ, R14 ;  /* 0x000000ffff197224 */ /* 0x000fe400078e000e */
[----:B------:R-:W-:Y:S02]  /*26770*/  IMAD.MOV.U32 R0, RZ, RZ, R19 ;  /* 0x000000ffff007224 */ /* 0x000fe400078e0013 */
[----:B------:R-:W-:Y:S01]  /*26780*/  IMAD.MOV.U32 R2, RZ, RZ, R16 ;  /* 0x000000ffff027224 */ /* 0x000fe200078e0010 */
[----:B------:R0:W-:Y:S01]  /*26790*/  STL.64 [R1+0x13d8], R24 ;  /* 0x0013d81801007387 */ /* 0x0001e20000100a00 */
[----:B------:R-:W-:-:S03]  /*267a0*/  IMAD.MOV.U32 R3, RZ, RZ, R17 ;  /* 0x000000ffff037224 */ /* 0x000fc600078e0011 */
[----:B0-----:R-:W3:Y:S04]  /*267b0*/  LDL.LU R24, [R1+0x1b0] ;  /* 0x0001b00001187983 */ /* 0x001ee80000300800 */
[----:B------:R-:W3:Y:S04]  /*267c0*/  LDL.LU R25, [R1+0x1b4] ;  /* 0x0001b40001197983 */ /* 0x000ee80000300800 */
[----:B------:R-:W4:Y:S04]  /*267d0*/  LDL.LU.64 R18, [R1+0x1420] ;  /* 0x0014200001127983 */ /* 0x000f280000300a00 */
[----:B------:R-:W2:Y:S04]  /*267e0*/  LDL.LU.64 R16, [R1+0x1418] ;  /* 0x0014180001107983 */ /* 0x000ea80000300a00 */
[----:B------:R0:W-:Y:S04]  /*267f0*/  STL.64 [R1+0x1390], R12 ;  /* 0x0013900c01007387 */ /* 0x0001e80000100a00 */
[----:B0-----:R-:W3:Y:S04]  /*26800*/  LDL.LU R12, [R1+0x20] ;  /* 0x00002000010c7983 */ /* 0x001ee80000300800 */
[----:B------:R-:W3:Y:S01]  /*26810*/  LDL.LU R13, [R1+0x24] ;  /* 0x00002400010d7983 */ /* 0x000ee20000300800 */
[----:B--2---:R-:W-:-:S02]  /*26820*/  IMAD.MOV.U32 R14, RZ, RZ, R17 ;  /* 0x000000ffff0e7224 */ /* 0x004fc400078e0011 */
[----:B------:R-:W-:Y:S01]  /*26830*/  IMAD.MOV.U32 R15, RZ, RZ, R16 ;  /* 0x000000ffff0f7224 */ /* 0x000fe200078e0010 */
[----:B------:R-:W2:Y:S04]  /*26840*/  LDL.LU R17, [R1+0x1414] ;  /* 0x0014140001117983 */ /* 0x000ea80000300800 */
[----:B------:R-:W2:Y:S04]  /*26850*/  LDL.LU R16, [R1+0x1410] ;  /* 0x0014100001107983 */ /* 0x000ea80000300800 */
[----:B------:R-:W-:Y:S04]  /*26860*/  STL.64 [R1+0x13b8], R14 ;  /* 0x0013b80e01007387 */ /* 0x000fe80000100a00 */
[----:B---3--:R0:W-:Y:S04]  /*26870*/  STL.64 [R1+0x13b0], R12 ;  /* 0x0013b00c01007387 */ /* 0x0081e80000100a00 */
[----:B0-----:R-:W3:Y:S04]  /*26880*/  LDL.LU R12, [R1+0x40] ;  /* 0x00004000010c7983 */ /* 0x001ee80000300800 */
[----:B------:R-:W3:Y:S04]  /*26890*/  LDL.LU R13, [R1+0x44] ;  /* 0x00004400010d7983 */ /* 0x000ee80000300800 */
[----:B------:R-:W4:Y:S04]  /*268a0*/  LDL.LU R14, [R1+0x48] ;  /* 0x00004800010e7983 */ /* 0x000f280000300800 */
[----:B------:R-:W4:Y:S04]  /*268b0*/  LDL.LU R15, [R1+0x4c] ;  /* 0x00004c00010f7983 */ /* 0x000f280000300800 */
[----:B----4-:R-:W-:Y:S04]  /*268c0*/  STL.64 [R1+0x13d0], R14 ;  /* 0x0013d00e01007387 */ /* 0x010fe80000100a00 */
[----:B---3--:R0:W-:Y:S04]  /*268d0*/  STL.64 [R1+0x13c8], R12 ;  /* 0x0013c80c01007387 */ /* 0x0081e80000100a00 */
[----:B0-----:R-:W3:Y:S04]  /*268e0*/  LDL.LU R12, [R1+0x50] ;  /* 0x00005000010c7983 */ /* 0x001ee80000300800 */
[----:B------:R-:W3:Y:S04]  /*268f0*/  LDL.LU R13, [R1+0x54] ;  /* 0x00005400010d7983 */ /* 0x000ee80000300800 */
[----:B------:R-:W4:Y:S04]  /*26900*/  LDL.LU R14, [R1+0x58] ;  /* 0x00005800010e7983 */ /* 0x000f280000300800 */
[----:B------:R-:W4:Y:S01]  /*26910*/  LDL.LU R15, [R1+0x5c] ;  /* 0x00005c00010f7983 */ /* 0x000f220000300800 */
[C---:B--2---:R-:W-:Y:S03]  /*26920*/  HMMA.16816.F32.BF16 R20, R8.reuse, R16, R20 ;  /* 0x000000100814723c */ /* 0x044fe60000041814 */
[----:B----4-:R-:W-:Y:S04]  /*26930*/  STL.64 [R1+0x13e8], R14 ;  /* 0x0013e80e01007387 */ /* 0x010fe80000100a00 */
[----:B---3--:R0:W-:Y:S04]  /*26940*/  STL.64 [R1+0x13e0], R12 ;  /* 0x0013e00c01007387 */ /* 0x0081e80000100a00 */
[----:B0-----:R-:W2:Y:S04]  /*26950*/  LDL.LU R12, [R1+0x60] ;  /* 0x00006000010c7983 */ /* 0x001ea80000300800 */
[----:B------:R-:W2:Y:S04]  /*26960*/  LDL.LU R13, [R1+0x64] ;  /* 0x00006400010d7983 */ /* 0x000ea80000300800 */
[----:B------:R-:W2:Y:S04]  /*26970*/  LDL.LU R14, [R1+0x68] ;  /* 0x00006800010e7983 */ /* 0x000ea80000300800 */
[----:B------:R-:W2:Y:S04]  /*26980*/  LDL.LU R15, [R1+0x6c] ;  /* 0x00006c00010f7983 */ /* 0x000ea80000300800 */
[----:B------:R-:W-:Y:S04]  /*26990*/  STL.64 [R1+0x140], R20 ;  /* 0x0001401401007387 */ /* 0x000fe80000100a00 */
[----:B------:R0:W-:Y:S04]  /*269a0*/  STL.64 [R1+0x148], R22 ;  /* 0x0001481601007387 */ /* 0x0001e80000100a00 */
[----:B0-----:R-:W3:Y:S04]  /*269b0*/  LDL.LU.64 R22, [R1+0x1408] ;  /* 0x0014080001167983 */ /* 0x001ee80000300a00 */
[----:B------:R-:W3:Y:S02]  /*269c0*/  LDL.LU.64 R20, [R1+0x1400] ;  /* 0x0014000001147983 */ /* 0x000ee40000300a00 */
[----:B---3--:R-:W-:Y:S02]  /*269d0*/  HMMA.16816.F32.BF16 R8, R8, R4, R20 ;  /* 0x000000040808723c */ /* 0x008fe40000041814 */
[----:B------:R-:W2:Y:S04]  /*269e0*/  LDL.LU.64 R22, [R1+0x13f8] ;  /* 0x0013f80001167983 */ /* 0x000ea80000300a00 */
[----:B------:R-:W2:-:S15]  /*269f0*/  LDL.LU.64 R20, [R1+0x13f0] ;  /* 0x0013f00001147983 */ /* 0x000e9e0000300a00 */
[----:B------:R-:W-:-:S02]  /*26a00*/  NOP ;  /* 0x0000000000007918 */ /* 0x000fc40000000000 */
        /* <DEDUP_REMOVED lines=22> */
[----:B0-----:R-:W3:Y:S04]  /*26b70*/  LDL.LU.64 R26, [R1+0x13a8] ;  /* 0x0013a800011a7983 */ /* 0x001ee80000300a00 */
[----:B------:R-:W3:Y:S01]  /*26b80*/  LDL.LU.64 R24, [R1+0x13a0] ;  /* 0x0013a00001187983 */ /* 0x000ee20000300a00 */
[----:B------:R-:W-:-:S02]  /*26b90*/  IMAD.MOV.U32 R8, RZ, RZ, R7 ;  /* 0x000000ffff087224 */ /* 0x000fc400078e0007 */
[----:B------:R-:W-:-:S07]  /*26ba0*/  IMAD.MOV.U32 R9, RZ, RZ, R6 ;  /* 0x000000ffff097224 */ /* 0x000fce00078e0006 */
[----:B---3--:R-:W-:Y:S01]  /*26bb0*/  HMMA.16816.F32.BF16 R8, R20, R8, R24 ;  /* 0x000000081408723c */ /* 0x008fe20000041818 */
[----:B------:R-:W2:-:S15]  /*26bc0*/  LDL.LU.64 R24, [R1+0x1398] ;  /* 0x0013980001187983 */ /* 0x000e9e0000300a00 */
[----:B------:R-:W-:-:S07]  /*26bd0*/  NOP ;  /* 0x0000000000007918 */ /* 0x000fce0000000000 */
[----:B------:R0:W-:Y:S04]  /*26be0*/  STL.64 [R1+0xe0], R8 ;  /* 0x0000e00801007387 */ /* 0x0001e80000100a00 */
[----:B------:R1:W-:Y:S04]  /*26bf0*/  STL.64 [R1+0xe8], R10 ;  /* 0x0000e80a01007387 */ /* 0x0003e80000100a00 */
[----:B0-----:R-:W3:Y:S01]  /*26c00*/  LDL.LU R8, [R1+0x170] ;  /* 0x0001700001087983 */ /* 0x001ee20000300800 */
[----:B-1----:R-:W-:Y:S02]  /*26c10*/  IMAD.MOV.U32 R10, RZ, RZ, R19 ;  /* 0x000000ffff0a7224 */ /* 0x002fe400078e0013 */
[----:B------:R-:W-:-:S02]  /*26c20*/  IMAD.MOV.U32 R11, RZ, RZ, R18 ;  /* 0x000000ffff0b7224 */ /* 0x000fc400078e0012 */
[----:B------:R-:W-:-:S03]  /*26c30*/  IMAD.MOV.U32 R9, RZ, RZ, R28 ;  /* 0x000000ffff097224 */ /* 0x000fc600078e001c */
[----:B------:R-:W-:Y:S04]  /*26c40*/  STL.64 [R1+0x1320], R10 ;  /* 0x0013200a01007387 */ /* 0x000fe80000100a00 */
[----:B---3--:R0:W-:Y:S04]  /*26c50*/  STL.64 [R1+0x1318], R8 ;  /* 0x0013180801007387 */ /* 0x0081e80000100a00 */
[----:B0-----:R-:W3:Y:S04]  /*26c60*/  LDL R9, [R1+0x308] ;  /* 0x0003080001097983 */ /* 0x001ee80000100800 */
[----:B------:R-:W4:Y:S01]  /*26c70*/  LDL.LU.64 R10, [R1+0x198] ;  /* 0x00019800010a7983 */ /* 0x000f220000300a00 */
[----:B--2---:R-:W-:-:S15]  /*26c80*/  HMMA.16816.F32.BF16 R24, R20, R24, R12 ;  /* 0x000000181418723c */ /* 0x004fde000004180c */
[----:B------:R-:W-:-:S09]  /*26c90*/  NOP ;  /* 0x0000000000007918 */ /* 0x000fd20000000000 */
[----:B------:R-:W-:Y:S02]  /*26ca0*/  IMAD.MOV.U32 R6, RZ, RZ, R26 ;  /* 0x000000ffff067224 */ /* 0x000fe400078e001a */
[----:B------:R-:W-:Y:S01]  /*26cb0*/  IMAD.MOV.U32 R7, RZ, RZ, R27 ;  /* 0x000000ffff077224 */ /* 0x000fe200078e001b */
[----:B----4-:R0:W-:Y:S04]  /*26cc0*/  STL.64 [R1+0x1330], R10 ;  /* 0x0013300a01007387 */ /* 0x0101e80000100a00 */
[----:B---3--:R-:W-:Y:S04]  /*26cd0*/  STL [R1+0x1338], R9 ;  /* 0x0013380901007387 */ /* 0x008fe80000100800 */
[----:B0-----:R-:W2:Y:S04]  /*26ce0*/  LDL.LU.64 R10, [R1+0x1b8] ;  /* 0x0001b800010a7983 */ /* 0x001ea80000300a00 */
[----:B------:R-:W3:Y:S04]  /*26cf0*/  LDL.LU.64 R12, [R1+0x1390] ;  /* 0x00139000010c7983 */ /* 0x000ee80000300a00 */
[----:B------:R0:W-:Y:S04]  /*26d00*/  STL.64 [R1+0xd0], R24 ;  /* 0x0000d01801007387 */ /* 0x0001e80000100a00 */
[----:B------:R-:W3:Y:S04]  /*26d10*/  LDL.LU.64 R26, [R1+0x1388] ;  /* 0x00138800011a7983 */ /* 0x000ee80000300a00 */
[----:B0-----:R-:W3:Y:S02]  /*26d20*/  LDL.LU.64 R24, [R1+0x1380] ;  /* 0x0013800001187983 */ /* 0x001ee40000300a00 */
[----:B---3--:R-:W-:Y:S02]  /*26d30*/  HMMA.16816.F32.BF16 R12, R20, R12, R24 ;  /* 0x0000000c140c723c */ /* 0x008fe40000041818 */
[----:B------:R-:W3:Y:S04]  /*26d40*/  LDL.LU.64 R26, [R1+0x1378] ;  /* 0x00137800011a7983 */ /* 0x000ee80000300a00 */
[----:B------:R-:W3:-:S15]  /*26d50*/  LDL.LU.64 R24, [R1+0x1370] ;  /* 0x0013700001187983 */ /* 0x000ede0000300a00 */
[----:B------:R-:W-:-:S02]  /*26d60*/  NOP ;  /* 0x0000000000007918 */ /* 0x000fc40000000000 */
[----:B------:R-:W-:Y:S04]  /*26d70*/  STL.64 [R1+0xc0], R12 ;  /* 0x0000c00c01007387 */ /* 0x000fe80000100a00 */
[----:B------:R0:W-:Y:S04]  /*26d80*/  STL.64 [R1+0xc8], R14 ;  /* 0x0000c80e01007387 */ /* 0x0001e80000100a00 */
[----:B0-----:R-:W2:Y:S04]  /*26d90*/  LDL.LU.64 R14, [R1+0x1368] ;  /* 0x00136800010e7983 */ /* 0x001ea80000300a00 */
[----:B------:R-:W2:Y:S01]  /*26da0*/  LDL.LU.64 R12, [R1+0x1360] ;  /* 0x00136000010c7983 */ /* 0x000ea20000300a00 */
[----:B---3--:R-:W-:Y:S03]  /*26db0*/  HMMA.16816.F32.BF16 R16, R20, R16, R24 ;  /* 0x000000101410723c */ /* 0x008fe60000041818 */
[----:B------:R-:W3:Y:S04]  /*26dc0*/  LDL.LU.64 R26, [R1+0x1358] ;  /* 0x00135800011a7983 */ /* 0x000ee80000300a00 */
[----:B------:R-:W3:-:S15]  /*26dd0*/  LDL.LU.64 R24, [R1+0x1350] ;  /* 0x0013500001187983 */ /* 0x000ede0000300a00 */
[----:B------:R-:W-:-:S01]  /*26de0*/  NOP ;  /* 0x0000000000007918 */ /* 0x000fc20000000000 */
[----:B------:R-:W-:Y:S04]  /*26df0*/  STL.64 [R1+0xb0], R16 ;  /* 0x0000b01001007387 */ /* 0x000fe80000100a00 */
[----:B------:R0:W-:Y:S01]  /*26e00*/  STL [R1+0xb8], R18 ;  /* 0x0000b81201007387 */ /* 0x0001e20000100800 */
[----:B------:R-:W-:-:S03]  /*26e10*/  IMAD.MOV.U32 R28, RZ, RZ, R19 ;  /* 0x000000ffff1c7224 */ /* 0x000fc600078e0013 */
[----:B0-----:R-:W2:Y:S04]  /*26e20*/  LDL.LU.64 R18, [R1+0x1348] ;  /* 0x0013480001127983 */ /* 0x001ea80000300a00 */
[----:B------:R-:W2:Y:S04]  /*26e30*/  LDL.LU.64 R16, [R1+0x1340] ;  /* 0x0013400001107983 */ /* 0x000ea80000300a00 */
[----:B------:R-:W-:Y:S04]  /*26e40*/  STL [R1+0x12c8], R28 ;  /* 0x0012c81c01007387 */ /* 0x000fe80000100800 */
[----:B------:R0:W-:Y:S01]  /*26e50*/  STL.64 [R1+0x1328], R6 ;  /* 0x0013280601007387 */ /* 0x0001e20000100a00 */
[----:B---3--:R-:W-:Y:S03]  /*26e60*/  HMMA.16816.F32.BF16 R20, R20, R4, R24 ;  /* 0x000000041414723c */ /* 0x008fe60000041818 */
[----:B------:R-:W3:Y:S03]  /*26e70*/  LDL.LU R4, [R1+0x120] ;  /* 0x0001200001047983 */ /* 0x000ee60000300800 */
[----:B--2---:R-:W-:-:S15]  /*26e80*/  HMMA.16816.F32.BF16 R12, R16, R10, R12 ;  /* 0x0000000a100c723c */ /* 0x004fde000004180c */
[----:B------:R-:W-:-:S02]  /*26e90*/  NOP ;  /* 0x0000000000007918 */ /* 0x000fc40000000000 */
[----:B------:R-:W-:Y:S04]  /*26ea0*/  STL.64 [R1+0xa0], R20 ;  /* 0x0000a01401007387 */ /* 0x000fe80000100a00 */
[----:B------:R1:W-:Y:S04]  /*26eb0*/  STL.64 [R1+0xa8], R22 ;  /* 0x0000a81601007387 */ /* 0x0003e80000100a00 */
[----:B------:R-:W3:Y:S04]  /*26ec0*/  LDL.LU R5, [R1+0x124] ;  /* 0x0001240001057983 */ /* 0x000ee80000300800 */
[----:B0-----:R-:W3:Y:S04]  /*26ed0*/  LDL.LU R6, [R1+0x128] ;  /* 0x0001280001067983 */ /* 0x001ee80000300800 */
[----:B------:R-:W3:Y:S04]  /*26ee0*/  LDL.LU R7, [R1+0x12c] ;  /* 0x00012c0001077983 */ /* 0x000ee80000300800 */
[----:B------:R-:W2:Y:S04]  /*26ef0*/  LDL R27, [R1+0xe2c] ;  /* 0x000e2c00011b7983 */ /* 0x000ea80000100800 */
[----:B-1----:R-:W4:Y:S04]  /*26f00*/  LDL R23, [R1+0x304] ;  /* 0x0003040001177983 */ /* 0x002f280000100800 */
[----:B------:R-:W-:Y:S04]  /*26f10*/  STL.64 [R1+0x90], R12 ;  /* 0x0000900c01007387 */ /* 0x000fe80000100a00 */
[----:B------:R-:W-:Y:S04]  /*26f20*/  STL.64 [R1+0x98], R14 ;  /* 0x0000980e01007387 */ /* 0x000fe80000100a00 */
[----:B------:R-:W3:Y:S01]  /*26f30*/  LDL.LU R9, [R1+0x1338] ;  /* 0x0013380001097983 */ /* 0x000ee20000300800 */
[----:B------:R-:W-:-:S02]  /*26f40*/  IMAD.MOV.U32 R22, RZ, RZ, R10 ;  /* 0x000000ffff167224 */ /* 0x000fc400078e000a */
[----:B------:R-:W-:Y:S01]  /*26f50*/  IMAD.MOV.U32 R28, RZ, RZ, R11 ;  /* 0x000000ffff1c7224 */ /* 0x000fe200078e000b */
[----:B---3--:R-:W0:Y:S04]  /*26f60*/  LDSM.16.MT88.4 R12, [R9+UR5+0x9800] ;  /* 0x00980005090c783b */ /* 0x008e280008004200 */
[----:B--2---:R-:W1:Y:S04]  /*26f70*/  LDSM.16.M88.4 R8, [R27+UR5+0x80] ;  /* 0x000080051b08783b */ /* 0x004e680008000200 */
[----:B0-----:R-:W-:Y:S04]  /*26f80*/  STL [R1+0x11fc], R12 ;  /* 0x0011fc0c01007387 */ /* 0x001fe80000100800 */
[----:B------:R-:W-:Y:S04]  /*26f90*/  STL [R1+0x11f8], R13 ;  /* 0x0011f80d01007387 */ /* 0x000fe80000100800 */
[----:B------:R-:W-:Y:S04]  /*26fa0*/  STL [R1+0x11f4], R14 ;  /* 0x0011f40e01007387 */ /* 0x000fe80000100800 */
[----:B------:R0:W-:Y:S04]  /*26fb0*/  STL [R1+0x11f0], R15 ;  /* 0x0011f00f01007387 */ /* 0x0001e80000100800 */
[----:B0-----:R-:W2:Y:S04]  /*26fc0*/  LDL.LU.64 R14, [R1+0x228] ;  /* 0x00022800010e7983 */ /* 0x001ea80000300a00 */
[----:B-1----:R-:W-:Y:S04]  /*26fd0*/  STL.64 [R1+0x60], R8 ;  /* 0x0000600801007387 */ /* 0x002fe80000100a00 */
[----:B------:R-:W-:Y:S04]  /*26fe0*/  STL.64 [R1+0x68], R10 ;  /* 0x0000680a01007387 */ /* 0x000fe80000100a00 */
[----:B------:R-:W0:Y:S04]  /*26ff0*/  LDSM.16.M88.4 R8, [R27+UR5+0x1080] ;  /* 0x001080051b08783b */ /* 0x000e280008000200 */
[----:B0-----:R-:W-:Y:S04]  /*27000*/  STL.64 [R1+0x50], R8 ;  /* 0x0000500801007387 */ /* 0x001fe80000100a00 */
[----:B------:R-:W-:Y:S04]  /*27010*/  STL.64 [R1+0x58], R10 ;  /* 0x0000580a01007387 */ /* 0x000fe80000100a00 */
[----:B------:R-:W0:Y:S04]  /*27020*/  LDSM.16.M88.4 R8, [R27+UR5+0x2080] ;  /* 0x002080051b08783b */ /* 0x000e280008000200 */
[----:B0-----:R-:W-:Y:S04]  /*27030*/  STL.64 [R1+0x40], R8 ;  /* 0x0000400801007387 */ /* 0x001fe80000100a00 */
[----:B------:R0:W-:Y:S04]  /*27040*/  STL.64 [R1+0x48], R10 ;  /* 0x0000480a01007387 */ /* 0x0001e80000100a00 */
[----:B0-----:R-:W3:Y:S02]  /*27050*/  LDL.LU.64 R10, [R1+0x1330] ;  /* 0x00133000010a7983 */ /* 0x001ee40000300a00 */
[----:B---3--:R-:W-:Y:S06]  /*27060*/  HMMA.16816.F32.BF16 R4, R16, R10, R4 ;  /* 0x0000000a1004723c */ /* 0x008fec0000041804 */
[----:B------:R-:W-:-:S02]  /*27070*/  IMAD.MOV.U32 R21, RZ, RZ, R10 ;  /* 0x000000ffff157224 */ /* 0x000fc400078e000a */
[----:B------:R-:W-:Y:S02]  /*27080*/  IMAD.MOV.U32 R20, RZ, RZ, R11 ;  /* 0x000000ffff147224 */ /* 0x000fe400078e000b */
[----:B------:R-:W0:-:S13]  /*27090*/  LDSM.16.M88.4 R8, [R27+UR5+0x3080] ;  /* 0x003080051b08783b */ /* 0x000e1a0008000200 */
[----:B------:R-:W-:Y:S04]  /*270a0*/  STL.64 [R1+0x80], R4 ;  /* 0x0000800401007387 */ /* 0x000fe80000100a00 */
[----:B------:R1:W-:Y:S04]  /*270b0*/  STL.64 [R1+0x88], R6 ;  /* 0x0000880601007387 */ /* 0x0003e80000100a00 */
[----:B-1----:R-:W3:Y:S04]  /*270c0*/  LDL.LU.64 R6, [R1+0x1328] ;  /* 0x0013280001067983 */ /* 0x002ee80000300a00 */
        /* <DEDUP_REMOVED lines=9> */
[----:B------:R-:W1:Y:S04]  /*27160*/  LDSM.16.M88.4 R24, [R27+UR5+0x7080] ;  /* 0x007080051b18783b */ /* 0x000e680008000200 */
[----:B0-----:R-:W-:Y:S04]  /*27170*/  STL.64 [R1], R8 ;  /* 0x0000000801007387 */ /* 0x001fe80000100a00 */
[----:B------:R0:W-:Y:S04]  /*27180*/  STL.64 [R1+0x8], R10 ;  /* 0x0000080a01007387 */ /* 0x0001e80000100a00 */
[----:B0-----:R-:W4:Y:S04]  /*27190*/  LDL.LU.64 R10, [R1+0x1320] ;  /* 0x00132000010a7983 */ /* 0x001f280000300a00 */
[----:B------:R-:W4:Y:S04]  /*271a0*/  LDL.LU.64 R8, [R1+0x1318] ;  /* 0x0013180001087983 */ /* 0x000f280000300a00 */
[----:B-1----:R0:W-:Y:S04]  /*271b0*/  STL [R1+0x1018], R26 ;  /* 0x0010181a01007387 */ /* 0x0021e80000100800 */
[----:B------:R1:W-:Y:S04]  /*271c0*/  STL [R1+0x1014], R27 ;  /* 0x0010141b01007387 */ /* 0x0003e80000100800 */
[----:B------:R2:W-:Y:S01]  /*271d0*/  STL.64 [R1+0x12a8], R24 ;  /* 0x0012a81801007387 */ /* 0x0005e20000100a00 */
[----:B0-----:R-:W-:-:S02]  /*271e0*/  IMAD.MOV.U32 R26, RZ, RZ, R29 ;  /* 0x000000ffff1a7224 */ /* 0x001fc400078e001d */
[----:B-1----:R-:W-:Y:S02]  /*271f0*/  IMAD.MOV.U32 R27, RZ, RZ, R0 ;  /* 0x000000ffff1b7224 */ /* 0x002fe400078e0000 */
[----:B--2---:R-:W-:Y:S02]  /*27200*/  IMAD.MOV.U32 R24, RZ, RZ, R2 ;  /* 0x000000ffff187224 */ /* 0x004fe400078e0002 */
[----:B------:R-:W-:Y:S01]  /*27210*/  IMAD.MOV.U32 R25, RZ, RZ, R3 ;  /* 0x000000ffff197224 */ /* 0x000fe200078e0003 */
[----:B------:R-:W2:Y:S04]  /*27220*/  LDL.LU R2, [R1+0x1310] ;  /* 0x0013100001027983 */ /* 0x000ea80000300800 */
[----:B------:R-:W2:Y:S04]  /*27230*/  LDL.LU R3, [R1+0x130c] ;  /* 0x00130c0001037983 */ /* 0x000ea80000300800 */
[----:B------:R-:W2:Y:S04]  /*27240*/  LDL.LU R29, [R1+0x1308] ;  /* 0x00130800011d7983 */ /* 0x000ea80000300800 */
[----:B------:R-:W2:Y:S04]  /*27250*/  LDL.LU R0, [R1+0x1304] ;  /* 0x0013040001007983 */ /* 0x000ea80000300800 */
[----:B------:R-:W-:Y:S04]  /*27260*/  STL.64 [R1+0x12e8], R26 ;  /* 0x0012e81a01007387 */ /* 0x000fe80000100a00 */
[----:B------:R0:W-:Y:S04]  /*27270*/  STL.64 [R1+0x12e0], R24 ;  /* 0x0012e01801007387 */ /* 0x0001e80000100a00 */
[----:B0-----:R-:W3:Y:S04]  /*27280*/  LDL.LU R24, [R1+0x160] ;  /* 0x0001600001187983 */ /* 0x001ee80000300800 */
[----:B------:R-:W3:Y:S04]  /*27290*/  LDL.LU R25, [R1+0x164] ;  /* 0x0001640001197983 */ /* 0x000ee80000300800 */
[----:B------:R-:W4:Y:S04]  /*272a0*/  LDL.LU R26, [R1+0x168] ;  /* 0x00016800011a7983 */ /* 0x000f280000300800 */
[----:B------:R-:W4:Y:S01]  /*272b0*/  LDL.LU R27, [R1+0x16c] ;  /* 0x00016c00011b7983 */ /* 0x000f220000300800 */
[----:B------:R-:W-:-:S02]  /*272c0*/  IMAD.MOV.U32 R5, RZ, RZ, R14 ;  /* 0x000000ffff057224 */ /* 0x000fc400078e000e */
[----:B------:R-:W-:Y:S01]  /*272d0*/  IMAD.MOV.U32 R4, RZ, RZ, R15 ;  /* 0x000000ffff047224 */ /* 0x000fe200078e000f */
[----:B----4-:R0:W-:Y:S04]  /*272e0*/  STL.64 [R1+0x12f8], R26 ;  /* 0x0012f81a01007387 */ /* 0x0101e80000100a00 */
[----:B---3--:R-:W-:Y:S04]  /*272f0*/  STL.64 [R1+0x12f0], R24 ;  /* 0x0012f01801007387 */ /* 0x008fe80000100a00 */
[----:B0-----:R-:W3:Y:S01]  /*27300*/  LDL.LU.64 R26, [R1+0x218] ;  /* 0x00021800011a7983 */ /* 0x001ee20000300a00 */
[----:B------:R-:W-:-:S15]  /*27310*/  HMMA.16816.F32.BF16 R8, R16, R14, R8 ;  /* 0x0000000e1008723c */ /* 0x000fde0000041808 */
[----:B------:R-:W-:-:S09]  /*27320*/  NOP ;  /* 0x0000000000007918 */ /* 0x000fd20000000000 */
[----:B------:R-:W-:Y:S02]  /*27330*/  IMAD.MOV.U32 R12, RZ, RZ, R8 ;  /* 0x000000ffff0c7224 */ /* 0x000fe400078e0008 */
[----:B------:R-:W-:Y:S02]  /*27340*/  IMAD.MOV.U32 R13, RZ, RZ, R9 ;  /* 0x000000ffff0d7224 */ /* 0x000fe400078e0009 */
[----:B------:R-:W-:Y:S02]  /*27350*/  IMAD.MOV.U32 R14, RZ, RZ, R10 ;  /* 0x000000ffff0e7224 */ /* 0x000fe400078e000a */
[----:B------:R-:W-:Y:S02]  /*27360*/  IMAD.MOV.U32 R15, RZ, RZ, R11 ;  /* 0x000000ffff0f7224 */ /* 0x000fe400078e000b */
[----:B------:R-:W0:Y:S04]  /*27370*/  LDSM.16.MT88.4 R8, [R23+UR5+0x9800] ;  /* 0x009800051708783b */ /* 0x000e280008004200 */
[----:B------:R-:W-:Y:S04]  /*27380*/  STL.64 [R1+0x12c0], R6 ;  /* 0x0012c00601007387 */ /* 0x000fe80000100a00 */
[----:B------:R2:W-:Y:S02]  /*27390*/  STL.64 [R1+0x12b8], R4 ;  /* 0x0012b80401007387 */ /* 0x0005e40000100a00 */
[----:B--2---:R-:W-:-:S02]  /*273a0*/  IMAD.MOV.U32 R4, RZ, RZ, R0 ;  /* 0x000000ffff047224 */ /* 0x004fc400078e0000 */
[----:B------:R-:W2:Y:S04]  /*273b0*/  LDL.LU R0, [R1+0x1300] ;  /* 0x0013000001007983 */ /* 0x000ea80000300800 */
[----:B------:R-:W-:Y:S04]  /*273c0*/  STL [R1+0x120c], R15 ;  /* 0x00120c0f01007387 */ /* 0x000fe80000100800 */
[----:B------:R1:W-:Y:S04]  /*273d0*/  STL [R1+0x1208], R14 ;  /* 0x0012080e01007387 */ /* 0x0003e80000100800 */
[----:B------:R-:W-:Y:S04]  /*273e0*/  STL [R1+0x1204], R13 ;  /* 0x0012040d01007387 */ /* 0x000fe80000100800 */
[----:B------:R-:W-:Y:S01]  /*273f0*/  STL [R1+0x1200], R12 ;  /* 0x0012000c01007387 */ /* 0x000fe20000100800 */
[----:B------:R-:W-:-:S02]  /*27400*/  IMAD.MOV.U32 R5, RZ, RZ, R29 ;  /* 0x000000ffff057224 */ /* 0x000fc400078e001d */
[----:B------:R-:W-:Y:S02]  /*27410*/  IMAD.MOV.U32 R6, RZ, RZ, R3 ;  /* 0x000000ffff067224 */ /* 0x000fe400078e0003 */
[----:B------:R-:W-:Y:S01]  /*27420*/  IMAD.MOV.U32 R7, RZ, RZ, R2 ;  /* 0x000000ffff077224 */ /* 0x000fe200078e0002 */
[----:B-1----:R-:W4:Y:S04]  /*27430*/  LDL.LU.64 R14, [R1+0x238] ;  /* 0x00023800010e7983 */ /* 0x002f280000300a00 */
[----:B------:R-:W-:Y:S04]  /*27440*/  STL [R1+0x1238], R23 ;  /* 0x0012381701007387 */ /* 0x000fe80000100800 */
[----:B------:R1:W-:Y:S04]  /*27450*/  STL [R1+0x12d8], R22 ;  /* 0x0012d81601007387 */ /* 0x0003e80000100800 */
[----:B------:R-:W-:Y:S04]  /*27460*/  STL.64 [R1+0x12d0], R20 ;  /* 0x0012d01401007387 */ /* 0x000fe80000100a00 */
[----:B-1----:R-:W4:Y:S04]  /*27470*/  LDL.LU.64 R22, [R1+0x248] ;  /* 0x0002480001167983 */ /* 0x002f280000300a00 */
[----:B0-----:R-:W-:Y:S04]  /*27480*/  STL [R1+0x112c], R8 ;  /* 0x00112c0801007387 */ /* 0x001fe80000100800 */
[----:B------:R-:W-:Y:S04]  /*27490*/  STL [R1+0x1128], R9 ;  /* 0x0011280901007387 */ /* 0x000fe80000100800 */
[----:B------:R0:W-:Y:S04]  /*274a0*/  STL [R1+0x1124], R10 ;  /* 0x0011240a01007387 */ /* 0x0001e80000100800 */
[----:B------:R-:W-:Y:S01]  /*274b0*/  STL [R1+0x1120], R11 ;  /* 0x0011200b01007387 */ /* 0x000fe20000100800 */
[----:B---3--:R-:W-:Y:S06]  /*274c0*/  HMMA.16816.F32.BF16 R4, R16, R26, R4 ;  /* 0x0000001a1004723c */ /* 0x008fec0000041804 */
[----:B0-----:R-:W-:-:S02]  /*274d0*/  IMAD.MOV.U32 R10, RZ, RZ, R26 ;  /* 0x000000ffff0a7224 */ /* 0x001fc400078e001a */
[----:B------:R-:W-:Y:S02]  /*274e0*/  IMAD.MOV.U32 R8, RZ, RZ, R27 ;  /* 0x000000ffff087224 */ /* 0x000fe400078e001b */
[----:B------:R-:W3:Y:S04]  /*274f0*/  LDL.LU.64 R26, [R1+0x12f8] ;  /* 0x0012f800011a7983 */ /* 0x000ee80000300a00 */
[----:B------:R-:W3:Y:S10]  /*27500*/  LDL.LU.64 R24, [R1+0x12f0] ;  /* 0x0012f00001187983 */ /* 0x000ef40000300a00 */
[----:B------:R-:W-:-:S02]  /*27510*/  IMAD.MOV.U32 R2, RZ, RZ, R7 ;  /* 0x000000ffff027224 */ /* 0x000fc400078e0007 */
[----:B------:R-:W-:Y:S02]  /*27520*/  IMAD.MOV.U32 R3, RZ, RZ, R6 ;  /* 0x000000ffff037224 */ /* 0x000fe400078e0006 */
[----:B------:R-:W-:Y:S01]  /*27530*/  IMAD.MOV.U32 R29, RZ, RZ, R5 ;  /* 0x000000ffff1d7224 */ /* 0x000fe200078e0005 */
[----:B------:R-:W-:Y:S04]  /*27540*/  STL [R1+0x200], R4 ;  /* 0x0002000401007387 */ /* 0x000fe80000100800 */
[----:B------:R-:W3:Y:S04]  /*27550*/  LDL R6, [R1+0x258] ;  /* 0x0002580001067983 */ /* 0x000ee80000100800 */
[----:B------:R-:W-:Y:S04]  /*27560*/  STL [R1+0x1218], R2 ;  /* 0x0012180201007387 */ /* 0x000fe80000100800 */
[----:B------:R-:W-:Y:S04]  /*27570*/  STL [R1+0x1214], R3 ;  /* 0x0012140301007387 */ /* 0x000fe80000100800 */
[----:B------:R-:W-:Y:S01]  /*27580*/  STL [R1+0x1210], R29 ;  /* 0x0012101d01007387 */ /* 0x000fe20000100800 */
[----:B--2---:R-:W-:-:S02]  /*27590*/  IMAD.MOV.U32 R7, RZ, RZ, R0 ;  /* 0x000000ffff077224 */ /* 0x004fc400078e0000 */
[----:B----4-:R-:W-:Y:S02]  /*275a0*/  IMAD.MOV.U32 R9, RZ, RZ, R14 ;  /* 0x000000ffff097224 */ /* 0x010fe400078e000e */
[----:B------:R-:W-:Y:S01]  /*275b0*/  IMAD.MOV.U32 R0, RZ, RZ, R15 ;  /* 0x000000ffff007224 */ /* 0x000fe200078e000f */
[----:B---3--:R-:W-:-:S15]  /*275c0*/  HMMA.16816.F32.BF16 R24, R16, R14, R24 ;  /* 0x0000000e1018723c */ /* 0x008fde0000041818 */
[----:B------:R-:W-:-:S09]  /*275d0*/  NOP ;  /* 0x0000000000007918 */ /* 0x000fd20000000000 */
[----:B------:R-:W-:Y:S02]  /*275e0*/  IMAD.MOV.U32 R12, RZ, RZ, R27 ;  /* 0x000000ffff0c7224 */ /* 0x000fe400078e001b */
[----:B------:R-:W-:Y:S02]  /*275f0*/  IMAD.MOV.U32 R13, RZ, RZ, R26 ;  /* 0x000000ffff0d7224 */ /* 0x000fe400078e001a */
[----:B------:R-:W-:Y:S02]  /*27600*/  IMAD.MOV.U32 R15, RZ, RZ, R24 ;  /* 0x000000ffff0f7224 */ /* 0x000fe400078e0018 */
[----:B------:R-:W-:Y:S01]  /*27610*/  IMAD.MOV.U32 R14, RZ, RZ, R25 ;  /* 0x000000ffff0e7224 */ /* 0x000fe200078e0019 */
[----:B------:R-:W2:Y:S04]  /*27620*/  LDL.LU.64 R26, [R1+0x12e8] ;  /* 0x0012e800011a7983 */ /* 0x000ea80000300a00 */
[----:B------:R-:W2:Y:S04]  /*27630*/  LDL.LU.64 R24, [R1+0x12e0] ;  /* 0x0012e00001187983 */ /* 0x000ea80000300a00 */
[----:B------:R-:W-:Y:S04]  /*27640*/  STL [R1+0x1288], R9 ;  /* 0x0012880901007387 */ /* 0x000fe80000100800 */
[----:B------:R0:W-:Y:S04]  /*27650*/  STL [R1+0x1228], R12 ;  /* 0x0012280c01007387 */ /* 0x0001e80000100800 */
[----:B------:R1:W-:Y:S04]  /*27660*/  STL [R1+0x1224], R13 ;  /* 0x0012240d01007387 */ /* 0x0003e80000100800 */
[----:B------:R-:W-:Y:S04]  /*27670*/  STL [R1+0x1220], R15 ;  /* 0x0012200f01007387 */ /* 0x000fe80000100800 */
[----:B------:R3:W-:Y:S04]  /*27680*/  STL [R1+0x121c], R14 ;  /* 0x00121c0e01007387 */ /* 0x0007e80000100800 */
[----:B0-----:R-:W4:Y:S04]  /*27690*/  LDL.LU R12, [R1+0x140] ;  /* 0x00014000010c7983 */ /* 0x001f280000300800 */
[----:B-1----:R-:W4:Y:S04]  /*276a0*/  LDL.LU R13, [R1+0x144] ;  /* 0x00014400010d7983 */ /* 0x002f280000300800 */
[----:B---3--:R-:W4:Y:S04]  /*276b0*/  LDL.LU R14, [R1+0x148] ;  /* 0x00014800010e7983 */ /* 0x008f280000300800 */
[----:B------:R-:W4:Y:S01]  /*276c0*/  LDL.LU R15, [R1+0x14c] ;  /* 0x00014c00010f7983 */ /* 0x000f220000300800 */
[----:B------:R-:W-:-:S02]  /*276d0*/  IMAD.MOV.U32 R11, RZ, RZ, R22 ;  /* 0x000000ffff0b7224 */ /* 0x000fc400078e0016 */
[----:B------:R-:W-:Y:S01]  /*276e0*/  IMAD.MOV.U32 R9, RZ, RZ, R23 ;  /* 0x000000ffff097224 */ /* 0x000fe200078e0017 */
[C---:B--2---:R-:W-:Y:S01]  /*276f0*/  HMMA.16816.F32.BF16 R24, R16.reuse, R22, R24 ;  /* 0x000000161018723c */ /* 0x044fe20000041818 */
[----:B------:R-:W2:Y:S04]  /*27700*/  LDL.LU R22, [R1+0x12d8] ;  /* 0x0012d80001167983 */ /* 0x000ea80000300800 */
[----:B------:R-:W3:Y:S01]  /*27710*/  LDL.LU.64 R20, [R1+0x12d0] ;  /* 0x0012d00001147983 */ /* 0x000ee20000300a00 */
[----:B----4-:R-:W-:Y:S01]  /*27720*/  HMMA.16816.F32.BF16 R4, R16, R6, R12 ;  /* 0x000000061004723c */ /* 0x010fe2000004180c */
[----:B------:R-:W-:-:S15]  /*27730*/  IMAD.MOV.U32 R23, RZ, RZ, R28 ;  /* 0x000000ffff177224 */ /* 0x000fde00078e001c */
[----:B------:R-:W-:-:S01]  /*27740*/  NOP ;  /* 0x0000000000007918 */ /* 0x000fc20000000000 */
[----:B------:R0:W-:Y:S01]  /*27750*/  STL [R1+0x1e0], R24 ;  /* 0x0001e01801007387 */ /* 0x0001e20000100800 */
[----:B------:R-:W-:-:S03]  /*27760*/  IMAD.MOV.U32 R29, RZ, RZ, R27 ;  /* 0x000000ffff1d7224 */ /* 0x000fc600078e001b */
[----:B------:R-:W4:Y:S01]  /*27770*/  LDL.LU R28, [R1+0x12c8] ;  /* 0x0012c800011c7983 */ /* 0x000f220000300800 */
[----:B------:R-:W-:Y:S02]  /*27780*/  IMAD.MOV.U32 R2, RZ, RZ, R25 ;  /* 0x000000ffff027224 */ /* 0x000fe400078e0019 */
[----:B------:R-:W-:Y:S01]  /*27790*/  IMAD.MOV.U32 R3, RZ, RZ, R26 ;  /* 0x000000ffff037224 */ /* 0x000fe200078e001a */
[----:B0-----:R-:W2:Y:S04]  /*277a0*/  LDL.LU R24, [R1+0x130] ;  /* 0x0001300001187983 */ /* 0x001ea80000300800 */
[----:B------:R-:W2:Y:S04]  /*277b0*/  LDL.LU R25, [R1+0x134] ;  /* 0x0001340001197983 */ /* 0x000ea80000300800 */
[----:B------:R-:W2:Y:S04]  /*277c0*/  LDL.LU R26, [R1+0x138] ;  /* 0x00013800011a7983 */ /* 0x000ea80000300800 */
[----:B------:R-:W2:Y:S04]  /*277d0*/  LDL.LU R27, [R1+0x13c] ;  /* 0x00013c00011b7983 */ /* 0x000ea80000300800 */
[----:B------:R-:W-:Y:S04]  /*277e0*/  STL [R1+0x1234], R29 ;  /* 0x0012341d01007387 */ /* 0x000fe80000100800 */
[----:B------:R-:W-:Y:S04]  /*277f0*/  STL [R1+0x1230], R3 ;  /* 0x0012300301007387 */ /* 0x000fe80000100800 */
[----:B------:R-:W-:Y:S01]  /*27800*/  STL [R1+0x122c], R2 ;  /* 0x00122c0201007387 */ /* 0x000fe20000100800 */
[----:B------:R-:W-:-:S02]  /*27810*/  IMAD.MOV.U32 R15, RZ, RZ, R6 ;  /* 0x000000ffff0f7224 */ /* 0x000fc400078e0006 */
[----:B------:R-:W-:Y:S02]  /*27820*/  IMAD.MOV.U32 R14, RZ, RZ, R7 ;  /* 0x000000ffff0e7224 */ /* 0x000fe400078e0007 */
[----:B------:R-:W3:Y:S01]  /*27830*/  LDL.LU.64 R6, [R1+0x12c0] ;  /* 0x0012c00001067983 */ /* 0x000ee20000300a00 */
[----:B------:R-:W-:Y:S02]  /*27840*/  IMAD.MOV.U32 R12, RZ, RZ, R4 ;  /* 0x000000ffff0c7224 */ /* 0x000fe400078e0004 */
[----:B------:R-:W-:Y:S02]  /*27850*/  IMAD.MOV.U32 R13, RZ, RZ, R5 ;  /* 0x000000ffff0d7224 */ /* 0x000fe400078e0005 */
[----:B------:R-:W4:Y:S04]  /*27860*/  LDL.LU.64 R4, [R1+0x12b8] ;  /* 0x0012b80001047983 */ /* 0x000f280000300a00 */
[----:B------:R0:W-:Y:S04]  /*27870*/  STL.64 [R1+0x1248], R14 ;  /* 0x0012480e01007387 */ /* 0x0001e80000100a00 */
[----:B------:R1:W-:Y:S01]  /*27880*/  STL.64 [R1+0x1240], R12 ;  /* 0x0012400c01007387 */ /* 0x0003e20000100a00 */
[----:B0-----:R-:W-:-:S02]  /*27890*/  IMAD.MOV.U32 R14, RZ, RZ, R11 ;  /* 0x000000ffff0e7224 */ /* 0x001fc400078e000b */
[----:B------:R-:W-:-:S05]  /*278a0*/  IMAD.MOV.U32 R15, RZ, RZ, R9 ;  /* 0x000000ffff0f7224 */ /* 0x000fca00078e0009 */
[----:B------:R3:W-:Y:S04]  /*278b0*/  STL.64 [R1+0x1250], R14 ;  /* 0x0012500e01007387 */ /* 0x0007e80000100a00 */
[----:B-1----:R-:W2:Y:S04]  /*278c0*/  LDL.LU R12, [R1+0xd0] ;  /* 0x0000d000010c7983 */ /* 0x002ea80000300800 */
[----:B------:R-:W2:Y:S01]  /*278d0*/  LDL.LU R13, [R1+0xd4] ;  /* 0x0000d400010d7983 */ /* 0x000ea20000300800 */
[----:B---3--:R-:W-:Y:S02]  /*278e0*/  IMAD.MOV.U32 R14, RZ, RZ, R6 ;  /* 0x000000ffff0e7224 */ /* 0x008fe400078e0006 */
[----:B------:R-:W-:Y:S01]  /*278f0*/  IMAD.MOV.U32 R15, RZ, RZ, R7 ;  /* 0x000000ffff0f7224 */ /* 0x000fe200078e0007 */
[----:B------:R-:W3:Y:S04]  /*27900*/  LDL.LU R6, [R1+0x12b4] ;  /* 0x0012b40001067983 */ /* 0x000ee80000300800 */
[----:B------:R-:W3:Y:S04]  /*27910*/  LDL.LU R7, [R1+0x12b0] ;  /* 0x0012b00001077983 */ /* 0x000ee80000300800 */
[----:B------:R0:W-:Y:S02]  /*27920*/  STL.64 [R1+0x1260], R14 ;  /* 0x0012600e01007387 */ /* 0x0001e40000100a00 */
[----:B0-----:R-:W-:-:S02]  /*27930*/  IMAD.MOV.U32 R14, RZ, RZ, R10 ;  /* 0x000000ffff0e7224 */ /* 0x001fc400078e000a */
[----:B------:R-:W-:Y:S01]  /*27940*/  IMAD.MOV.U32 R15, RZ, RZ, R8 ;  /* 0x000000ffff0f7224 */ /* 0x000fe200078e0008 */
[----:B--2---:R-:W-:Y:S04]  /*27950*/  STL.64 [R1+0x1258], R12 ;  /* 0x0012580c01007387 */ /* 0x004fe80000100a00 */
[----:B------:R4:W-:Y:S02]  /*27960*/  STL.64 [R1+0x1270], R14 ;  /* 0x0012700e01007387 */ /* 0x0009e40000100a00 */
[----:B----4-:R-:W-:Y:S02]  /*27970*/  IMAD.MOV.U32 R14, RZ, RZ, R5 ;  /* 0x000000ffff0e7224 */ /* 0x010fe400078e0005 */
[----:B------:R-:W-:-:S05]  /*27980*/  IMAD.MOV.U32 R15, RZ, RZ, R4 ;  /* 0x000000ffff0f7224 */ /* 0x000fca00078e0004 */
[----:B------:R0:W-:Y:S04]  /*27990*/  STL.64 [R1+0x1290], R14 ;  /* 0x0012900e01007387 */ /* 0x0001e80000100a00 */
[----:B------:R-:W2:Y:S04]  /*279a0*/  LDL.LU R12, [R1+0x100] ;  /* 0x00010000010c7983 */ /* 0x000ea80000300800 */
[----:B------:R-:W2:Y:S04]  /*279b0*/  LDL.LU R13, [R1+0x104] ;  /* 0x00010400010d7983 */ /* 0x000ea80000300800 */
[----:B0-----:R-:W2:Y:S04]  /*279c0*/  LDL.LU R14, [R1+0x108] ;  /* 0x00010800010e7983 */ /* 0x001ea80000300800 */
[----:B------:R-:W2:Y:S01]  /*279d0*/  LDL.LU R15, [R1+0x10c] ;  /* 0x00010c00010f7983 */ /* 0x000ea20000300800 */
[----:B---3--:R-:W-:Y:S03]  /*279e0*/  HMMA.16816.F32.BF16 R16, R16, R6, R24 ;  /* 0x000000061010723c */ /* 0x008fe60000041818 */
[----:B------:R-:W3:Y:S03]  /*279f0*/  LDL.LU.64 R24, [R1+0x12a8] ;  /* 0x0012a80001187983 */ /* 0x000ee60000300a00 */
[----:B------:R-:W-:-:S02]  /*27a00*/  IMAD.MOV.U32 R9, RZ, RZ, R6 ;  /* 0x000000ffff097224 */ /* 0x000fc400078e0006 */
[----:B------:R-:W-:Y:S02]  /*27a10*/  IMAD.MOV.U32 R8, RZ, RZ, R7 ;  /* 0x000000ffff087224 */ /* 0x000fe400078e0007 */
[----:B------:R-:W4:Y:S04]  /*27a20*/  LDL.LU.64 R6, [R1+0x12a0] ;  /* 0x0012a00001067983 */ /* 0x000f280000300a00 */
[----:B------:R-:W4:Y:S09]  /*27a30*/  LDL.LU.64 R4, [R1+0x1298] ;  /* 0x0012980001047983 */ /* 0x000f320000300a00 */
[----:B------:R0:W-:Y:S01]  /*27a40*/  STL [R1+0x1c0], R16 ;  /* 0x0001c01001007387 */ /* 0x0001e20000100800 */
[----:B------:R-:W-:-:S02]  /*27a50*/  IMAD.MOV.U32 R29, RZ, RZ, R17 ;  /* 0x000000ffff1d7224 */ /* 0x000fc400078e0011 */
[----:B------:R-:W-:Y:S02]  /*27a60*/  IMAD.MOV.U32 R3, RZ, RZ, R18 ;  /* 0x000000ffff037224 */ /* 0x000fe400078e0012 */
[----:B------:R-:W-:Y:S01]  /*27a70*/  IMAD.MOV.U32 R2, RZ, RZ, R19 ;  /* 0x000000ffff027224 */ /* 0x000fe200078e0013 */
[----:B0-----:R-:W4:Y:S04]  /*27a80*/  LDL.LU R16, [R1+0x110] ;  /* 0x0001100001107983 */ /* 0x001f280000300800 */
[----:B------:R-:W4:Y:S04]  /*27a90*/  LDL.LU R17, [R1+0x114] ;  /* 0x0001140001117983 */ /* 0x000f280000300800 */
[----:B------:R-:W4:Y:S04]  /*27aa0*/  LDL.LU R18, [R1+0x118] ;  /* 0x0001180001127983 */ /* 0x000f280000300800 */
[----:B------:R-:W4:Y:S02]  /*27ab0*/  LDL.LU R19, [R1+0x11c] ;  /* 0x00011c0001137983 */ /* 0x000f240000300800 */
[----:B----4-:R-:W-:-:S15]  /*27ac0*/  HMMA.16816.F32.BF16 R16, R4, R22, R16 ;  /* 0x000000160410723c */ /* 0x010fde0000041810 */
[----:B------:R-:W-:-:S08]  /*27ad0*/  NOP ;  /* 0x0000000000007918 */ /* 0x000fd00000000000 */
[----:B------:R0:W-:Y:S01]  /*27ae0*/  STL.64 [R1+0x1b0], R16 ;  /* 0x0001b01001007387 */ /* 0x0001e20000100a00 */
[----:B------:R-:W-:-:S03]  /*27af0*/  IMAD.MOV.U32 R27, RZ, RZ, R19 ;  /* 0x000000ffff1b7224 */ /* 0x000fc600078e0013 */
[----:B------:R-:W4:Y:S01]  /*27b00*/  LDL R19, [R1+0x308] ;  /* 0x0003080001137983 */ /* 0x000f220000100800 */
[----:B------:R-:W-:-:S03]  /*27b10*/  IMAD.MOV.U32 R26, RZ, RZ, R18 ;  /* 0x000000ffff1a7224 */ /* 0x000fc600078e0012 */
[----:B----4-:R1:W-:Y:S04]  /*27b20*/  STL [R1+0x1268], R19 ;  /* 0x0012681301007387 */ /* 0x0103e80000100800 */
[----:B0-----:R-:W4:Y:S04]  /*27b30*/  LDL.LU R16, [R1+0xe0] ;  /* 0x0000e00001107983 */ /* 0x001f280000300800 */
[----:B------:R-:W4:Y:S04]  /*27b40*/  LDL.LU R17, [R1+0xe4] ;  /* 0x0000e40001117983 */ /* 0x000f280000300800 */
[----:B------:R-:W2:Y:S04]  /*27b50*/  LDL.LU R18, [R1+0xe8] ;  /* 0x0000e80001127983 */ /* 0x000ea80000300800 */
[----:B-1----:R-:W2:Y:S01]  /*27b60*/  LDL.LU R19, [R1+0xec] ;  /* 0x0000ec0001137983 */ /* 0x002ea20000300800 */
[----:B------:R-:W-:-:S02]  /*27b70*/  IMAD.MOV.U32 R10, RZ, RZ, R21 ;  /* 0x000000ffff0a7224 */ /* 0x000fc400078e0015 */
[----:B------:R-:W-:Y:S01]  /*27b80*/  IMAD.MOV.U32 R11, RZ, RZ, R20 ;  /* 0x000000ffff0b7224 */ /* 0x000fe200078e0014 */
[----:B--2---:R-:W-:Y:S04]  /*27b90*/  STL.64 [R1+0x1280], R18 ;  /* 0x0012801201007387 */ /* 0x004fe80000100a00 */
[----:B----4-:R0:W-:Y:S04]  /*27ba0*/  STL.64 [R1+0x1278], R16 ;  /* 0x0012781001007387 */ /* 0x0101e80000100a00 */
[----:B0-----:R-:W2:Y:S04]  /*27bb0*/  LDL.LU R16, [R1+0xf0] ;  /* 0x0000f00001107983 */ /* 0x001ea80000300800 */
[----:B------:R-:W2:Y:S04]  /*27bc0*/  LDL.LU R17, [R1+0xf4] ;  /* 0x0000f40001117983 */ /* 0x000ea80000300800 */
[----:B------:R-:W2:Y:S04]  /*27bd0*/  LDL.LU R18, [R1+0xf8] ;  /* 0x0000f80001127983 */ /* 0x000ea80000300800 */
[----:B------:R-:W2:Y:S04]  /*27be0*/  LDL.LU R19, [R1+0xfc] ;  /* 0x0000fc0001137983 */ /* 0x000ea80000300800 */
[----:B------:R0:W-:Y:S04]  /*27bf0*/  STL [R1+0x1148], R27 ;  /* 0x0011481b01007387 */ /* 0x0001e80000100800 */
[----:B------:R1:W-:Y:S04]  /*27c00*/  STL [R1+0x1144], R26 ;  /* 0x0011441a01007387 */ /* 0x0003e80000100800 */
[----:B---3--:R-:W-:Y:S04]  /*27c10*/  STL.64 [R1+0x1198], R24 ;  /* 0x0011981801007387 */ /* 0x008fe80000100a00 */
[----:B------:R-:W3:Y:S04]  /*27c20*/  LDL.LU R20, [R1+0xb0] ;  /* 0x0000b00001147983 */ /* 0x000ee80000300800 */
[----:B------:R-:W3:Y:S04]  /*27c30*/  LDL.LU R21, [R1+0xb4] ;  /* 0x0000b40001157983 */ /* 0x000ee80000300800 */
[----:B------:R-:W3:Y:S01]  /*27c40*/  LDL.LU R22, [R1+0xb8] ;  /* 0x0000b80001167983 */ /* 0x000ee20000300800 */
[----:B0-----:R-:W-:-:S02]  /*27c50*/  IMAD.MOV.U32 R27, RZ, RZ, R8 ;  /* 0x000000ffff1b7224 */ /* 0x001fc400078e0008 */
[----:B-1----:R-:W-:Y:S02]  /*27c60*/  IMAD.MOV.U32 R26, RZ, RZ, R9 ;  /* 0x000000ffff1a7224 */ /* 0x002fe400078e0009 */
[----:B------:R-:W-:Y:S01]  /*27c70*/  HMMA.16816.F32.BF16 R8, R4, R10, R12 ;  /* 0x0000000a0408723c */ /* 0x000fe2000004180c */
[----:B------:R-:W2:-:S15]  /*27c80*/  LDL.LU.64 R14, [R1+0x1290] ;  /* 0x00129000010e7983 */ /* 0x000e9e0000300a00 */
[----:B------:R-:W-:-:S07]  /*27c90*/  NOP ;  /* 0x0000000000007918 */ /* 0x000fce0000000000 */
[----:B------:R0:W-:Y:S04]  /*27ca0*/  STL.64 [R1+0x1a0], R8 ;  /* 0x0001a00801007387 */ /* 0x0001e80000100a00 */
[----:B------:R-:W-:Y:S01]  /*27cb0*/  STL [R1+0x1a8], R10 ;  /* 0x0001a80a01007387 */ /* 0x000fe20000100800 */
[----:B0-----:R-:W-:-:S03]  /*27cc0*/  IMAD.MOV.U32 R8, RZ, RZ, R11 ;  /* 0x000000ffff087224 */ /* 0x001fc600078e000b */
[----:B------:R-:W4:Y:S04]  /*27cd0*/  LDL.LU R9, [R1+0x1288] ;  /* 0x0012880001097983 */ /* 0x000f280000300800 */
        /* <DEDUP_REMOVED lines=8> */
[----:B------:R-:W-:Y:S02]  /*27d60*/  IMAD.MOV.U32 R23, RZ, RZ, R28 ;  /* 0x000000ffff177224 */ /* 0x000fe400078e001c */
[----:B------:R-:W-:Y:S01]  /*27d70*/  IMAD.MOV.U32 R11, RZ, RZ, R0 ;  /* 0x000000ffff0b7224 */ /* 0x000fe200078e0000 */
[----:B--2---:R-:W-:Y:S01]  /*27d80*/  HMMA.16816.F32.BF16 R12, R4, R14, R16 ;  /* 0x0000000e040c723c */ /* 0x004fe20000041810 */
[----:B------:R-:W2:-:S15]  /*27d90*/  LDL.LU R19, [R1+0x1268] ;  /* 0x0012680001137983 */ /* 0x000e9e0000300800 */
[----:B------:R-:W-:-:S07]  /*27da0*/  NOP ;  /* 0x0000000000007918 */ /* 0x000fce0000000000 */
[----:B------:R0:W-:Y:S01]  /*27db0*/  STL.64 [R1+0x180], R12 ;  /* 0x0001800c01007387 */ /* 0x0001e20000100a00 */
[----:B------:R-:W-:Y:S02]  /*27dc0*/  IMAD.MOV.U32 R28, RZ, RZ, R14 ;  /* 0x000000ffff1c7224 */ /* 0x000fe400078e000e */
[----:B------:R-:W-:Y:S02]  /*27dd0*/  IMAD.MOV.U32 R0, RZ, RZ, R15 ;  /* 0x000000ffff007224 */ /* 0x000fe400078e000f */
[----:B------:R-:W3:Y:S04]  /*27de0*/  LDL.LU.64 R14, [R1+0x1260] ;  /* 0x00126000010e7983 */ /* 0x000ee80000300a00 */
[----:B0-----:R-:W3:Y:S01]  /*27df0*/  LDL.LU.64 R12, [R1+0x1258] ;  /* 0x00125800010c7983 */ /* 0x001ee20000300a00 */
[----:B----4-:R-:W-:-:S03]  /*27e00*/  IMAD.MOV.U32 R10, RZ, RZ, R9 ;  /* 0x000000ffff0a7224 */ /* 0x010fc600078e0009 */
[----:B------:R-:W-:Y:S04]  /*27e10*/  STL [R1+0x1138], R0 ;  /* 0x0011380001007387 */ /* 0x000fe80000100800 */
[----:B------:R-:W-:Y:S04]  /*27e20*/  STL [R1+0x1134], R28 ;  /* 0x0011341c01007387 */ /* 0x000fe80000100800 */
[----:B--2---:R-:W0:Y:S01]  /*27e30*/  LDSM.16.MT88.4 R16, [R19+UR5+0x9c00] ;  /* 0x009c00051310783b */ /* 0x004e220008004200 */
[----:B---3--:R-:W-:Y:S03]  /*27e40*/  HMMA.16816.F32.BF16 R8, R4, R10, R12 ;  /* 0x0000000a0408723c */ /* 0x008fe6000004180c */
[----:B------:R-:W2:-:S15]  /*27e50*/  LDL.LU.64 R14, [R1+0x1250] ;  /* 0x00125000010e7983 */ /* 0x000e9e0000300a00 */
[----:B------:R-:W-:-:S05]  /*27e60*/  NOP ;  /* 0x0000000000007918 */ /* 0x000fca0000000000 */
[----:B------:R1:W-:Y:S04]  /*27e70*/  STL.64 [R1+0x170], R8 ;  /* 0x0001700801007387 */ /* 0x0003e80000100a00 */
[----:B------:R-:W-:Y:S01]  /*27e80*/  STL [R1+0x178], R10 ;  /* 0x0001780a01007387 */ /* 0x000fe20000100800 */
[----:B-1----:R-:W-:-:S05]  /*27e90*/  IMAD.MOV.U32 R8, RZ, RZ, R11 ;  /* 0x000000ffff087224 */ /* 0x002fca00078e000b */
[----:B------:R1:W-:Y:S04]  /*27ea0*/  STL [R1+0x113c], R8 ;  /* 0x00113c0801007387 */ /* 0x0003e80000100800 */
[----:B-1----:R-:W2:Y:S04]  /*27eb0*/  LDL.LU R8, [R1+0xc0] ;  /* 0x0000c00001087983 */ /* 0x002ea80000300800 */
[----:B------:R-:W2:Y:S04]  /*27ec0*/  LDL.LU R9, [R1+0xc4] ;  /* 0x0000c40001097983 */ /* 0x000ea80000300800 */
[----:B------:R-:W2:Y:S04]  /*27ed0*/  LDL.LU R10, [R1+0xc8] ;  /* 0x0000c800010a7983 */ /* 0x000ea80000300800 */
[----:B------:R-:W2:Y:S02]  /*27ee0*/  LDL.LU R11, [R1+0xcc] ;  /* 0x0000cc00010b7983 */ /* 0x000ea40000300800 */
[----:B--2---:R-:W-:-:S15]  /*27ef0*/  HMMA.16816.F32.BF16 R12, R4, R14, R8 ;  /* 0x0000000e040c723c */ /* 0x004fde0000041808 */
[----:B------:R-:W-:-:S09]  /*27f00*/  NOP ;  /* 0x0000000000007918 */ /* 0x000fd20000000000 */
[----:B------:R-:W-:Y:S02]  /*27f10*/  IMAD.MOV.U32 R11, RZ, RZ, R14 ;  /* 0x000000ffff0b7224 */ /* 0x000fe400078e000e */
[----:B------:R-:W-:Y:S02]  /*27f20*/  IMAD.MOV.U32 R10, RZ, RZ, R13 ;  /* 0x000000ffff0a7224 */ /* 0x000fe400078e000d */
[----:B------:R-:W-:Y:S01]  /*27f30*/  IMAD.MOV.U32 R9, RZ, RZ, R12 ;  /* 0x000000ffff097224 */ /* 0x000fe200078e000c */
[----:B------:R1:W-:Y:S04]  /*27f40*/  STL [R1+0x16c], R15 ;  /* 0x00016c0f01007387 */ /* 0x0003e80000100800 */
[----:B-1----:R-:W2:Y:S04]  /*27f50*/  LDL.LU.64 R14, [R1+0x1248] ;  /* 0x00124800010e7983 */ /* 0x002ea80000300a00 */
[----:B------:R-:W3:Y:S04]  /*27f60*/  LDL.LU.64 R12, [R1+0x1240] ;  /* 0x00124000010c7983 */ /* 0x000ee80000300a00 */
[----:B------:R-:W-:Y:S04]  /*27f70*/  STL [R1+0x1150], R11 ;  /* 0x0011500b01007387 */ /* 0x000fe80000100800 */
[----:B------:R-:W-:Y:S04]  /*27f80*/  STL [R1+0x114c], R10 ;  /* 0x00114c0a01007387 */ /* 0x000fe80000100800 */
[----:B------:R1:W-:Y:S04]  /*27f90*/  STL [R1+0x1140], R9 ;  /* 0x0011400901007387 */ /* 0x0003e80000100800 */
[----:B------:R-:W4:Y:S04]  /*27fa0*/  LDL.LU R8, [R1+0xa0] ;  /* 0x0000a00001087983 */ /* 0x000f280000300800 */
[----:B-1----:R-:W4:Y:S04]  /*27fb0*/  LDL.LU R9, [R1+0xa4] ;  /* 0x0000a40001097983 */ /* 0x002f280000300800 */
[----:B------:R-:W4:Y:S04]  /*27fc0*/  LDL.LU R10, [R1+0xa8] ;  /* 0x0000a800010a7983 */ /* 0x000f280000300800 */
[----:B------:R-:W4:Y:S04]  /*27fd0*/  LDL.LU R11, [R1+0xac] ;  /* 0x0000ac00010b7983 */ /* 0x000f280000300800 */
[----:B0-----:R-:W-:Y:S04]  /*27fe0*/  STL [R1+0x10a4], R16 ;  /* 0x0010a41001007387 */ /* 0x001fe80000100800 */
[----:B------:R-:W-:Y:S04]  /*27ff0*/  STL [R1+0x10a0], R17 ;  /* 0x0010a01101007387 */ /* 0x000fe80000100800 */
[----:B------:R0:W-:Y:S04]  /*28000*/  STL [R1+0x109c], R18 ;  /* 0x00109c1201007387 */ /* 0x0001e80000100800 */
[----:B------:R1:W-:Y:S04]  /*28010*/  STL [R1+0x1098], R19 ;  /* 0x0010981301007387 */ /* 0x0003e80000100800 */
[----:B0-----:R-:W2:Y:S04]  /*28020*/  LDL.LU R18, [R1+0x258] ;  /* 0x0002580001127983 */ /* 0x001ea80000300800 */
[----:B-1----:R-:W2:Y:S02]  /*28030*/  LDL.LU R19, [R1+0x25c] ;  /* 0x00025c0001137983 */ /* 0x002ea40000300800 */
[C---:B--2---:R-:W-:Y:S02]  /*28040*/  HMMA.16816.F32.BF16 R16, R4.reuse, R18, R20 ;  /* 0x000000120410723c */ /* 0x044fe40000041814 */
[----:B------:R-:W2:Y:S04]  /*28050*/  LDL.LU R23, [R1+0x1238] ;  /* 0x0012380001177983 */ /* 0x000ea80000300800 */
[----:B----4-:R-:W-:Y:S01]  /*28060*/  HMMA.16816.F32.BF16 R8, R4, R26, R8 ;  /* 0x0000001a0408723c */ /* 0x010fe20000041808 */
[----:B--2---:R-:W0:Y:S04]  /*28070*/  LDSM.16.MT88.4 R20, [R23+UR5+0x9c00] ;  /* 0x009c00051714783b */ /* 0x004e280008004200 */
[----:B0-----:R-:W-:-:S12]  /*28080*/  STL.64 [R1+0xff8], R22 ;  /* 0x000ff81601007387 */ /* 0x001fd80000100a00 */
[----:B------:R-:W-:Y:S04]  /*28090*/  STL.64 [R1+0x150], R16 ;  /* 0x0001501001007387 */ /* 0x000fe80000100a00 */
[----:B------:R-:W-:Y:S04]  /*280a0*/  STL.64 [R1+0x158], R18 ;  /* 0x0001581201007387 */ /* 0x000fe80000100a00 */
[----:B------:R0:W-:Y:S04]  /*280b0*/  STL.64 [R1+0xff0], R20 ;  /* 0x000ff01401007387 */ /* 0x0001e80000100a00 */
[----:B------:R-:W-:Y:S04]  /*280c0*/  STL.64 [R1+0x140], R8 ;  /* 0x0001400801007387 */ /* 0x000fe80000100a00 */
[----:B------:R-:W2:Y:S04]  /*280d0*/  LDL.LU R4, [R1] ;  /* 0x0000000001047983 */ /* 0x000ea80000300800 */
[----:B------:R-:W2:Y:S01]  /*280e0*/  LDL.LU R5, [R1+0x4] ;  /* 0x0000040001057983 */ /* 0x000ea20000300800 */
[----:B------:R-:W-:-:S02]  /*280f0*/  IMAD.MOV.U32 R7, RZ, RZ, R10 ;  /* 0x000000ffff077224 */ /* 0x000fc400078e000a */
[----:B------:R-:W-:-:S05]  /*28100*/  IMAD.MOV.U32 R6, RZ, RZ, R11 ;  /* 0x000000ffff067224 */ /* 0x000fca00078e000b */
[----:B------:R-:W-:Y:S04]  /*28110*/  STL.64 [R1+0x1170], R6 ;  /* 0x0011700601007387 */ /* 0x000fe80000100a00 */
[----:B--2---:R-:W-:Y:S04]  /*28120*/  STL.64 [R1+0x1168], R4 ;  /* 0x0011680401007387 */ /* 0x004fe80000100a00 */
[----:B0-----:R-:W2:Y:S01]  /*28130*/  LDL.LU R20, [R1+0x1c0] ;  /* 0x0001c00001147983 */ /* 0x001ea20000300800 */
[----:B------:R-:W-:Y:S02]  /*28140*/  IMAD.MOV.U32 R22, RZ, RZ, R3 ;  /* 0x000000ffff167224 */ /* 0x000fe400078e0003 */
[----:B------:R-:W-:-:S02]  /*28150*/  IMAD.MOV.U32 R23, RZ, RZ, R2 ;  /* 0x000000ffff177224 */ /* 0x000fc400078e0002 */
[----:B------:R-:W-:Y:S02]  /*28160*/  IMAD.MOV.U32 R21, RZ, RZ, R29 ;  /* 0x000000ffff157224 */ /* 0x000fe400078e001d */
[----:B------:R-:W4:Y:S04]  /*28170*/  LDL.LU R29, [R1+0x1234] ;  /* 0x00123400011d7983 */ /* 0x000f280000300800 */
[----:B------:R-:W4:Y:S04]  /*28180*/  LDL.LU R3, [R1+0x1230] ;  /* 0x0012300001037983 */ /* 0x000f280000300800 */
[----:B------:R-:W4:Y:S04]  /*28190*/  LDL.LU R2, [R1+0x122c] ;  /* 0x00122c0001027983 */ /* 0x000f280000300800 */
[----:B------:R0:W-:Y:S02]  /*281a0*/  STL.64 [R1+0x1160], R22 ;  /* 0x0011601601007387 */ /* 0x0001e40000100a00 */
[----:B0-----:R-:W-:-:S02]  /*281b0*/  IMAD.MOV.U32 R22, RZ, RZ, R15 ;  /* 0x000000ffff167224 */ /* 0x001fc400078e000f */
[----:B------:R-:W-:Y:S01]  /*281c0*/  IMAD.MOV.U32 R23, RZ, RZ, R14 ;  /* 0x000000ffff177224 */ /* 0x000fe200078e000e */
[----:B--2---:R3:W-:Y:S02]  /*281d0*/  STL.64 [R1+0x1158], R20 ;  /* 0x0011581401007387 */ /* 0x0047e40000100a00 */
[----:B---3--:R-:W-:Y:S02]  /*281e0*/  IMAD.MOV.U32 R20, RZ, RZ, R12 ;  /* 0x000000ffff147224 */ /* 0x008fe400078e000c */
[----:B------:R-:W-:Y:S01]  /*281f0*/  IMAD.MOV.U32 R21, RZ, RZ, R13 ;  /* 0x000000ffff157224 */ /* 0x000fe200078e000d */
[----:B------:R-:W2:Y:S04]  /*28200*/  LDL.LU R12, [R1+0x1228] ;  /* 0x00122800010c7983 */ /* 0x000ea80000300800 */
[----:B------:R-:W3:Y:S04]  /*28210*/  LDL.LU R13, [R1+0x1224] ;  /* 0x00122400010d7983 */ /* 0x000ee80000300800 */
[----:B------:R-:W2:Y:S04]  /*28220*/  LDL.LU R15, [R1+0x1220] ;  /* 0x00122000010f7983 */ /* 0x000ea80000300800 */
[----:B------:R-:W3:Y:S04]  /*28230*/  LDL.LU R14, [R1+0x121c] ;  /* 0x00121c00010e7983 */ /* 0x000ee80000300800 */
[----:B------:R-:W3:Y:S01]  /*28240*/  LDL.LU R4, [R1+0x1e0] ;  /* 0x0001e00001047983 */ /* 0x000ee20000300800 */
[----:B----4-:R-:W-:-:S03]  /*28250*/  IMAD.MOV.U32 R5, RZ, RZ, R2 ;  /* 0x000000ffff057224 */ /* 0x010fc600078e0002 */
[----:B------:R-:W4:Y:S01]  /*28260*/  LDL.LU R2, [R1+0x1218] ;  /* 0x0012180001027983 */ /* 0x000f220000300800 */
[----:B------:R-:W-:Y:S02]  /*28270*/  IMAD.MOV.U32 R6, RZ, RZ, R3 ;  /* 0x000000ffff067224 */ /* 0x000fe400078e0003 */
[----:B------:R-:W-:Y:S01]  /*28280*/  IMAD.MOV.U32 R7, RZ, RZ, R29 ;  /* 0x000000ffff077224 */ /* 0x000fe200078e001d */
[----:B------:R-:W4:Y:S04]  /*28290*/  LDL.LU R3, [R1+0x1214] ;  /* 0x0012140001037983 */ /* 0x000f280000300800 */
[----:B------:R-:W4:Y:S01]  /*282a0*/  LDL.LU R29, [R1+0x1210] ;  /* 0x00121000011d7983 */ /* 0x000f220000300800 */
[----:B--2---:R-:W-:Y:S02]  /*282b0*/  IMAD.MOV.U32 R24, RZ, RZ, R15 ;  /* 0x000000ffff187224 */ /* 0x004fe400078e000f */
[----:B---3--:R-:W-:Y:S01]  /*282c0*/  IMAD.MOV.U32 R25, RZ, RZ, R14 ;  /* 0x000000ffff197224 */ /* 0x008fe200078e000e */
[----:B------:R-:W2:Y:S04]  /*282d0*/  LDL.LU R15, [R1+0x120c] ;  /* 0x00120c00010f7983 */ /* 0x000ea80000300800 */
[----:B------:R-:W3:Y:S01]  /*282e0*/  LDL.LU R14, [R1+0x1208] ;  /* 0x00120800010e7983 */ /* 0x000ee20000300800 */
[----:B------:R-:W-:-:S02]  /*282f0*/  IMAD.MOV.U32 R26, RZ, RZ, R13 ;  /* 0x000000ffff1a7224 */ /* 0x000fc400078e000d */
[----:B------:R-:W-:Y:S01]  /*28300*/  IMAD.MOV.U32 R27, RZ, RZ, R12 ;  /* 0x000000ffff1b7224 */ /* 0x000fe200078e000c */
[----:B------:R-:W4:Y:S04]  /*28310*/  LDL.LU R13, [R1+0x1204] ;  /* 0x00120400010d7983 */ /* 0x000f280000300800 */
[----:B------:R-:W4:Y:S04]  /*28320*/  LDL.LU R12, [R1+0x1200] ;  /* 0x00120000010c7983 */ /* 0x000f280000300800 */
[----:B------:R-:W2:Y:S04]  /*28330*/  LDL.LU R8, [R1+0x80] ;  /* 0x0000800001087983 */ /* 0x000ea80000300800 */
[----:B------:R-:W2:Y:S04]  /*28340*/  LDL.LU R9, [R1+0x84] ;  /* 0x0000840001097983 */ /* 0x000ea80000300800 */
[----:B------:R-:W3:Y:S04]  /*28350*/  LDL.LU R10, [R1+0x88] ;  /* 0x00008800010a7983 */ /* 0x000ee80000300800 */
[----:B------:R-:W3:Y:S04]  /*28360*/  LDL.LU R11, [R1+0x8c] ;  /* 0x00008c00010b7983 */ /* 0x000ee80000300800 */
[----:B---3--:R-:W-:Y:S04]  /*28370*/  STL.64 [R1+0x11e8], R10 ;  /* 0x0011e80a01007387 */ /* 0x008fe80000100a00 */
[----:B--2---:R0:W-:Y:S04]  /*28380*/  STL.64 [R1+0x11e0], R8 ;  /* 0x0011e00801007387 */ /* 0x0041e80000100a00 */
[----:B0-----:R-:W2:Y:S04]  /*28390*/  LDL.LU.64 R8, [R1+0x60] ;  /* 0x0000600001087983 */ /* 0x001ea80000300a00 */
[----:B------:R-:W3:Y:S04]  /*283a0*/  LDL.LU.64 R16, [R1+0x50] ;  /* 0x0000500001107983 */ /* 0x000ee80000300a00 */
[----:B------:R-:W-:Y:S04]  /*283b0*/  STL.64 [R1+0x11a8], R26 ;  /* 0x0011a81a01007387 */ /* 0x000fe80000100a00 */
[----:B------:R0:W-:Y:S04]  /*283c0*/  STL.64 [R1+0x11a0], R24 ;  /* 0x0011a01801007387 */ /* 0x0001e80000100a00 */
[----:B0-----:R-:W4:Y:S01]  /*283d0*/  LDL.LU.64 R24, [R1+0x30] ;  /* 0x0000300001187983 */ /* 0x001f220000300a00 */
[----:B------:R-:W-:-:S02]  /*283e0*/  IMAD.MOV.U32 R26, RZ, RZ, R14 ;  /* 0x000000ffff1a7224 */ /* 0x000fc400078e000e */
[----:B------:R-:W-:Y:S01]  /*283f0*/  IMAD.MOV.U32 R27, RZ, RZ, R15 ;  /* 0x000000ffff1b7224 */ /* 0x000fe200078e000f */
[----:B----4-:R0:W-:Y:S02]  /*28400*/  STL.64 [R1+0x11b8], R24 ;  /* 0x0011b81801007387 */ /* 0x0101e40000100a00 */
[----:B0-----:R-:W-:Y:S02]  /*28410*/  IMAD.MOV.U32 R24, RZ, RZ, R12 ;  /* 0x000000ffff187224 */ /* 0x001fe400078e000c */
[----:B------:R-:W-:Y:S01]  /*28420*/  IMAD.MOV.U32 R25, RZ, RZ, R13 ;  /* 0x000000ffff197224 */ /* 0x000fe200078e000d */
[----:B------:R-:W2:Y:S04]  /*28430*/  LDL.LU R12, [R1+0x11fc] ;  /* 0x0011fc00010c7983 */ /* 0x000ea80000300800 */
[----:B------:R-:W2:Y:S04]  /*28440*/  LDL.LU R13, [R1+0x11f8] ;  /* 0x0011f800010d7983 */ /* 0x000ea80000300800 */
[----:B------:R-:W2:Y:S04]  /*28450*/  LDL.LU R14, [R1+0x11f4] ;  /* 0x0011f400010e7983 */ /* 0x000ea80000300800 */
[----:B------:R-:W2:Y:S04]  /*28460*/  LDL.LU R15, [R1+0x11f0] ;  /* 0x0011f000010f7983 */ /* 0x000ea80000300800 */
[----:B------:R-:W-:Y:S04]  /*28470*/  STL.64 [R1+0x11d8], R26 ;  /* 0x0011d81a01007387 */ /* 0x000fe80000100a00 */
[----:B------:R0:W-:Y:S04]  /*28480*/  STL.64 [R1+0x11d0], R24 ;  /* 0x0011d01801007387 */ /* 0x0001e80000100a00 */
[----:B0-----:R-:W2:Y:S04]  /*28490*/  LDL.LU R24, [R1+0x90] ;  /* 0x0000900001187983 */ /* 0x001ea80000300800 */
[----:B------:R-:W2:Y:S04]  /*284a0*/  LDL.LU R25, [R1+0x94] ;  /* 0x0000940001197983 */ /* 0x000ea80000300800 */
[----:B------:R-:W2:Y:S04]  /*284b0*/  LDL.LU R26, [R1+0x98] ;  /* 0x00009800011a7983 */ /* 0x000ea80000300800 */
[----:B------:R-:W2:Y:S04]  /*284c0*/  LDL.LU R27, [R1+0x9c] ;  /* 0x00009c00011b7983 */ /* 0x000ea80000300800 */
[----:B------:R-:W-:Y:S04]  /*284d0*/  STL.64 [R1+0x1190], R6 ;  /* 0x0011900601007387 */ /* 0x000fe80000100a00 */
[----:B------:R0:W-:Y:S04]  /*284e0*/  STL.64 [R1+0x1188], R4 ;  /* 0x0011880401007387 */ /* 0x0001e80000100a00 */
[----:B0-----:R-:W4:Y:S01]  /*284f0*/  LDL.LU.64 R4, [R1+0x20] ;  /* 0x0000200001047983 */ /* 0x001f220000300a00 */
[----:B------:R-:W-:-:S02]  /*28500*/  IMAD.MOV.U32 R6, RZ, RZ, R3 ;  /* 0x000000ffff067224 */ /* 0x000fc400078e0003 */
[----:B------:R-:W-:Y:S01]  /*28510*/  IMAD.MOV.U32 R7, RZ, RZ, R2 ;  /* 0x000000ffff077224 */ /* 0x000fe200078e0002 */
[----:B----4-:R0:W-:Y:S04]  /*28520*/  STL.64 [R1+0x11b0], R4 ;  /* 0x0011b00401007387 */ /* 0x0101e80000100a00 */
[----:B0-----:R-:W4:Y:S01]  /*28530*/  LDL.LU R4, [R1+0x200] ;  /* 0x0002000001047983 */ /* 0x001f220000300800 */
[----:B------:R-:W-:-:S03]  /*28540*/  IMAD.MOV.U32 R5, RZ, RZ, R29 ;  /* 0x000000ffff057224 */ /* 0x000fc600078e001d */
[----:B------:R-:W-:Y:S01]  /*28550*/  STL.64 [R1+0x11c8], R6 ;  /* 0x0011c80601007387 */ /* 0x000fe20000100a00 */
[----:B--2---:R-:W-:Y:S06]  /*28560*/  HMMA.16816.F32.BF16 R24, R12, R8, R24 ;  /* 0x000000080c18723c */ /* 0x004fec0000041818 */
[----:B------:R-:W-:Y:S02]  /*28570*/  IMAD.MOV.U32 R0, RZ, RZ, R8 ;  /* 0x000000ffff007224 */ /* 0x000fe400078e0008 */
[----:B------:R-:W-:Y:S01]  /*28580*/  IMAD.MOV.U32 R28, RZ, RZ, R9 ;  /* 0x000000ffff1c7224 */ /* 0x000fe200078e0009 */
[----:B----4-:R0:W-:Y:S04]  /*28590*/  STL.64 [R1+0x11c0], R4 ;  /* 0x0011c00401007387 */ /* 0x0101e80000100a00 */
[----:B0-----:R-:W2:Y:S04]  /*285a0*/  LDL.LU.64 R4, [R1+0x40] ;  /* 0x0000400001047983 */ /* 0x001ea80000300a00 */
[----:B------:R-:W-:Y:S04]  /*285b0*/  STL.64 [R1+0x1180], R22 ;  /* 0x0011801601007387 */ /* 0x000fe80000100a00 */
[----:B------:R0:W-:Y:S04]  /*285c0*/  STL.64 [R1+0x1178], R20 ;  /* 0x0011781401007387 */ /* 0x0001e80000100a00 */
[----:B0-----:R-:W4:Y:S04]  /*285d0*/  LDL.LU.64 R20, [R1+0x10] ;  /* 0x0000100001147983 */ /* 0x001f280000300a00 */
[----:B------:R-:W3:Y:S04]  /*285e0*/  LDL.LU.64 R10, [R1+0x11e8] ;  /* 0x0011e800010a7983 */ /* 0x000ee80000300a00 */
[----:B------:R-:W3:Y:S01]  /*285f0*/  LDL.LU.64 R8, [R1+0x11e0] ;  /* 0x0011e00001087983 */ /* 0x000ee20000300a00 */
[----:B------:R-:W-:-:S03]  /*28600*/  IMAD.MOV.U32 R29, RZ, RZ, R26 ;  /* 0x000000ffff1d7224 */ /* 0x000fc600078e001a */
[----:B------:R3:W-:Y:S01]  /*28610*/  STL.64 [R1+0x130], R24 ;  /* 0x0001301801007387 */ /* 0x0007e20000100a00 */
[----:B------:R-:W-:-:S05]  /*28620*/  IMAD.MOV.U32 R2, RZ, RZ, R27 ;  /* 0x000000ffff027224 */ /* 0x000fca00078e001b */
[----:B------:R-:W-:Y:S04]  /*28630*/  STL [R1+0x10ac], R2 ;  /* 0x0010ac0201007387 */ /* 0x000fe80000100800 */
[----:B------:R-:W-:Y:S01]  /*28640*/  STL [R1+0x10a8], R29 ;  /* 0x0010a81d01007387 */ /* 0x000fe20000100800 */
[----:B---3--:R-:W-:Y:S07]  /*28650*/  HMMA.16816.F32.BF16 R24, R12, R16, R8 ;  /* 0x000000100c18723c */ /* 0x008fee0000041808 */
[----:B------:R-:W-:-:S02]  /*28660*/  IMAD.MOV.U32 R9, RZ, RZ, R16 ;  /* 0x000000ffff097224 */ /* 0x000fc400078e0010 */
[----:B------:R-:W-:-:S15]  /*28670*/  IMAD.MOV.U32 R8, RZ, RZ, R17 ;  /* 0x000000ffff087224 */ /* 0x000fde00078e0011 */
[----:B------:R-:W-:Y:S02]  /*28680*/  IMAD.MOV.U32 R18, RZ, RZ, R26 ;  /* 0x000000ffff127224 */ /* 0x000fe400078e001a */
[----:B------:R-:W-:Y:S02]  /*28690*/  IMAD.MOV.U32 R19, RZ, RZ, R27 ;  /* 0x000000ffff137224 */ /* 0x000fe400078e001b */
[----:B------:R-:W-:Y:S02]  /*286a0*/  IMAD.MOV.U32 R16, RZ, RZ, R24 ;  /* 0x000000ffff107224 */ /* 0x000fe400078e0018 */
[----:B------:R-:W-:Y:S01]  /*286b0*/  IMAD.MOV.U32 R17, RZ, RZ, R25 ;  /* 0x000000ffff117224 */ /* 0x000fe200078e0019 */
[----:B------:R-:W3:Y:S04]  /*286c0*/  LDL.LU.64 R26, [R1+0x11d8] ;  /* 0x0011d800011a7983 */ /* 0x000ee80000300a00 */
[----:B------:R-:W3:Y:S04]  /*286d0*/  LDL.LU.64 R24, [R1+0x11d0] ;  /* 0x0011d00001187983 */ /* 0x000ee80000300a00 */
[----:B------:R-:W-:Y:S04]  /*286e0*/  STL.64 [R1+0x10b8], R18 ;  /* 0x0010b81201007387 */ /* 0x000fe80000100a00 */
[----:B------:R2:W-:Y:S04]  /*286f0*/  STL.64 [R1+0x10b0], R16 ;  /* 0x0010b01001007387 */ /* 0x0005e80000100a00 */
[----:B------:R-:W4:Y:S01]  /*28700*/  LDL.LU.64 R6, [R1+0x11c8] ;  /* 0x0011c80001067983 */ /* 0x000f220000300a00 */
[----:B--2---:R-:W-:-:S02]  /*28710*/  IMAD.MOV.U32 R17, RZ, RZ, R4 ;  /* 0x000000ffff117224 */ /* 0x004fc400078e0004 */
[----:B------:R-:W-:Y:S01]  /*28720*/  IMAD.MOV.U32 R16, RZ, RZ, R5 ;  /* 0x000000ffff107224 */ /* 0x000fe200078e0005 */
[----:B---3--:R-:W-:Y:S01]  /*28730*/  HMMA.16816.F32.BF16 R24, R12, R4, R24 ;  /* 0x000000040c18723c */ /* 0x008fe20000041818 */
[----:B------:R-:W4:-:S15]  /*28740*/  LDL.LU.64 R4, [R1+0x11c0] ;  /* 0x0011c00001047983 */ /* 0x000f1e0000300a00 */
[----:B------:R-:W-:-:S07]  /*28750*/  NOP ;  /* 0x0000000000007918 */ /* 0x000fce0000000000 */
[----:B------:R0:W-:Y:S04]  /*28760*/  STL.64 [R1+0x110], R24 ;  /* 0x0001101801007387 */ /* 0x0001e80000100a00 */
[----:B0-----:R-:W4:Y:S01]  /*28770*/  LDL.LU.64 R24, [R1+0x11b8] ;  /* 0x0011b80001187983 */ /* 0x001f220000300a00 */
[----:B------:R-:W-:Y:S02]  /*28780*/  IMAD.MOV.U32 R2, RZ, RZ, R26 ;  /* 0x000000ffff027224 */ /* 0x000fe400078e001a */
[----:B------:R-:W-:Y:S01]  /*28790*/  IMAD.MOV.U32 R29, RZ, RZ, R27 ;  /* 0x000000ffff1d7224 */ /* 0x000fe200078e001b */
[----:B----4-:R-:W-:Y:S06]  /*287a0*/  HMMA.16816.F32.BF16 R4, R12, R24, R4 ;  /* 0x000000180c04723c */ /* 0x010fec0000041804 */
[----:B------:R-:W-:-:S02]  /*287b0*/  IMAD.MOV.U32 R19, RZ, RZ, R24 ;  /* 0x000000ffff137224 */ /* 0x000fc400078e0018 */
[----:B------:R-:W-:-:S15]  /*287c0*/  IMAD.MOV.U32 R18, RZ, RZ, R25 ;  /* 0x000000ffff127224 */ /* 0x000fde00078e0019 */
[----:B------:R0:W-:Y:S04]  /*287d0*/  STL.64 [R1+0x100], R4 ;  /* 0x0001000401007387 */ /* 0x0001e80000100a00 */
[----:B------:R-:W-:Y:S04]  /*287e0*/  STL.64 [R1+0x108], R6 ;  /* 0x0001080601007387 */ /* 0x000fe80000100a00 */
[----:B0-----:R-:W2:Y:S04]  /*287f0*/  LDL.LU.64 R4, [R1+0x11b0] ;  /* 0x0011b00001047983 */ /* 0x001ea80000300a00 */
[----:B------:R-:W2:Y:S04]  /*28800*/  LDL.LU.64 R26, [R1+0x11a8] ;  /* 0x0011a800011a7983 */ /* 0x000ea80000300a00 */
[----:B------:R-:W2:Y:S02]  /*28810*/  LDL.LU.64 R24, [R1+0x11a0] ;  /* 0x0011a00001187983 */ /* 0x000ea40000300a00 */
[----:B--2---:R-:W-:-:S15]  /*28820*/  HMMA.16816.F32.BF16 R24, R12, R4, R24 ;  /* 0x000000040c18723c */ /* 0x004fde0000041818 */
[----:B------:R-:W-:-:S08]  /*28830*/  NOP ;  /* 0x0000000000007918 */ /* 0x000fd00000000000 */
[----:B------:R0:W-:Y:S04]  /*28840*/  STL.64 [R1+0xf0], R24 ;  /* 0x0000f01801007387 */ /* 0x0001e80000100a00 */
[----:B------:R1:W-:Y:S04]  /*28850*/  STL.64 [R1+0xf8], R26 ;  /* 0x0000f81a01007387 */ /* 0x0003e80000100a00 */
[----:B0-----:R-:W2:Y:S01]  /*28860*/  LDL.LU.64 R24, [R1+0x1198] ;  /* 0x0011980001187983 */ /* 0x001ea20000300a00 */
[----:B-1----:R-:W-:Y:S02]  /*28870*/  IMAD.MOV.U32 R27, RZ, RZ, R4 ;  /* 0x000000ffff1b7224 */ /* 0x002fe400078e0004 */
[----:B------:R-:W-:Y:S01]  /*28880*/  IMAD.MOV.U32 R26, RZ, RZ, R5 ;  /* 0x000000ffff1a7224 */ /* 0x000fe200078e0005 */
[----:B------:R-:W3:Y:S04]  /*28890*/  LDL.LU.64 R6, [R1+0x1190] ;  /* 0x0011900001067983 */ /* 0x000ee80000300a00 */
[----:B------:R-:W3:Y:S01]  /*288a0*/  LDL.LU.64 R4, [R1+0x1188] ;  /* 0x0011880001047983 */ /* 0x000ee20000300a00 */
[----:B------:R-:W-:-:S02]  /*288b0*/  IMAD.MOV.U32 R11, RZ, RZ, R20 ;  /* 0x000000ffff0b7224 */ /* 0x000fc400078e0014 */
[----:B------:R-:W-:Y:S01]  /*288c0*/  IMAD.MOV.U32 R10, RZ, RZ, R21 ;  /* 0x000000ffff0a7224 */ /* 0x000fe200078e0015 */
[----:B------:R-:W4:Y:S01]  /*288d0*/  LDL.LU.64 R22, [R1+0x1180] ;  /* 0x0011800001167983 */ /* 0x000f220000300a00 */
[----:B---3--:R-:W-:Y:S03]  /*288e0*/  HMMA.16816.F32.BF16 R4, R12, R20, R4 ;  /* 0x000000140c04723c */ /* 0x008fe60000041804 */
[----:B------:R-:W4:-:S15]  /*288f0*/  LDL.LU.64 R20, [R1+0x1178] ;  /* 0x0011780001147983 */ /* 0x000f1e0000300a00 */
[----:B------:R-:W-:-:S05]  /*28900*/  NOP ;  /* 0x0000000000007918 */ /* 0x000fca0000000000 */
[----:B------:R-:W-:Y:S04]  /*28910*/  STL.64 [R1+0xe0], R4 ;  /* 0x0000e00401007387 */ /* 0x000fe80000100a00 */
[----:B------:R0:W-:Y:S01]  /*28920*/  STL [R1+0xe8], R6 ;  /* 0x0000e80601007387 */ /* 0x0001e20000100800 */
[----:B------:R-:W-:-:S03]  /*28930*/  IMAD.MOV.U32 R3, RZ, RZ, R7 ;  /* 0x000000ffff037224 */ /* 0x000fc600078e0007 */
[----:B0-----:R-:W3:Y:S04]  /*28940*/  LDL.LU.64 R6, [R1+0x1170] ;  /* 0x0011700001067983 */ /* 0x001ee80000300a00 */
[----:B------:R-:W4:Y:S02]  /*28950*/  LDL.LU.64 R4, [R1+0x1168] ;  /* 0x0011680001047983 */ /* 0x000f240000300a00 */
[----:B----4-:R-:W-:-:S15]  /*28960*/  HMMA.16816.F32.BF16 R20, R12, R4, R20 ;  /* 0x000000040c14723c */ /* 0x010fde0000041814 */
[----:B------:R-:W-:-:S08]  /*28970*/  NOP ;  /* 0x0000000000007918 */ /* 0x000fd00000000000 */
[----:B------:R-:W-:Y:S04]  /*28980*/  STL.64 [R1+0xd0], R20 ;  /* 0x0000d01401007387 */ /* 0x000fe80000100a00 */
[----:B------:R0:W-:Y:S04]  /*28990*/  STL.64 [R1+0xd8], R22 ;  /* 0x0000d81601007387 */ /* 0x0001e80000100a00 */
[----:B0-----:R-:W4:Y:S04]  /*289a0*/  LDL.LU.64 R22, [R1+0x1160] ;  /* 0x0011600001167983 */ /* 0x001f280000300a00 */
[----:B------:R-:W4:Y:S04]  /*289b0*/  LDL.LU.64 R20, [R1+0x1158] ;  /* 0x0011580001147983 */ /* 0x000f280000300a00 */
[----:B------:R0:W-:Y:S04]  /*289c0*/  STL.64 [R1+0x10c0], R4 ;  /* 0x0010c00401007387 */ /* 0x0001e80000100a00 */
[----:B--2---:R-:W-:Y:S01]  /*289d0*/  STL.64 [R1+0x1118], R24 ;  /* 0x0011181801007387 */ /* 0x004fe20000100a00 */
[----:B0-----:R-:W-:-:S02]  /*289e0*/  IMAD.MOV.U32 R4, RZ, RZ, R27 ;  /* 0x000000ffff047224 */ /* 0x001fc400078e001b */
[----:B------:R-:W-:Y:S01]  /*289f0*/  IMAD.MOV.U32 R5, RZ, RZ, R26 ;  /* 0x000000ffff057224 */ /* 0x000fe200078e001a */
[----:B----4-:R-:W-:Y:S07]  /*28a00*/  HMMA.16816.F32.BF16 R20, R12, R24, R20 ;  /* 0x000000180c14723c */ /* 0x010fee0000041814 */
[----:B------:R-:W-:Y:S02]  /*28a10*/  IMAD.MOV.U32 R12, RZ, RZ, R11 ;  /* 0x000000ffff0c7224 */ /* 0x000fe400078e000b */
[----:B------:R-:W-:Y:S01]  /*28a20*/  IMAD.MOV.U32 R13, RZ, RZ, R10 ;  /* 0x000000ffff0d7224 */ /* 0x000fe200078e000a */
[----:B------:R-:W2:Y:S04]  /*28a30*/  LDL.LU R11, [R1+0x1150] ;  /* 0x00115000010b7983 */ /* 0x000ea80000300800 */
[----:B------:R-:W4:Y:S04]  /*28a40*/  LDL.LU R10, [R1+0x114c] ;  /* 0x00114c00010a7983 */ /* 0x000f280000300800 */
[----:B------:R-:W-:Y:S04]  /*28a50*/  STL.64 [R1+0x10c8], R12 ;  /* 0x0010c80c01007387 */ /* 0x000fe80000100a00 */
[----:B------:R-:W2:Y:S04]  /*28a60*/  LDL.LU R27, [R1+0x1148] ;  /* 0x00114800011b7983 */ /* 0x000ea80000300800 */
[----:B------:R-:W2:Y:S04]  /*28a70*/  LDL.LU R26, [R1+0x1144] ;  /* 0x00114400011a7983 */ /* 0x000ea80000300800 */
[----:B---3--:R-:W-:Y:S04]  /*28a80*/  STL.64 [R1+0x10d8], R6 ;  /* 0x0010d80601007387 */ /* 0x008fe80000100a00 */
[----:B------:R0:W-:Y:S02]  /*28a90*/  STL.64 [R1+0x10d0], R4 ;  /* 0x0010d00401007387 */ /* 0x0001e40000100a00 */
[----:B0-----:R-:W-:-:S02]  /*28aa0*/  IMAD.MOV.U32 R4, RZ, RZ, R19 ;  /* 0x000000ffff047224 */ /* 0x001fc400078e0013 */
[----:B------:R-:W-:-:S05]  /*28ab0*/  IMAD.MOV.U32 R5, RZ, RZ, R18 ;  /* 0x000000ffff057224 */ /* 0x000fca00078e0012 */
[----:B------:R0:W-:Y:S04]  /*28ac0*/  STL.64 [R1+0x10e0], R4 ;  /* 0x0010e00401007387 */ /* 0x0001e80000100a00 */
[----:B------:R-:W3:Y:S04]  /*28ad0*/  LDL.LU R24, [R1+0x1b0] ;  /* 0x0001b00001187983 */ /* 0x000ee80000300800 */
[----:B------:R-:W3:Y:S01]  /*28ae0*/  LDL.LU R25, [R1+0x1b4] ;  /* 0x0001b40001197983 */ /* 0x000ee20000300800 */
[----:B0-----:R-:W-:Y:S02]  /*28af0*/  IMAD.MOV.U32 R4, RZ, RZ, R17 ;  /* 0x000000ffff047224 */ /* 0x001fe400078e0011 */
[----:B------:R-:W-:-:S05]  /*28b00*/  IMAD.MOV.U32 R5, RZ, RZ, R16 ;  /* 0x000000ffff057224 */ /* 0x000fca00078e0010 */
[----:B------:R0:W-:Y:S02]  /*28b10*/  STL.64 [R1+0x10f8], R4 ;  /* 0x0010f80401007387 */ /* 0x0001e40000100a00 */
[----:B0-----:R-:W-:Y:S02]  /*28b20*/  IMAD.MOV.U32 R4, RZ, RZ, R9 ;  /* 0x000000ffff047224 */ /* 0x001fe400078e0009 */
[----:B------:R-:W-:Y:S01]  /*28b30*/  IMAD.MOV.U32 R5, RZ, RZ, R8 ;  /* 0x000000ffff057224 */ /* 0x000fe200078e0008 */
[----:B------:R-:W4:Y:S04]  /*28b40*/  LDL.LU R9, [R1+0x1140] ;  /* 0x0011400001097983 */ /* 0x000f280000300800 */
[----:B------:R-:W2:Y:S04]  /*28b50*/  LDL.LU R8, [R1+0x113c] ;  /* 0x00113c0001087983 */ /* 0x000ea80000300800 */
[----:B------:R0:W-:Y:S02]  /*28b60*/  STL.64 [R1+0x1110], R4 ;  /* 0x0011100401007387 */ /* 0x0001e40000100a00 */
[----:B0-----:R-:W-:-:S02]  /*28b70*/  IMAD.MOV.U32 R4, RZ, RZ, R0 ;  /* 0x000000ffff047224 */ /* 0x001fc400078e0000 */
[----:B------:R-:W-:Y:S01]  /*28b80*/  IMAD.MOV.U32 R5, RZ, RZ, R28 ;  /* 0x000000ffff057224 */ /* 0x000fe200078e001c */
[----:B------:R-:W3:Y:S04]  /*28b90*/  LDL.LU R0, [R1+0x1138] ;  /* 0x0011380001007983 */ /* 0x000ee80000300800 */
[----:B------:R-:W3:Y:S04]  /*28ba0*/  LDL.LU R28, [R1+0x1134] ;  /* 0x00113400011c7983 */ /* 0x000ee80000300800 */
[----:B------:R-:W4:Y:S04]  /*28bb0*/  LDL.LU R12, [R1+0x170] ;  /* 0x00017000010c7983 */ /* 0x000f280000300800 */
[----:B------:R-:W4:Y:S04]  /*28bc0*/  LDL.LU R13, [R1+0x174] ;  /* 0x00017400010d7983 */ /* 0x000f280000300800 */
[----:B------:R-:W3:Y:S01]  /*28bd0*/  LDL.LU R14, [R1+0x178] ;  /* 0x00017800010e7983 */ /* 0x000ee20000300800 */
[----:B--2---:R-:W-:-:S03]  /*28be0*/  IMAD.MOV.U32 R15, RZ, RZ, R8 ;  /* 0x000000ffff0f7224 */ /* 0x004fc600078e0008 */
[----:B------:R-:W2:Y:S04]  /*28bf0*/  LDL.LU R8, [R1+0x1130] ;  /* 0x0011300001087983 */ /* 0x000ea80000300800 */
[----:B---3--:R-:W-:Y:S04]  /*28c00*/  STL.64 [R1+0x10f0], R14 ;  /* 0x0010f00e01007387 */ /* 0x008fe80000100a00 */
[----:B----4-:R0:W-:Y:S04]  /*28c10*/  STL.64 [R1+0x10e8], R12 ;  /* 0x0010e80c01007387 */ /* 0x0101e80000100a00 */
[----:B0-----:R-:W3:Y:S04]  /*28c20*/  LDL.LU R12, [R1+0x190] ;  /* 0x00019000010c7983 */ /* 0x001ee80000300800 */
[----:B------:R-:W3:Y:S04]  /*28c30*/  LDL.LU R13, [R1+0x194] ;  /* 0x00019400010d7983 */ /* 0x000ee80000300800 */
[----:B------:R-:W4:Y:S04]  /*28c40*/  LDL.LU R14, [R1+0x198] ;  /* 0x00019800010e7983 */ /* 0x000f280000300800 */
[----:B------:R-:W4:Y:S01]  /*28c50*/  LDL.LU R15, [R1+0x19c] ;  /* 0x00019c00010f7983 */ /* 0x000f220000300800 */
[----:B------:R-:W-:-:S02]  /*28c60*/  IMAD.MOV.U32 R16, RZ, RZ, R9 ;  /* 0x000000ffff107224 */ /* 0x000fc400078e0009 */
[----:B------:R-:W-:Y:S02]  /*28c70*/  IMAD.MOV.U32 R17, RZ, RZ, R10 ;  /* 0x000000ffff117224 */ /* 0x000fe400078e000a */
[----:B------:R-:W-:Y:S01]  /*28c80*/  IMAD.MOV.U32 R18, RZ, RZ, R11 ;  /* 0x000000ffff127224 */ /* 0x000fe200078e000b */
[----:B----4-:R-:W-:Y:S04]  /*28c90*/  STL.64 [R1+0x1108], R14 ;  /* 0x0011080e01007387 */ /* 0x010fe80000100a00 */
[----:B---3--:R0:W-:Y:S04]  /*28ca0*/  STL.64 [R1+0x1100], R12 ;  /* 0x0011000c01007387 */ /* 0x0081e80000100a00 */
[----:B0-----:R-:W3:Y:S04]  /*28cb0*/  LDL.LU R12, [R1+0x1a0] ;  /* 0x0001a000010c7983 */ /* 0x001ee80000300800 */
[----:B------:R-:W3:Y:S04]  /*28cc0*/  LDL.LU R13, [R1+0x1a4] ;  /* 0x0001a400010d7983 */ /* 0x000ee80000300800 */
[----:B------:R-:W3:Y:S01]  /*28cd0*/  LDL.LU R14, [R1+0x1a8] ;  /* 0x0001a800010e7983 */ /* 0x000ee20000300800 */
[----:B--2---:R-:W-:-:S03]  /*28ce0*/  IMAD.MOV.U32 R15, RZ, RZ, R8 ;  /* 0x000000ffff0f7224 */ /* 0x004fc600078e0008 */
[----:B------:R-:W2:Y:S04]  /*28cf0*/  LDL.LU R8, [R1+0x112c] ;  /* 0x00112c0001087983 */ /* 0x000ea80000300800 */
[----:B------:R-:W2:Y:S04]  /*28d00*/  LDL.LU R9, [R1+0x1128] ;  /* 0x0011280001097983 */ /* 0x000ea80000300800 */
[----:B------:R-:W2:Y:S04]  /*28d10*/  LDL.LU R10, [R1+0x1124] ;  /* 0x00112400010a7983 */ /* 0x000ea80000300800 */
[----:B------:R-:W2:Y:S04]  /*28d20*/  LDL.LU R11, [R1+0x1120] ;  /* 0x00112000010b7983 */ /* 0x000ea80000300800 */
[----:B------:R-:W4:Y:S04]  /*28d30*/  LDL.LU R19, [R1+0x16c] ;  /* 0x00016c0001137983 */ /* 0x000f280000300800 */
[----:B------:R-:W-:Y:S04]  /*28d40*/  STL.64 [R1+0x1008], R22 ;  /* 0x0010081601007387 */ /* 0x000fe80000100a00 */
[----:B------:R0:W-:Y:S04]  /*28d50*/  STL.64 [R1+0x1000], R20 ;  /* 0x0010001401007387 */ /* 0x0001e80000100a00 */
[----:B0-----:R-:W4:Y:S04]  /*28d60*/  LDL.LU R20, [R1+0x180] ;  /* 0x0001800001147983 */ /* 0x001f280000300800 */
[----:B------:R-:W4:Y:S01]  /*28d70*/  LDL.LU R21, [R1+0x184] ;  /* 0x0001840001157983 */ /* 0x000f220000300800 */
[----:B--2---:R-:W-:Y:S03]  /*28d80*/  HMMA.16816.F32.BF16 R4, R8, R4, R24 ;  /* 0x000000040804723c */ /* 0x004fe60000041818 */
[----:B------:R-:W2:-:S15]  /*28d90*/  LDL.LU.64 R24, [R1+0x1118] ;  /* 0x0011180001187983 */ /* 0x000e9e0000300a00 */
[----:B------:R-:W-:-:S05]  /*28da0*/  NOP ;  /* 0x0000000000007918 */ /* 0x000fca0000000000 */
[----:B------:R0:W-:Y:S01]  /*28db0*/  STL [R1+0xb4], R5 ;  /* 0x0000b40501007387 */ /* 0x0001e20000100800 */
[----:B------:R-:W-:-:S03]  /*28dc0*/  IMAD.MOV.U32 R27, RZ, RZ, R4 ;  /* 0x000000ffff1b7224 */ /* 0x000fc600078e0004 */
[----:B0-----:R-:W3:Y:S01]  /*28dd0*/  LDL.LU.64 R4, [R1+0x1110] ;  /* 0x0011100001047983 */ /* 0x001ee20000300a00 */
[----:B------:R-:W-:Y:S02]  /*28de0*/  IMAD.MOV.U32 R22, RZ, RZ, R28 ;  /* 0x000000ffff167224 */ /* 0x000fe400078e001c */
[----:B------:R-:W-:Y:S02]  /*28df0*/  IMAD.MOV.U32 R23, RZ, RZ, R0 ;  /* 0x000000ffff177224 */ /* 0x000fe400078e0000 */
[----:B------:R-:W-:Y:S02]  /*28e00*/  IMAD.MOV.U32 R0, RZ, RZ, R6 ;  /* 0x000000ffff007224 */ /* 0x000fe400078e0006 */
[----:B------:R-:W-:-:S05]  /*28e10*/  IMAD.MOV.U32 R28, RZ, RZ, R7 ;  /* 0x000000ffff1c7224 */ /* 0x000fca00078e0007 */
[----:B------:R-:W-:Y:S04]  /*28e20*/  STL [R1+0x1024], R28 ;  /* 0x0010241c01007387 */ /* 0x000fe80000100800 */
[----:B------:R-:W-:Y:S04]  /*28e30*/  STL [R1+0x1020], R0 ;  /* 0x0010200001007387 */ /* 0x000fe80000100800 */
[----:B------:R-:W-:Y:S01]  /*28e40*/  STL [R1+0x101c], R27 ;  /* 0x00101c1b01007387 */ /* 0x000fe20000100800 */
[----:B---3--:R-:W-:Y:S03]  /*28e50*/  HMMA.16816.F32.BF16 R4, R8, R4, R12 ;  /* 0x000000040804723c */ /* 0x008fe6000004180c */
[----:B------:R-:W3:Y:S04]  /*28e60*/  LDL.LU.64 R14, [R1+0x1108] ;  /* 0x00110800010e7983 */ /* 0x000ee80000300a00 */
[----:B------:R-:W3:-:S15]  /*28e70*/  LDL.LU.64 R12, [R1+0x1100] ;  /* 0x00110000010c7983 */ /* 0x000ede0000300a00 */
[----:B------:R-:W-:-:S01]  /*28e80*/  NOP ;  /* 0x0000000000007918 */ /* 0x000fc20000000000 */
[----:B------:R0:W-:Y:S04]  /*28e90*/  STL.64 [R1+0xa0], R4 ;  /* 0x0000a00401007387 */ /* 0x0001e80000100a00 */
[----:B------:R3:W-:Y:S04]  /*28ea0*/  STL [R1+0xa8], R6 ;  /* 0x0000a80601007387 */ /* 0x0007e80000100800 */
[----:B0-----:R-:W3:Y:S01]  /*28eb0*/  LDL.LU.64 R4, [R1+0x10f8] ;  /* 0x0010f80001047983 */ /* 0x001ee20000300a00 */
[----:B------:R-:W-:-:S05]  /*28ec0*/  IMAD.MOV.U32 R26, RZ, RZ, R7 ;  /* 0x000000ffff1a7224 */ /* 0x000fca00078e0007 */
[----:B------:R-:W-:Y:S01]  /*28ed0*/  STL [R1+0x1028], R26 ;  /* 0x0010281a01007387 */ /* 0x000fe20000100800 */
[----:B---3--:R-:W-:Y:S03]  /*28ee0*/  HMMA.16816.F32.BF16 R4, R8, R4, R12 ;  /* 0x000000040804723c */ /* 0x008fe6000004180c */
[----:B------:R-:W3:Y:S04]  /*28ef0*/  LDL.LU.64 R14, [R1+0x10f0] ;  /* 0x0010f000010e7983 */ /* 0x000ee80000300a00 */
[----:B------:R-:W3:-:S15]  /*28f00*/  LDL.LU.64 R12, [R1+0x10e8] ;  /* 0x0010e800010c7983 */ /* 0x000ede0000300a00 */
[----:B------:R-:W-:-:S01]  /*28f10*/  NOP ;  /* 0x0000000000007918 */ /* 0x000fc20000000000 */
[----:B------:R0:W-:Y:S01]  /*28f20*/  STL [R1+0x90], R4 ;  /* 0x0000900401007387 */ /* 0x0001e20000100800 */
[----:B------:R-:W-:-:S03]  /*28f30*/  IMAD.MOV.U32 R28, RZ, RZ, R5 ;  /* 0x000000ffff1c7224 */ /* 0x000fc600078e0005 */
[----:B0-----:R-:W4:Y:S01]  /*28f40*/  LDL.LU.64 R4, [R1+0x10e0] ;  /* 0x0010e00001047983 */ /* 0x001f220000300a00 */
[----:B------:R-:W-:Y:S02]  /*28f50*/  IMAD.MOV.U32 R0, RZ, RZ, R6 ;  /* 0x000000ffff007224 */ /* 0x000fe400078e0006 */
[----:B------:R-:W-:Y:S01]  /*28f60*/  IMAD.MOV.U32 R27, RZ, RZ, R7 ;  /* 0x000000ffff1b7224 */ /* 0x000fe200078e0007 */
[----:B------:R-:W-:Y:S04]  /*28f70*/  STL [R1+0x1034], R28 ;  /* 0x0010341c01007387 */ /* 0x000fe80000100800 */
[----:B------:R-:W-:Y:S04]  /*28f80*/  STL [R1+0x1030], R0 ;  /* 0x0010300001007387 */ /* 0x000fe80000100800 */
[----:B------:R-:W-:Y:S01]  /*28f90*/  STL [R1+0x102c], R27 ;  /* 0x00102c1b01007387 */ /* 0x000fe20000100800 */
[----:B----4-:R-:W-:-:S15]  /*28fa0*/  HMMA.16816.F32.BF16 R4, R8, R4, R20 ;  /* 0x000000040804723c */ /* 0x010fde0000041814 */
[----:B------:R-:W-:-:S08]  /*28fb0*/  NOP ;  /* 0x0000000000007918 */ /* 0x000fd00000000000 */
[----:B------:R0:W-:Y:S01]  /*28fc0*/  STL.64 [R1+0x80], R4 ;  /* 0x0000800401007387 */ /* 0x0001e20000100a00 */
[----:B------:R-:W-:Y:S02]  /*28fd0*/  IMAD.MOV.U32 R23, RZ, RZ, R6 ;  /* 0x000000ffff177224 */ /* 0x000fe400078e0006 */
[----:B------:R-:W-:Y:S02]  /*28fe0*/  IMAD.MOV.U32 R22, RZ, RZ, R7 ;  /* 0x000000ffff167224 */ /* 0x000fe400078e0007 */
[----:B------:R-:W4:Y:S04]  /*28ff0*/  LDL.LU.64 R6, [R1+0x10d8] ;  /* 0x0010d80001067983 */ /* 0x000f280000300a00 */
[----:B0-----:R-:W3:Y:S04]  /*29000*/  LDL.LU.64 R4, [R1+0x10d0] ;  /* 0x0010d00001047983 */ /* 0x001ee80000300a00 */
[----:B------:R4:W-:Y:S04]  /*29010*/  STL.64 [R1+0x1070], R22 ;  /* 0x0010701601007387 */ /* 0x0009e80000100a00 */
[----:B------:R-:W2:Y:S04]  /*29020*/  LDL.LU R20, [R1+0x140] ;  /* 0x0001400001147983 */ /* 0x000ea80000300800 */
[----:B------:R-:W2:Y:S01]  /*29030*/  LDL.LU R21, [R1+0x144] ;  /* 0x0001440001157983 */ /* 0x000ea20000300800 */
[----:B----4-:R-:W-:-:S02]  /*29040*/  IMAD.MOV.U32 R22, RZ, RZ, R7 ;  /* 0x000000ffff167224 */ /* 0x010fc400078e0007 */
[----:B------:R-:W-:Y:S02]  /*29050*/  IMAD.MOV.U32 R23, RZ, RZ, R6 ;  /* 0x000000ffff177224 */ /* 0x000fe400078e0006 */
[----:B---3--:R-:W-:Y:S01]  /*29060*/  HMMA.16816.F32.BF16 R4, R8, R4, R12 ;  /* 0x000000040804723c */ /* 0x008fe2000004180c */
[----:B------:R-:W3:-:S15]  /*29070*/  LDL.LU.64 R12, [R1+0x10c8] ;  /* 0x0010c800010c7983 */ /* 0x000ede0000300a00 */
[----:B------:R-:W-:-:S08]  /*29080*/  NOP ;  /* 0x0000000000007918 */ /* 0x000fd00000000000 */
[----:B------:R-:W-:Y:S02]  /*29090*/  IMAD.MOV.U32 R28, RZ, RZ, R4 ;  /* 0x000000ffff1c7224 */ /* 0x000fe400078e0004 */
[----:B------:R-:W-:Y:S02]  /*290a0*/  IMAD.MOV.U32 R0, RZ, RZ, R5 ;  /* 0x000000ffff007224 */ /* 0x000fe400078e0005 */
[----:B------:R-:W4:Y:S01]  /*290b0*/  LDL.LU.64 R4, [R1+0x10c0] ;  /* 0x0010c00001047983 */ /* 0x000f220000300a00 */
[----:B---3--:R-:W-:Y:S03]  /*290c0*/  HMMA.16816.F32.BF16 R12, R8, R12, R16 ;  /* 0x0000000c080c723c */ /* 0x008fe60000041810 */
[----:B------:R-:W3:Y:S04]  /*290d0*/  LDL.LU.64 R18, [R1+0x10b8] ;  /* 0x0010b80001127983 */ /* 0x000ee80000300a00 */
[----:B------:R-:W3:-:S15]  /*290e0*/  LDL.LU.64 R16, [R1+0x10b0] ;  /* 0x0010b00001107983 */ /* 0x000ede0000300a00 */
[----:B------:R-:W-:-:S01]  /*290f0*/  NOP ;  /* 0x0000000000007918 */ /* 0x000fc20000000000 */
[----:B------:R0:W-:Y:S04]  /*29100*/  STL.64 [R1+0xf88], R14 ;  /* 0x000f880e01007387 */ /* 0x0001e80000100a00 */
[----:B------:R1:W-:Y:S04]  /*29110*/  STL.64 [R1+0xf80], R12 ;  /* 0x000f800c01007387 */ /* 0x0003e80000100a00 */
[----:B0-----:R-:W2:Y:S04]  /*29120*/  LDL.LU R14, [R1+0x28] ;  /* 0x00002800010e7983 */ /* 0x001ea80000300800 */
[----:B------:R-:W2:Y:S04]  /*29130*/  LDL.LU R15, [R1+0x2c] ;  /* 0x00002c00010f7983 */ /* 0x000ea80000300800 */
[----:B--2---:R0:W-:Y:S04]  /*29140*/  STL.64 [R1+0x1050], R14 ;  /* 0x0010500e01007387 */ /* 0x0041e80000100a00 */
[----:B-1----:R-:W4:Y:S04]  /*29150*/  LDL.LU R12, [R1+0x150] ;  /* 0x00015000010c7983 */ /* 0x002f280000300800 */
[----:B------:R-:W4:Y:S04]  /*29160*/  LDL.LU R13, [R1+0x154] ;  /* 0x00015400010d7983 */ /* 0x000f280000300800 */
[----:B0-----:R-:W4:Y:S04]  /*29170*/  LDL.LU R14, [R1+0x158] ;  /* 0x00015800010e7983 */ /* 0x001f280000300800 */
[----:B------:R-:W4:Y:S01]  /*29180*/  LDL.LU R15, [R1+0x15c] ;  /* 0x00015c00010f7983 */ /* 0x000f220000300800 */
[----:B------:R-:W-:-:S02]  /*29190*/  IMAD.MOV.U32 R27, RZ, RZ, R6 ;  /* 0x000000ffff1b7224 */ /* 0x000fc400078e0006 */
[----:B------:R-:W-:Y:S02]  /*291a0*/  IMAD.MOV.U32 R26, RZ, RZ, R7 ;  /* 0x000000ffff1a7224 */ /* 0x000fe400078e0007 */
[C---:B----4-:R-:W-:Y:S06]  /*291b0*/  HMMA.16816.F32.BF16 R4, R8.reuse, R4, R12 ;  /* 0x000000040804723c */ /* 0x050fec000004180c */
[----:B------:R-:W-:-:S15]  /*291c0*/  HMMA.16816.F32.BF16 R8, R8, R24, R20 ;  /* 0x000000180808723c */ /* 0x000fde0000041814 */
[----:B------:R-:W-:-:S02]  /*291d0*/  NOP ;  /* 0x0000000000007918 */ /* 0x000fc40000000000 */
[----:B------:R0:W-:Y:S04]  /*291e0*/  STL.64 [R1+0xf78], R6 ;  /* 0x000f780601007387 */ /* 0x0001e80000100a00 */
[----:B------:R-:W-:Y:S04]  /*291f0*/  STL.64 [R1+0xf70], R4 ;  /* 0x000f700401007387 */ /* 0x000fe80000100a00 */
[----:B0-----:R-:W2:Y:S04]  /*29200*/  LDL.LU R6, [R1+0x18] ;  /* 0x0000180001067983 */ /* 0x001ea80000300800 */
[----:B------:R-:W2:Y:S04]  /*29210*/  LDL.LU R7, [R1+0x1c] ;  /* 0x00001c0001077983 */ /* 0x000ea80000300800 */
[----:B------:R0:W-:Y:S04]  /*29220*/  STL.64 [R1+0x1090], R26 ;  /* 0x0010901a01007387 */ /* 0x0001e80000100a00 */
[----:B0-----:R-:W4:Y:S04]  /*29230*/  LDL.LU.64 R26, [R1+0x68] ;  /* 0x00006800011a7983 */ /* 0x001f280000300a00 */
[----:B------:R0:W-:Y:S04]  /*29240*/  STL.64 [R1+0xf68], R10 ;  /* 0x000f680a01007387 */ /* 0x0001e80000100a00 */
[----:B------:R-:W-:Y:S04]  /*29250*/  STL.64 [R1+0xf60], R8 ;  /* 0x000f600801007387 */ /* 0x000fe80000100a00 */
[----:B0-----:R-:W2:Y:S04]  /*29260*/  LDL.LU R10, [R1+0x8] ;  /* 0x00000800010a7983 */ /* 0x001ea80000300800 */
[----:B------:R-:W2:Y:S04]  /*29270*/  LDL.LU R11, [R1+0xc] ;  /* 0x00000c00010b7983 */ /* 0x000ea80000300800 */
[----:B------:R-:W4:Y:S04]  /*29280*/  LDL.LU R20, [R1+0x110] ;  /* 0x0001100001147983 */ /* 0x000f280000300800 */
[----:B------:R-:W4:Y:S01]  /*29290*/  LDL.LU R21, [R1+0x114] ;  /* 0x0001140001157983 */ /* 0x000f220000300800 */
[----:B------:R-:W-:-:S02]  /*292a0*/  IMAD.MOV.U32 R22, RZ, RZ, R2 ;  /* 0x000000ffff167224 */ /* 0x000fc400078e0002 */
[----:B------:R-:W-:Y:S01]  /*292b0*/  IMAD.MOV.U32 R23, RZ, RZ, R29 ;  /* 0x000000ffff177224 */ /* 0x000fe200078e001d */
[----:B------:R-:W2:Y:S04]  /*292c0*/  LDL.LU R2, [R1+0x10ac] ;  /* 0x0010ac0001027983 */ /* 0x000ea80000300800 */
[----:B------:R-:W2:Y:S04]  /*292d0*/  LDL.LU R29, [R1+0x10a8] ;  /* 0x0010a800011d7983 */ /* 0x000ea80000300800 */
[----:B------:R3:W-:Y:S02]  /*292e0*/  STL.64 [R1+0x1080], R22 ;  /* 0x0010801601007387 */ /* 0x0007e40000100a00 */
[----:B---3--:R-:W-:-:S02]  /*292f0*/  IMAD.MOV.U32 R22, RZ, RZ, R18 ;  /* 0x000000ffff167224 */ /* 0x008fc400078e0012 */
[----:B------:R-:W-:Y:S01]  /*29300*/  IMAD.MOV.U32 R23, RZ, RZ, R19 ;  /* 0x000000ffff177224 */ /* 0x000fe200078e0013 */
[----:B----4-:R0:W-:Y:S02]  /*29310*/  STL.64 [R1+0x1078], R20 ;  /* 0x0010781401007387 */ /* 0x0101e40000100a00 */
[----:B0-----:R-:W-:Y:S02]  /*29320*/  IMAD.MOV.U32 R20, RZ, RZ, R16 ;  /* 0x000000ffff147224 */ /* 0x001fe400078e0010 */
[----:B------:R-:W-:Y:S01]  /*29330*/  IMAD.MOV.U32 R21, RZ, RZ, R17 ;  /* 0x000000ffff157224 */ /* 0x000fe200078e0011 */
[----:B------:R-:W3:Y:S04]  /*29340*/  LDL.LU R16, [R1+0x10a4] ;  /* 0x0010a40001107983 */ /* 0x000ee80000300800 */
[----:B------:R-:W3:Y:S04]  /*29350*/  LDL.LU R17, [R1+0x10a0] ;  /* 0x0010a00001117983 */ /* 0x000ee80000300800 */
[----:B------:R-:W3:Y:S04]  /*29360*/  LDL.LU R18, [R1+0x109c] ;  /* 0x00109c0001127983 */ /* 0x000ee80000300800 */
[----:B------:R-:W3:Y:S04]  /*29370*/  LDL.LU R19, [R1+0x1098] ;  /* 0x0010980001137983 */ /* 0x000ee80000300800 */
[----:B------:R-:W4:Y:S04]  /*29380*/  LDL.LU.64 R14, [R1+0x38] ;  /* 0x00003800010e7983 */ /* 0x000f280000300a00 */
[----:B----4-:R0:W-:Y:S04]  /*29390*/  STL.64 [R1+0x1068], R14 ;  /* 0x0010680e01007387 */ /* 0x0101e80000100a00 */
[----:B0-----:R-:W4:Y:S04]  /*293a0*/  LDL.LU.64 R14, [R1+0x48] ;  /* 0x00004800010e7983 */ /* 0x001f280000300a00 */
[----:B----4-:R0:W-:Y:S04]  /*293b0*/  STL.64 [R1+0x1088], R14 ;  /* 0x0010880e01007387 */ /* 0x0101e80000100a00 */
[----:B0-----:R-:W4:Y:S04]  /*293c0*/  LDL.LU.64 R14, [R1+0x58] ;  /* 0x00005800010e7983 */ /* 0x001f280000300a00 */
[----:B--2---:R0:W-:Y:S04]  /*293d0*/  STL.64 [R1+0x1038], R10 ;  /* 0x0010380a01007387 */ /* 0x0041e80000100a00 */
[----:B------:R-:W3:Y:S04]  /*293e0*/  LDL.LU R8, [R1+0x130] ;  /* 0x0001300001087983 */ /* 0x000ee80000300800 */
[----:B------:R-:W3:Y:S01]  /*293f0*/  LDL.LU R9, [R1+0x134] ;  /* 0x0001340001097983 */ /* 0x000ee20000300800 */
[----:B0-----:R-:W-:-:S02]  /*29400*/  IMAD.MOV.U32 R10, RZ, RZ, R29 ;  /* 0x000000ffff0a7224 */ /* 0x001fc400078e001d */
[----:B------:R-:W-:Y:S02]  /*29410*/  IMAD.MOV.U32 R11, RZ, RZ, R2 ;  /* 0x000000ffff0b7224 */ /* 0x000fe400078e0002 */
[----:B------:R-:W-:Y:S02]  /*29420*/  IMAD.MOV.U32 R5, RZ, RZ, R26 ;  /* 0x000000ffff057224 */ /* 0x000fe400078e001a */
[----:B------:R-:W-:-:S03]  /*29430*/  IMAD.MOV.U32 R4, RZ, RZ, R27 ;  /* 0x000000ffff047224 */ /* 0x000fc600078e001b */
[----:B---3--:R-:W-:Y:S01]  /*29440*/  HMMA.16816.F32.BF16 R8, R16, R26, R8 ;  /* 0x0000001a1008723c */ /* 0x008fe20000041808 */
[----:B------:R-:W2:-:S15]  /*29450*/  LDL.LU.64 R26, [R1+0x1090] ;  /* 0x00109000011a7983 */ /* 0x000e9e0000300a00 */
[----:B------:R-:W-:-:S07]  /*29460*/  NOP ;  /* 0x0000000000007918 */ /* 0x000fce0000000000 */
[----:B------:R-:W-:Y:S04]  /*29470*/  STL.64 [R1+0x260], R8 ;  /* 0x0002600801007387 */ /* 0x000fe80000100a00 */
[----:B------:R-:W-:Y:S04]  /*29480*/  STL.64 [R1+0x268], R10 ;  /* 0x0002680a01007387 */ /* 0x000fe80000100a00 */
[----:B------:R-:W-:Y:S04]  /*29490*/  STL.64 [R1+0x1048], R6 ;  /* 0x0010480601007387 */ /* 0x000fe80000100a00 */
[----:B------:R0:W-:Y:S04]  /*294a0*/  STL.64 [R1+0x1040], R4 ;  /* 0x0010400401007387 */ /* 0x0001e80000100a00 */
[----:B0-----:R-:W3:Y:S04]  /*294b0*/  LDL.LU R4, [R1+0xf0] ;  /* 0x0000f00001047983 */ /* 0x001ee80000300800 */
[----:B------:R-:W3:Y:S04]  /*294c0*/  LDL.LU R5, [R1+0xf4] ;  /* 0x0000f40001057983 */ /* 0x000ee80000300800 */
[----:B------:R-:W2:Y:S04]  /*294d0*/  LDL.LU R6, [R1+0xf8] ;  /* 0x0000f80001067983 */ /* 0x000ea80000300800 */
[----:B------:R-:W2:Y:S01]  /*294e0*/  LDL.LU R7, [R1+0xfc] ;  /* 0x0000fc0001077983 */ /* 0x000ea20000300800 */
[----:B----4-:R-:W-:Y:S01]  /*294f0*/  HMMA.16816.F32.BF16 R20, R16, R14, R20 ;  /* 0x0000000e1014723c */ /* 0x010fe20000041814 */
[----:B------:R-:W-:-:S02]  /*29500*/  IMAD.MOV.U32 R2, RZ, RZ, R8 ;  /* 0x000000ffff027224 */ /* 0x000fc400078e0008 */
[----:B------:R-:W-:Y:S02]  /*29510*/  IMAD.MOV.U32 R24, RZ, RZ, R9 ;  /* 0x000000ffff187224 */ /* 0x000fe400078e0009 */
[----:B------:R-:W-:Y:S02]  /*29520*/  IMAD.MOV.U32 R29, RZ, RZ, R10 ;  /* 0x000000ffff1d7224 */ /* 0x000fe400078e000a */
[----:B------:R-:W-:-:S15]  /*29530*/  IMAD.MOV.U32 R11, RZ, RZ, R3 ;  /* 0x000000ffff0b7224 */ /* 0x000fde00078e0003 */
[----:B------:R-:W-:-:S02]  /*29540*/  NOP ;  /* 0x0000000000007918 */ /* 0x000fc40000000000 */
[----:B------:R-:W-:Y:S02]  /*29550*/  IMAD.MOV.U32 R25, RZ, RZ, R21 ;  /* 0x000000ffff197224 */ /* 0x000fe400078e0015 */
[----:B------:R-:W-:Y:S01]  /*29560*/  IMAD.MOV.U32 R3, RZ, RZ, R20 ;  /* 0x000000ffff037224 */ /* 0x000fe200078e0014 */
[----:B--2---:R-:W-:Y:S04]  /*29570*/  STL.64 [R1+0x1060], R6 ;  /* 0x0010600601007387 */ /* 0x004fe80000100a00 */
[----:B---3--:R0:W-:Y:S04]  /*29580*/  STL.64 [R1+0x1058], R4 ;  /* 0x0010580401007387 */ /* 0x0081e80000100a00 */
[----:B0-----:R-:W2:Y:S04]  /*29590*/  LDL.LU R4, [R1+0x100] ;  /* 0x0001000001047983 */ /* 0x001ea80000300800 */
[----:B------:R-:W2:Y:S04]  /*295a0*/  LDL.LU R5, [R1+0x104] ;  /* 0x0001040001057983 */ /* 0x000ea80000300800 */
[----:B------:R-:W2:Y:S04]  /*295b0*/  LDL.LU R6, [R1+0x108] ;  /* 0x0001080001067983 */ /* 0x000ea80000300800 */
[----:B------:R-:W2:Y:S04]  /*295c0*/  LDL.LU R7, [R1+0x10c] ;  /* 0x00010c0001077983 */ /* 0x000ea80000300800 */
[----:B------:R-:W3:Y:S04]  /*295d0*/  LDL.LU R8, [R1+0xe0] ;  /* 0x0000e00001087983 */ /* 0x000ee80000300800 */
[----:B------:R-:W3:Y:S04]  /*295e0*/  LDL.LU R9, [R1+0xe4] ;  /* 0x0000e40001097983 */ /* 0x000ee80000300800 */
[----:B------:R-:W3:Y:S04]  /*295f0*/  LDL.LU R10, [R1+0xe8] ;  /* 0x0000e800010a7983 */ /* 0x000ee80000300800 */
[----:B------:R-:W-:Y:S04]  /*29600*/  STL [R1+0xe44], R2 ;  /* 0x000e440201007387 */ /* 0x000fe80000100800 */
[----:B------:R0:W-:Y:S04]  /*29610*/  STL [R1+0xe40], R24 ;  /* 0x000e401801007387 */ /* 0x0001e80000100800 */
[----:B------:R1:W-:Y:S01]  /*29620*/  STL [R1+0xe3c], R29 ;  /* 0x000e3c1d01007387 */ /* 0x0003e20000100800 */
[----:B0-----:R-:W-:-:S02]  /*29630*/  IMAD.MOV.U32 R24, RZ, RZ, R15 ;  /* 0x000000ffff187224 */ /* 0x001fc400078e000f */
[----:B-1----:R-:W-:Y:S02]  /*29640*/  IMAD.MOV.U32 R29, RZ, RZ, R14 ;  /* 0x000000ffff1d7224 */ /* 0x002fe400078e000e */
[----:B------:R-:W4:Y:S04]  /*29650*/  LDL.LU.64 R14, [R1+0x1088] ;  /* 0x00108800010e7983 */ /* 0x000f280000300a00 */
[----:B------:R-:W-:Y:S04]  /*29660*/  STL.64 [R1+0x270], R20 ;  /* 0x0002701401007387 */ /* 0x000fe80000100a00 */
[----:B------:R0:W-:Y:S04]  /*29670*/  STL.64 [R1+0x278], R22 ;  /* 0x0002781601007387 */ /* 0x0001e80000100a00 */
[----:B0-----:R-:W4:Y:S04]  /*29680*/  LDL.LU.64 R22, [R1+0x1080] ;  /* 0x0010800001167983 */ /* 0x001f280000300a00 */
[----:B------:R-:W4:Y:S04]  /*29690*/  LDL.LU.64 R20, [R1+0x1078] ;  /* 0x0010780001147983 */ /* 0x000f280000300a00 */
[----:B------:R-:W-:Y:S04]  /*296a0*/  STL [R1+0xe4c], R3 ;  /* 0x000e4c0301007387 */ /* 0x000fe80000100800 */
[----:B------:R-:W-:Y:S01]  /*296b0*/  STL [R1+0xe48], R25 ;  /* 0x000e481901007387 */ /* 0x000fe20000100800 */
[----:B----4-:R-:W-:-:S15]  /*296c0*/  HMMA.16816.F32.BF16 R20, R16, R14, R20 ;  /* 0x0000000e1014723c */ /* 0x010fde0000041814 */
[----:B------:R-:W-:-:S08]  /*296d0*/  NOP ;  /* 0x0000000000007918 */ /* 0x000fd00000000000 */
[----:B------:R0:W-:Y:S04]  /*296e0*/  STL.64 [R1+0x250], R20 ;  /* 0x0002501401007387 */ /* 0x0001e80000100a00 */
[----:B------:R1:W-:Y:S01]  /*296f0*/  STL.64 [R1+0x258], R22 ;  /* 0x0002581601007387 */ /* 0x0003e20000100a00 */
[----:B0-----:R-:W-:-:S03]  /*29700*/  IMAD.MOV.U32 R21, RZ, RZ, R14 ;  /* 0x000000ffff157224 */ /* 0x001fc600078e000e */
[----:B-1----:R-:W4:Y:S01]  /*29710*/  LDL.LU.64 R22, [R1+0x1070] ;  /* 0x0010700001167983 */ /* 0x002f220000300a00 */
[----:B------:R-:W-:-:S03]  /*29720*/  IMAD.MOV.U32 R20, RZ, RZ, R15 ;  /* 0x000000ffff147224 */ /* 0x000fc600078e000f */
[----:B------:R-:W2:Y:S02]  /*29730*/  LDL.LU.64 R14, [R1+0x1068] ;  /* 0x00106800010e7983 */ /* 0x000ea40000300a00 */
[----:B--2---:R-:W-:Y:S06]  /*29740*/  HMMA.16816.F32.BF16 R4, R16, R14, R4 ;  /* 0x0000000e1004723c */ /* 0x004fec0000041804 */
[----:B------:R-:W-:Y:S02]  /*29750*/  IMAD.MOV.U32 R3, RZ, RZ, R14 ;  /* 0x000000ffff037224 */ /* 0x000fe400078e000e */
[----:B------:R-:W-:-:S15]  /*29760*/  IMAD.MOV.U32 R2, RZ, RZ, R15 ;  /* 0x000000ffff027224 */ /* 0x000fde00078e000f */
[----:B------:R-:W-:Y:S04]  /*29770*/  STL.64 [R1+0x240], R4 ;  /* 0x0002400401007387 */ /* 0x000fe80000100a00 */
[----:B------:R0:W-:Y:S04]  /*29780*/  STL.64 [R1+0x248], R6 ;  /* 0x0002480601007387 */ /* 0x0001e80000100a00 */
[----:B0-----:R-:W2:Y:S04]  /*29790*/  LDL.LU.64 R6, [R1+0x1060] ;  /* 0x0010600001067983 */ /* 0x001ea80000300a00 */
[----:B------:R-:W2:Y:S04]  /*297a0*/  LDL.LU.64 R4, [R1+0x1058] ;  /* 0x0010580001047983 */ /* 0x000ea80000300a00 */
[----:B------:R-:W2:Y:S02]  /*297b0*/  LDL.LU.64 R14, [R1+0x1050] ;  /* 0x00105000010e7983 */ /* 0x000ea40000300a00 */
[----:B--2---:R-:W-:-:S15]  /*297c0*/  HMMA.16816.F32.BF16 R4, R16, R14, R4 ;  /* 0x0000000e1004723c */ /* 0x004fde0000041804 */
[----:B------:R-:W-:-:S08]  /*297d0*/  NOP ;  /* 0x0000000000007918 */ /* 0x000fd00000000000 */
[----:B------:R-:W-:Y:S04]  /*297e0*/  STL.64 [R1+0x220], R4 ;  /* 0x0002200401007387 */ /* 0x000fe80000100a00 */
[----:B------:R0:W-:Y:S04]  /*297f0*/  STL.64 [R1+0x228], R6 ;  /* 0x0002280601007387 */ /* 0x0001e80000100a00 */
[----:B0-----:R-:W3:Y:S04]  /*29800*/  LDL.LU.64 R6, [R1+0x1048] ;  /* 0x0010480001067983 */ /* 0x001ee80000300a00 */
[----:B------:R-:W2:Y:S04]  /*29810*/  LDL.LU.64 R4, [R1+0x1040] ;  /* 0x0010400001047983 */ /* 0x000ea80000300a00 */
[----:B------:R4:W-:Y:S04]  /*29820*/  STL.64 [R1+0xf98], R14 ;  /* 0x000f980e01007387 */ /* 0x0009e80000100a00 */
[----:B------:R-:W2:Y:S04]  /*29830*/  LDL.LU R12, [R1+0x80] ;  /* 0x00008000010c7983 */ /* 0x000ea80000300800 */
[----:B------:R-:W2:Y:S01]  /*29840*/  LDL.LU R13, [R1+0x84] ;  /* 0x00008400010d7983 */ /* 0x000ea20000300800 */
[----:B----4-:R-:W-:-:S02]  /*29850*/  IMAD.MOV.U32 R14, RZ, RZ, R23 ;  /* 0x000000ffff0e7224 */ /* 0x010fc400078e0017 */
[----:B------:R-:W-:-:S05]  /*29860*/  IMAD.MOV.U32 R15, RZ, RZ, R22 ;  /* 0x000000ffff0f7224 */ /* 0x000fca00078e0016 */
[----:B------:R0:W-:Y:S02]  /*29870*/  STL.64 [R1+0xfa8], R14 ;  /* 0x000fa80e01007387 */ /* 0x0001e40000100a00 */
[----:B0-----:R-:W-:Y:S02]  /*29880*/  IMAD.MOV.U32 R14, RZ, RZ, R21 ;  /* 0x000000ffff0e7224 */ /* 0x001fe400078e0015 */
[----:B------:R-:W-:Y:S01]  /*29890*/  IMAD.MOV.U32 R15, RZ, RZ, R20 ;  /* 0x000000ffff0f7224 */ /* 0x000fe200078e0014 */
[----:B---3--:R-:W-:Y:S01]  /*298a0*/  HMMA.16816.F32.BF16 R8, R16, R6, R8 ;  /* 0x000000061008723c */ /* 0x008fe20000041808 */
[----:B--2---:R-:W-:Y:S04]  /*298b0*/  STL.64 [R1+0xfa0], R12 ;  /* 0x000fa00c01007387 */ /* 0x004fe80000100a00 */
[----:B------:R-:W2:Y:S04]  /*298c0*/  LDL.LU R20, [R1+0xd0] ;  /* 0x0000d00001147983 */ /* 0x000ea80000300800 */
[----:B------:R-:W2:Y:S04]  /*298d0*/  LDL.LU R21, [R1+0xd4] ;  /* 0x0000d40001157983 */ /* 0x000ea80000300800 */
[----:B------:R-:W2:Y:S04]  /*298e0*/  LDL.LU R22, [R1+0xd8] ;  /* 0x0000d80001167983 */ /* 0x000ea80000300800 */
[----:B------:R-:W2:Y:S04]  /*298f0*/  LDL.LU R23, [R1+0xdc] ;  /* 0x0000dc0001177983 */ /* 0x000ea80000300800 */
[----:B------:R0:W-:Y:S02]  /*29900*/  STL.64 [R1+0xfc0], R14 ;  /* 0x000fc00e01007387 */ /* 0x0001e40000100a00 */
[----:B0-----:R-:W-:-:S02]  /*29910*/  IMAD.MOV.U32 R14, RZ, RZ, R29 ;  /* 0x000000ffff0e7224 */ /* 0x001fc400078e001d */
[----:B------:R-:W-:-:S05]  /*29920*/  IMAD.MOV.U32 R15, RZ, RZ, R24 ;  /* 0x000000ffff0f7224 */ /* 0x000fca00078e0018 */
[----:B------:R0:W-:Y:S04]  /*29930*/  STL.64 [R1+0xfd8], R14 ;  /* 0x000fd80e01007387 */ /* 0x0001e80000100a00 */
[----:B------:R-:W-:Y:S04]  /*29940*/  STL.64 [R1+0x200], R8 ;  /* 0x0002000801007387 */ /* 0x000fe80000100a00 */
[----:B------:R1:W-:Y:S01]  /*29950*/  STL.64 [R1+0x208], R10 ;  /* 0x0002080a01007387 */ /* 0x0003e20000100a00 */
[----:B0-----:R-:W-:Y:S02]  /*29960*/  IMAD.MOV.U32 R15, RZ, RZ, R4 ;  /* 0x000000ffff0f7224 */ /* 0x001fe400078e0004 */
[----:B------:R-:W-:Y:S01]  /*29970*/  IMAD.MOV.U32 R14, RZ, RZ, R5 ;  /* 0x000000ffff0e7224 */ /* 0x000fe200078e0005 */
[----:B-1----:R-:W2:Y:S04]  /*29980*/  LDL.LU.64 R10, [R1+0x1038] ;  /* 0x00103800010a7983 */ /* 0x002ea80000300a00 */
[----:B------:R0:W-:Y:S01]  /*29990*/  STL.64 [R1+0xf90], R6 ;  /* 0x000f900601007387 */ /* 0x0001e20000100a00 */
[----:B------:R-:W-:-:S02]  /*299a0*/  IMAD.MOV.U32 R4, RZ, RZ, R28 ;  /* 0x000000ffff047224 */ /* 0x000fc400078e001c */
[----:B------:R-:W-:Y:S01]  /*299b0*/  IMAD.MOV.U32 R5, RZ, RZ, R0 ;  /* 0x000000ffff057224 */ /* 0x000fe200078e0000 */
[----:B------:R-:W3:Y:S04]  /*299c0*/  LDL.LU R28, [R1+0x1034] ;  /* 0x00103400011c7983 */ /* 0x000ee80000300800 */
[----:B------:R-:W4:Y:S01]  /*299d0*/  LDL.LU R0, [R1+0x1030] ;  /* 0x0010300001007983 */ /* 0x000f220000300800 */
[----:B0-----:R-:W-:Y:S02]  /*299e0*/  IMAD.MOV.U32 R6, RZ, RZ, R27 ;  /* 0x000000ffff067224 */ /* 0x001fe400078e001b */
[----:B------:R-:W-:Y:S01]  /*299f0*/  IMAD.MOV.U32 R7, RZ, RZ, R26 ;  /* 0x000000ffff077224 */ /* 0x000fe200078e001a */
[----:B------:R-:W2:Y:S04]  /*29a00*/  LDL.LU R27, [R1+0x102c] ;  /* 0x00102c00011b7983 */ /* 0x000ea80000300800 */
[----:B------:R-:W2:Y:S04]  /*29a10*/  LDL.LU R26, [R1+0x1028] ;  /* 0x00102800011a7983 */ /* 0x000ea80000300800 */
[----:B------:R-:W-:Y:S04]  /*29a20*/  STL.64 [R1+0xfb8], R6 ;  /* 0x000fb80601007387 */ /* 0x000fe80000100a00 */
[----:B------:R0:W-:Y:S04]  /*29a30*/  STL.64 [R1+0xfb0], R4 ;  /* 0x000fb00401007387 */ /* 0x0001e80000100a00 */
[----:B0-----:R-:W2:Y:S01]  /*29a40*/  LDL.LU R4, [R1+0x90] ;  /* 0x0000900001047983 */ /* 0x001ea20000300800 */
[----:B---3--:R-:W-:-:S02]  /*29a50*/  IMAD.MOV.U32 R5, RZ, RZ, R28 ;  /* 0x000000ffff057224 */ /* 0x008fc400078e001c */
[----:B----4-:R-:W-:Y:S01]  /*29a60*/  IMAD.MOV.U32 R6, RZ, RZ, R0 ;  /* 0x000000ffff067224 */ /* 0x010fe200078e0000 */
[----:B------:R-:W3:Y:S04]  /*29a70*/  LDL.LU R28, [R1+0x1024] ;  /* 0x00102400011c7983 */ /* 0x000ee80000300800 */
[----:B------:R-:W4:Y:S01]  /*29a80*/  LDL.LU R0, [R1+0x1020] ;  /* 0x0010200001007983 */ /* 0x000f220000300800 */
[----:B--2---:R-:W-:-:S03]  /*29a90*/  IMAD.MOV.U32 R7, RZ, RZ, R27 ;  /* 0x000000ffff077224 */ /* 0x004fc600078e001b */
[----:B------:R-:W2:Y:S04]  /*29aa0*/  LDL.LU R27, [R1+0x101c] ;  /* 0x00101c00011b7983 */ /* 0x000ea80000300800 */
[----:B------:R-:W-:Y:S04]  /*29ab0*/  STL.64 [R1+0xfd0], R6 ;  /* 0x000fd00601007387 */ /* 0x000fe80000100a00 */
[----:B------:R0:W-:Y:S04]  /*29ac0*/  STL.64 [R1+0xfc8], R4 ;  /* 0x000fc80401007387 */ /* 0x0001e80000100a00 */
[----:B0-----:R-:W3:Y:S04]  /*29ad0*/  LDL.LU R4, [R1+0xa0] ;  /* 0x0000a00001047983 */ /* 0x001ee80000300800 */
[----:B------:R-:W3:Y:S04]  /*29ae0*/  LDL.LU R5, [R1+0xa4] ;  /* 0x0000a40001057983 */ /* 0x000ee80000300800 */
[----:B------:R-:W4:Y:S01]  /*29af0*/  LDL.LU R6, [R1+0xa8] ;  /* 0x0000a80001067983 */ /* 0x000f220000300800 */
[----:B------:R-:W-:Y:S01]  /*29b00*/  HMMA.16816.F32.BF16 R20, R16, R10, R20 ;  /* 0x0000000a1014723c */ /* 0x000fe20000041814 */
[----:B------:R-:W-:-:S02]  /*29b10*/  IMAD.MOV.U32 R7, RZ, RZ, R26 ;  /* 0x000000ffff077224 */ /* 0x000fc400078e001a */
[----:B------:R-:W2:Y:S04]  /*29b20*/  LDL.LU R26, [R1+0x1018] ;  /* 0x00101800011a7983 */ /* 0x000ea80000300800 */
[----:B----4-:R-:W-:Y:S04]  /*29b30*/  STL.64 [R1+0xfe8], R6 ;  /* 0x000fe80601007387 */ /* 0x010fe80000100a00 */
[----:B---3--:R2:W-:Y:S02]  /*29b40*/  STL.64 [R1+0xfe0], R4 ;  /* 0x000fe00401007387 */ /* 0x0085e40000100a00 */
[----:B--2---:R-:W-:-:S02]  /*29b50*/  IMAD.MOV.U32 R4, RZ, RZ, R27 ;  /* 0x000000ffff047224 */ /* 0x004fc400078e001b */
[----:B------:R-:W-:Y:S01]  /*29b60*/  IMAD.MOV.U32 R6, RZ, RZ, R0 ;  /* 0x000000ffff067224 */ /* 0x000fe200078e0000 */
[----:B------:R-:W2:Y:S04]  /*29b70*/  LDL.LU R27, [R1+0x1014] ;  /* 0x00101400011b7983 */ /* 0x000ea80000300800 */
[----:B------:R-:W3:Y:S04]  /*29b80*/  LDL.LU R5, [R1+0xb4] ;  /* 0x0000b40001057983 */ /* 0x000ee80000300800 */
[----:B------:R-:W4:Y:S04]  /*29b90*/  LDL.LU R0, [R1+0x1010] ;  /* 0x0010100001007983 */ /* 0x000f280000300800 */
[----:B------:R-:W-:Y:S04]  /*29ba0*/  STL.64 [R1+0x1e0], R20 ;  /* 0x0001e01401007387 */ /* 0x000fe80000100a00 */
[----:B------:R0:W-:Y:S04]  /*29bb0*/  STL.64 [R1+0x1e8], R22 ;  /* 0x0001e81601007387 */ /* 0x0001e80000100a00 */
[----:B0-----:R-:W2:Y:S04]  /*29bc0*/  LDL.LU.64 R22, [R1+0x1008] ;  /* 0x0010080001167983 */ /* 0x001ea80000300a00 */
[----:B------:R-:W2:Y:S01]  /*29bd0*/  LDL.LU.64 R20, [R1+0x1000] ;  /* 0x0010000001147983 */ /* 0x000ea20000300a00 */
[----:B------:R-:W-:Y:S01]  /*29be0*/  IMAD.MOV.U32 R7, RZ, RZ, R28 ;  /* 0x000000ffff077224 */ /* 0x000fe200078e001c */
[----:B--2---:R-:W-:Y:S02]  /*29bf0*/  HMMA.16816.F32.BF16 R16, R16, R26, R20 ;  /* 0x0000001a1010723c */ /* 0x004fe40000041814 */
[----:B------:R-:W3:Y:S04]  /*29c00*/  LDL.LU.64 R22, [R1+0xff8] ;  /* 0x000ff80001167983 */ /* 0x000ee80000300a00 */
[----:B------:R-:W3:-:S15]  /*29c10*/  LDL.LU.64 R20, [R1+0xff0] ;  /* 0x000ff00001147983 */ /* 0x000ede0000300a00 */
[----:B------:R-:W-:-:S02]  /*29c20*/  NOP ;  /* 0x0000000000007918 */ /* 0x000fc40000000000 */
[----:B------:R-:W-:Y:S04]  /*29c30*/  STL.64 [R1+0x1d0], R16 ;  /* 0x0001d01001007387 */ /* 0x000fe80000100a00 */
[----:B------:R-:W-:Y:S01]  /*29c40*/  STL.64 [R1+0x1d8], R18 ;  /* 0x0001d81201007387 */ /* 0x000fe20000100a00 */
[----:B---3--:R-:W-:Y:S03]  /*29c50*/  HMMA.16816.F32.BF16 R12, R20, R14, R4 ;  /* 0x0000000e140c723c */ /* 0x008fe60000041804 */
        /* <DEDUP_REMOVED lines=22> */
[----:B------:R-:W-:Y:S02]  /*29dc0*/  IMAD.MOV.U32 R19, RZ, RZ, R2 ;  /* 0x000000ffff137224 */ /* 0x000fe400078e0002 */
[----:B------:R-:W0:Y:S05]  /*29dd0*/  LDC R2, c[0x0][0x230] ;  /* 0x00008c00ff027b82 */ /* 0x000e2a0000000800 */
[----:B---3--:R-:W-:Y:S01]  /*29de0*/  HMMA.16816.F32.BF16 R16, R20, R18, R12 ;  /* 0x000000121410723c */ /* 0x008fe2000004180c */
[----:B------:R-:W2:-:S15]  /*29df0*/  LDL.LU.64 R14, [R1+0xf98] ;  /* 0x000f9800010e7983 */ /* 0x000e9e0000300a00 */
[----:B------:R-:W-:-:S07]  /*29e00*/  NOP ;  /* 0x0000000000007918 */ /* 0x000fce0000000000 */
[----:B------:R1:W-:Y:S04]  /*29e10*/  STL.64 [R1+0x1a0], R16 ;  /* 0x0001a01001007387 */ /* 0x0003e80000100a00 */
[----:B------:R3:W-:Y:S04]  /*29e20*/  STL.64 [R1+0x1a8], R18 ;  /* 0x0001a81201007387 */ /* 0x0007e80000100a00 */
[----:B-1----:R-:W4:Y:S04]  /*29e30*/  LDL.LU R16, [R1+0xb74] ;  /* 0x000b740001107983 */ /* 0x002f280000300800 */
[----:B------:R-:W4:Y:S04]  /*29e40*/  LDL.LU R17, [R1+0xb14] ;  /* 0x000b140001117983 */ /* 0x000f280000300800 */
[----:B---3--:R-:W3:Y:S04]  /*29e50*/  LDL.LU R18, [R1+0xb54] ;  /* 0x000b540001127983 */ /* 0x008ee80000300800 */
[----:B------:R-:W4:Y:S04]  /*29e60*/  LDL.LU R19, [R1+0xb64] ;  /* 0x000b640001137983 */ /* 0x000f280000300800 */
[----:B------:R-:W3:Y:S04]  /*29e70*/  LDL.LU R3, [R1+0xb4c] ;  /* 0x000b4c0001037983 */ /* 0x000ee80000300800 */
[----:B------:R-:W3:Y:S01]  /*29e80*/  LDL.LU R28, [R1+0xb60] ;  /* 0x000b6000011c7983 */ /* 0x000ee20000300800 */
[----:B--2---:R-:W-:Y:S03]  /*29e90*/  HMMA.16816.F32.BF16 R12, R20, R14, R4 ;  /* 0x0000000e140c723c */ /* 0x004fe60000041804 */
[----:B------:R-:W2:-:S15]  /*29ea0*/  LDL.LU.64 R6, [R1+0xf90] ;  /* 0x000f900001067983 */ /* 0x000e9e0000300a00 */
[----:B------:R-:W-:-:S05]  /*29eb0*/  NOP ;  /* 0x0000000000007918 */ /* 0x000fca0000000000 */
[----:B------:R-:W-:Y:S04]  /*29ec0*/  STL.64 [R1+0x190], R12 ;  /* 0x0001900c01007387 */ /* 0x000fe80000100a00 */
[----:B------:R1:W-:Y:S04]  /*29ed0*/  STL.64 [R1+0x198], R14 ;  /* 0x0001980e01007387 */ /* 0x0003e80000100a00 */
[----:B-1----:R-:W2:Y:S04]  /*29ee0*/  LDL.LU.64 R14, [R1+0xf88] ;  /* 0x000f8800010e7983 */ /* 0x002ea80000300a00 */
[----:B------:R-:W2:Y:S04]  /*29ef0*/  LDL.LU.64 R12, [R1+0xf80] ;  /* 0x000f8000010c7983 */ /* 0x000ea80000300a00 */
[----:B------:R-:W3:Y:S01]  /*29f00*/  LDL.LU R29, [R1+0xb44] ;  /* 0x000b4400011d7983 */ /* 0x000ee20000300800 */
[----:B--2---:R-:W-:Y:S03]  /*29f10*/  HMMA.16816.F32.BF16 R12, R20, R6, R12 ;  /* 0x00000006140c723c */ /* 0x004fe6000004180c */
[----:B------:R-:W2:Y:S04]  /*29f20*/  LDL.LU.64 R6, [R1+0xf78] ;  /* 0x000f780001067983 */ /* 0x000ea80000300a00 */
[----:B------:R-:W2:-:S15]  /*29f30*/  LDL.LU.64 R4, [R1+0xf70] ;  /* 0x000f700001047983 */ /* 0x000e9e0000300a00 */
[----:B------:R-:W-:-:S01]  /*29f40*/  NOP ;  /* 0x0000000000007918 */ /* 0x000fc20000000000 */
[----:B------:R1:W-:Y:S04]  /*29f50*/  STL.64 [R1+0x180], R12 ;  /* 0x0001800c01007387 */ /* 0x0003e80000100a00 */
[----:B------:R0:W-:Y:S04]  /*29f60*/  STL.64 [R1+0x188], R14 ;  /* 0x0001880e01007387 */ /* 0x0001e80000100a00 */
[----:B-1----:R-:W3:Y:S04]  /*29f70*/  LDL.LU R12, [R1+0xb7c] ;  /* 0x000b7c00010c7983 */ /* 0x002ee80000300800 */
[----:B------:R-:W3:Y:S04]  /*29f80*/  LDL.LU R13, [R1+0xb1c] ;  /* 0x000b1c00010d7983 */ /* 0x000ee80000300800 */
        /* <DEDUP_REMOVED lines=8> */
[----:B------:R0:W-:Y:S04]  /*2a010*/  STL.64 [R1+0x210], R4 ;  /* 0x0002100401007387 */ /* 0x0001e80000100a00 */
[----:B------:R1:W-:Y:S01]  /*2a020*/  STL.64 [R1+0x218], R6 ;  /* 0x0002180601007387 */ /* 0x0003e20000100a00 */
[----:B0-----:R-:W-:-:S03]  /*2a030*/  IMAD.MOV.U32 R5, RZ, RZ, R7 ;  /* 0x000000ffff057224 */ /* 0x001fc600078e0007 */
[----:B-1----:R-:W4:Y:S04]  /*2a040*/  LDL.LU R6, [R1+0xb80] ;  /* 0x000b800001067983 */ /* 0x002f280000300800 */
[----:B------:R-:W3:Y:S04]  /*2a050*/  LDL.LU R7, [R1+0xb10] ;  /* 0x000b100001077983 */ /* 0x000ee80000300800 */
[----:B------:R0:W-:Y:S04]  /*2a060*/  STL [R1+0xe50], R5 ;  /* 0x000e500501007387 */ /* 0x0001e80000100800 */
[----:B0-----:R-:W4:Y:S01]  /*2a070*/  LDL.LU R5, [R1+0xb84] ;  /* 0x000b840001057983 */ /* 0x001f220000300800 */
[----:B--2---:R-:W-:-:S15]  /*2a080*/  HMMA.16816.F32.BF16 R8, R20, R26, R8 ;  /* 0x0000001a1408723c */ /* 0x004fde0000041808 */
[----:B------:R-:W-:-:S08]  /*2a090*/  NOP ;  /* 0x0000000000007918 */ /* 0x000fd00000000000 */
[----:B------:R0:W-:Y:S04]  /*2a0a0*/  STL.64 [R1+0x1b0], R8 ;  /* 0x0001b00801007387 */ /* 0x0001e80000100a00 */
[----:B------:R1:W-:Y:S01]  /*2a0b0*/  STL.64 [R1+0x1b8], R10 ;  /* 0x0001b80a01007387 */ /* 0x0003e20000100a00 */
[----:B------:R-:W-:-:S03]  /*2a0c0*/  IMAD.MOV.U32 R4, RZ, RZ, R11 ;  /* 0x000000ffff047224 */ /* 0x000fc600078e000b */
[----:B0-----:R-:W2:Y:S04]  /*2a0d0*/  LDL.LU R8, [R1+0xb20] ;  /* 0x000b200001087983 */ /* 0x001ea80000300800 */
[----:B------:R-:W2:Y:S04]  /*2a0e0*/  LDL.LU R9, [R1+0xb70] ;  /* 0x000b700001097983 */ /* 0x000ea80000300800 */
[----:B-1----:R-:W2:Y:S04]  /*2a0f0*/  LDL.LU R10, [R1+0xb6c] ;  /* 0x000b6c00010a7983 */ /* 0x002ea80000300800 */
[----:B------:R-:W2:Y:S01]  /*2a100*/  LDL.LU R11, [R1+0xb68] ;  /* 0x000b6800010b7983 */ /* 0x000ea20000300800 */
[----:B------:R-:W-:-:S05]  /*2a110*/  VIADD R2, R2, 0x7f ;  /* 0x0000007f02027836 */ /* 0x000fca0000000000 */
[----:B------:R-:W-:-:S04]  /*2a120*/  SHF.R.S32.HI R27, RZ, 0x1f, R2 ;  /* 0x0000001fff1b7819 */ /* 0x000fc80000011402 */
[----:B------:R-:W-:Y:S02]  /*2a130*/  LEA.HI R27, R27, R2, RZ, 0x7 ;  /* 0x000000021b1b7211 */ /* 0x000fe400078f38ff */
[----:B------:R-:W2:Y:S04]  /*2a140*/  LDL.LU R2, [R1+0xb78] ;  /* 0x000b780001027983 */ /* 0x000ea80000300800 */
[----:B------:R-:W-:Y:S01]  /*2a150*/  STL [R1+0xe54], R4 ;  /* 0x000e540401007387 */ /* 0x000fe20000100800 */
[----:B----4-:R-:W-:Y:S02]  /*2a160*/  IADD3 R5, P4, R5, UR10, RZ ;  /* 0x0000000a05057c10 */ /* 0x010fe4000ff9e0ff */
[----:B------:R-:W-:Y:S02]  /*2a170*/  IADD3 R6, P3, R6, UR10, RZ ;  /* 0x0000000a06067c10 */ /* 0x000fe4000ff7e0ff */
[----:B------:R-:W-:-:S02]  /*2a180*/  IADD3.X R19, R19, UR7, RZ, P4, !PT ;  /* 0x0000000713137c10 */ /* 0x000fc4000a7fe4ff */
[----:B---3--:R-:W-:Y:S02]  /*2a190*/  IADD3.X R28, R28, UR7, RZ, P3, !PT ;  /* 0x000000071c1c7c10 */ /* 0x008fe40009ffe4ff */
[----:B------:R-:W-:Y:S02]  /*2a1a0*/  IADD3 R3, P4, R3, UR10, RZ ;  /* 0x0000000a03037c10 */ /* 0x000fe4000ff9e0ff */
[----:B------:R-:W-:Y:S02]  /*2a1b0*/  IADD3 R29, P3, R29, UR10, RZ ;  /* 0x0000000a1d1d7c10 */ /* 0x000fe4000ff7e0ff */
[----:B--2---:R-:W-:Y:S02]  /*2a1c0*/  IADD3 R8, P2, R8, UR10, RZ ;  /* 0x0000000a08087c10 */ /* 0x004fe4000ff5e0ff */
[----:B------:R-:W-:Y:S02]  /*2a1d0*/  IADD3 R9, P6, R9, UR10, RZ ;  /* 0x0000000a09097c10 */ /* 0x000fe4000ffde0ff */
[----:B------:R-:W-:-:S02]  /*2a1e0*/  IADD3 R10, P5, R10, UR10, RZ ;  /* 0x0000000a0a0a7c10 */ /* 0x000fc4000ffbe0ff */
[----:B------:R-:W-:Y:S02]  /*2a1f0*/  IADD3 R11, P1, R11, UR10, RZ ;  /* 0x0000000a0b0b7c10 */ /* 0x000fe4000ff3e0ff */
[----:B------:R-:W-:Y:S01]  /*2a200*/  IADD3.X R7, R7, UR7, RZ, P2, !PT ;  /* 0x0000000707077c10 */ /* 0x000fe200097fe4ff */
[----:B------:R-:W-:Y:S04]  /*2a210*/  STL [R1+0xb20], R8 ;  /* 0x000b200801007387 */ /* 0x000fe80000100800 */
[----:B------:R-:W-:Y:S04]  /*2a220*/  STL [R1+0xb70], R9 ;  /* 0x000b700901007387 */ /* 0x000fe80000100800 */
[----:B------:R-:W-:Y:S01]  /*2a230*/  STL [R1+0xb6c], R10 ;  /* 0x000b6c0a01007387 */ /* 0x000fe20000100800 */
[----:B------:R-:W-:-:S03]  /*2a240*/  IADD3 R12, P2, R12, UR10, RZ ;  /* 0x0000000a0c0c7c10 */ /* 0x000fc6000ff5e0ff */
[----:B------:R-:W-:Y:S01]  /*2a250*/  STL [R1+0xb68], R11 ;  /* 0x000b680b01007387 */ /* 0x000fe20000100800 */
[----:B------:R-:W-:-:S03]  /*2a260*/  IADD3.X R13, R13, UR7, RZ, P6, !PT ;  /* 0x000000070d0d7c10 */ /* 0x000fc6000b7fe4ff */
        /* <DEDUP_REMOVED lines=10> */
[----:B------:R-:W-:Y:S04]  /*2a310*/  STL [R1+0xb88], R14 ;  /* 0x000b880e01007387 */ /* 0x000fe80000100800 */
[----:B------:R-:W-:Y:S04]  /*2a320*/  STL [R1+0xb18], R15 ;  /* 0x000b180f01007387 */ /* 0x000fe80000100800 */
[----:B------:R-:W-:Y:S04]  /*2a330*/  STL [R1+0xb74], R16 ;  /* 0x000b741001007387 */ /* 0x000fe80000100800 */
[----:B------:R-:W-:Y:S04]  /*2a340*/  STL [R1+0xb14], R17 ;  /* 0x000b141101007387 */ /* 0x000fe80000100800 */
[----:B------:R-:W-:Y:S04]  /*2a350*/  STL [R1+0xb54], R18 ;  /* 0x000b541201007387 */ /* 0x000fe80000100800 */
[----:B------:R0:W-:Y:S04]  /*2a360*/  STL [R1+0xb60], R28 ;  /* 0x000b601c01007387 */ /* 0x0001e80000100800 */
[----:B------:R-:W-:Y:S04]  /*2a370*/  STL [R1+0xb64], R19 ;  /* 0x000b641301007387 */ /* 0x000fe80000100800 */
[----:B0-----:R-:W2:Y:S04]  /*2a380*/  LDL.LU R28, [R1+0xb94] ;  /* 0x000b9400011c7983 */ /* 0x001ea80000300800 */
[----:B------:R0:W-:Y:S04]  /*2a390*/  STL [R1+0xb4c], R3 ;  /* 0x000b4c0301007387 */ /* 0x0001e80000100800 */
[----:B0-----:R-:W3:Y:S04]  /*2a3a0*/  LDL.LU R3, [R1+0xb58] ;  /* 0x000b580001037983 */ /* 0x001ee80000300800 */
[----:B------:R0:W-:Y:S04]  /*2a3b0*/  STL [R1+0xb44], R29 ;  /* 0x000b441d01007387 */ /* 0x0001e80000100800 */
[----:B0-----:R-:W4:Y:S01]  /*2a3c0*/  LDL.LU R29, [R1+0xb90] ;  /* 0x000b9000011d7983 */ /* 0x001f220000300800 */
[----:B------:R-:W-:-:S02]  /*2a3d0*/  IADD3.X R25, R25, UR7, RZ, P2, !PT ;  /* 0x0000000719197c10 */ /* 0x000fc400097fe4ff */
[----:B------:R-:W-:Y:S01]  /*2a3e0*/  IADD3 R24, P2, R24, UR10, RZ ;  /* 0x0000000a18187c10 */ /* 0x000fe2000ff5e0ff */
[----:B------:R-:W4:Y:S01]  /*2a3f0*/  LDL.LU R20, [R1+0xb50] ;  /* 0x000b500001147983 */ /* 0x000f220000300800 */
[----:B------:R-:W-:-:S03]  /*2a400*/  UIADD3 UR4, UR4, 0x1, URZ ;  /* 0x0000000104047890 */ /* 0x000fc6000fffe03f */
[----:B------:R-:W4:Y:S01]  /*2a410*/  LDL.LU R21, [R1+0xb8c] ;  /* 0x000b8c0001157983 */ /* 0x000f220000300800 */
[----:B------:R-:W-:-:S03]  /*2a420*/  SHF.R.S32.HI R27, RZ, 0x7, R27 ;  /* 0x00000007ff1b7819 */ /* 0x000fc6000001141b */
[----:B------:R-:W-:Y:S04]  /*2a430*/  STL [R1+0xb5c], R25 ;  /* 0x000b5c1901007387 */ /* 0x000fe80000100800 */
[----:B------:R-:W4:Y:S04]  /*2a440*/  LDL.LU R22, [R1+0xb48] ;  /* 0x000b480001167983 */ /* 0x000f280000300800 */
[----:B------:R0:W-:Y:S04]  /*2a450*/  STL [R1+0xb3c], R24 ;  /* 0x000b3c1801007387 */ /* 0x0001e80000100800 */
[----:B------:R-:W4:Y:S04]  /*2a460*/  LDL.LU R23, [R1+0xba8] ;  /* 0x000ba80001177983 */ /* 0x000f280000300800 */
[----:B------:R-:W4:Y:S01]  /*2a470*/  LDL.LU R26, [R1+0xb40] ;  /* 0x000b4000011a7983 */ /* 0x000f220000300800 */
[----:B------:R-:W-:-:S02]  /*2a480*/  IADD3.X R2, R2, UR7, RZ, P6, !PT ;  /* 0x0000000702027c10 */ /* 0x000fc4000b7fe4ff */
[----:B------:R-:W-:Y:S01]  /*2a490*/  ISETP.NE.U32.AND P0, PT, R27, UR4, PT ;  /* 0x000000041b007c0c */ /* 0x000fe2000bf05070 */
[----:B0-----:R-:W4:Y:S04]  /*2a4a0*/  LDL.LU R24, [R1+0xba4] ;  /* 0x000ba40001187983 */ /* 0x001f280000300800 */
[----:B------:R-:W4:Y:S04]  /*2a4b0*/  LDL.LU R27, [R1+0xb38] ;  /* 0x000b3800011b7983 */ /* 0x000f280000300800 */
[----:B------:R-:W4:Y:S04]  /*2a4c0*/  LDL.LU R8, [R1+0xba0] ;  /* 0x000ba00001087983 */ /* 0x000f280000300800 */
[----:B------:R-:W4:Y:S04]  /*2a4d0*/  LDL.LU R9, [R1+0xb34] ;  /* 0x000b340001097983 */ /* 0x000f280000300800 */
[----:B------:R0:W-:Y:S04]  /*2a4e0*/  STL [R1+0xb78], R2 ;  /* 0x000b780201007387 */ /* 0x0001e80000100800 */
        /* <DEDUP_REMOVED lines=14> */
[----:B0-----:R-:W4:Y:S01]  /*2a5d0*/  LDL.LU R2, [R1+0xbec] ;  /* 0x000bec0001027983 */ /* 0x001f220000300800 */
[----:B--2---:R-:W-:-:S05]  /*2a5e0*/  IADD3 R28, P6, R28, UR10, RZ ;  /* 0x0000000a1c1c7c10 */ /* 0x004fca000ffde0ff */
[----:B------:R0:W-:Y:S01]  /*2a5f0*/  STL [R1+0xb94], R28 ;  /* 0x000b941c01007387 */ /* 0x0001e20000100800 */
[----:B---3--:R-:W-:-:S03]  /*2a600*/  IADD3.X R3, R3, UR7, RZ, P5, !PT ;  /* 0x0000000703037c10 */ /* 0x008fc6000affe4ff */
[----:B0-----:R-:W2:Y:S04]  /*2a610*/  LDL.LU R28, [R1+0xbb0] ;  /* 0x000bb000011c7983 */ /* 0x001ea80000300800 */
[----:B------:R0:W-:Y:S01]  /*2a620*/  STL [R1+0xb58], R3 ;  /* 0x000b580301007387 */ /* 0x0001e20000100800 */
[----:B----4-:R-:W-:-:S03]  /*2a630*/  IADD3 R29, P5, R29, UR10, RZ ;  /* 0x0000000a1d1d7c10 */ /* 0x010fc6000ffbe0ff */
[----:B0-----:R-:W3:Y:S04]  /*2a640*/  LDL.LU R3, [R1+0xbe8] ;  /* 0x000be80001037983 */ /* 0x001ee80000300800 */
[----:B------:R0:W-:Y:S04]  /*2a650*/  STL [R1+0xb90], R29 ;  /* 0x000b901d01007387 */ /* 0x0001e80000100800 */
[----:B0-----:R-:W4:Y:S01]  /*2a660*/  LDL.LU R29, [R1+0xbb4] ;  /* 0x000bb400011d7983 */ /* 0x001f220000300800 */
[----:B------:R-:W-:Y:S02]  /*2a670*/  IADD3.X R20, R20, UR7, RZ, P1, !PT ;  /* 0x0000000714147c10 */ /* 0x000fe40008ffe4ff */
[----:B------:R-:W-:-:S02]  /*2a680*/  IADD3 R21, P1, R21, UR10, RZ ;  /* 0x0000000a15157c10 */ /* 0x000fc4000ff3e0ff */
[----:B------:R-:W-:Y:S02]  /*2a690*/  IADD3.X R22, R22, UR7, RZ, P4, !PT ;  /* 0x0000000716167c10 */ /* 0x000fe4000a7fe4ff */
[----:B------:R-:W-:Y:S02]  /*2a6a0*/  IADD3.X R26, R26, UR7, RZ, P3, !PT ;  /* 0x000000071a1a7c10 */ /* 0x000fe40009ffe4ff */
[----:B------:R-:W-:Y:S02]  /*2a6b0*/  IADD3 R24, P3, R24, UR10, RZ ;  /* 0x0000000a18187c10 */ /* 0x000fe4000ff7e0ff */
[----:B------:R-:W-:Y:S01]  /*2a6c0*/  IADD3 R23, P4, R23, UR10, RZ ;  /* 0x0000000a17177c10 */ /* 0x000fe2000ff9e0ff */
[----:B------:R-:W-:Y:S04]  /*2a6d0*/  STL [R1+0xb50], R20 ;  /* 0x000b501401007387 */ /* 0x000fe80000100800 */
[----:B------:R-:W-:Y:S04]  /*2a6e0*/  STL [R1+0xb8c], R21 ;  /* 0x000b8c1501007387 */ /* 0x000fe80000100800 */
[----:B------:R-:W-:Y:S01]  /*2a6f0*/  STL [R1+0xb48], R22 ;  /* 0x000b481601007387 */ /* 0x000fe20000100800 */
[----:B------:R-:W-:-:S03]  /*2a700*/  IADD3.X R27, R27, UR7, RZ, P2, !PT ;  /* 0x000000071b1b7c10 */ /* 0x000fc600097fe4ff */
[----:B------:R0:W-:Y:S01]  /*2a710*/  STL [R1+0xba4], R24 ;  /* 0x000ba41801007387 */ /* 0x0001e20000100800 */
[----:B------:R-:W-:-:S03]  /*2a720*/  IADD3 R8, P2, R8, UR10, RZ ;  /* 0x0000000a08087c10 */ /* 0x000fc6000ff5e0ff */
[----:B------:R-:W-:Y:S01]  /*2a730*/  STL [R1+0xba8], R23 ;  /* 0x000ba81701007387 */ /* 0x000fe20000100800 */
[----:B------:R-:W-:Y:S02]  /*2a740*/  IADD3.X R9, R9, UR7, RZ, P6, !PT ;  /* 0x0000000709097c10 */ /* 0x000fe4000b7fe4ff */
[----:B------:R-:W-:Y:S02]  /*2a750*/  IADD3 R10, P6, R10, UR10, RZ ;  /* 0x0000000a0a0a7c10 */ /* 0x000fe4000ffde0ff */
[----:B------:R-:W-:Y:S02]  /*2a760*/  IADD3.X R11, R11, UR7, RZ, P5, !PT ;  /* 0x000000070b0b7c10 */ /* 0x000fe4000affe4ff */
[----:B------:R-:W-:Y:S02]  /*2a770*/  IADD3 R5, P5, R5, UR10, RZ ;  /* 0x0000000a05057c10 */ /* 0x000fe4000ffbe0ff */
[----:B------:R-:W-:Y:S01]  /*2a780*/  IADD3.X R6, R6, UR7, RZ, P1, !PT ;  /* 0x0000000706067c10 */ /* 0x000fe20008ffe4ff */
[----:B0-----:R-:W4:Y:S04]  /*2a790*/  LDL.LU R24, [R1+0xc08] ;  /* 0x000c080001187983 */ /* 0x001f280000300800 */
[----:B------:R-:W-:Y:S04]  /*2a7a0*/  STL [R1+0xb40], R26 ;  /* 0x000b401a01007387 */ /* 0x000fe80000100800 */
        /* <DEDUP_REMOVED lines=17> */
[----:B------:R-:W-:Y:S02]  /*2a8c0*/  IADD3.X R18, R18, UR7, RZ, P6, !PT ;  /* 0x0000000712127c10 */ /* 0x000fe4000b7fe4ff */
[----:B------:R-:W-:Y:S01]  /*2a8d0*/  IADD3.X R25, R25, UR7, RZ, P5, !PT ;  /* 0x0000000719197c10 */ /* 0x000fe2000affe4ff */
[----:B------:R-:W-:Y:S01]  /*2a8e0*/  STL [R1+0xb24], R14 ;  /* 0x000b240e01007387 */ /* 0x000fe20000100800 */
[----:B------:R-:W-:-:S03]  /*2a8f0*/  IADD3 R2, P5, R2, UR10, RZ ;  /* 0x0000000a02027c10 */ /* 0x000fc6000ffbe0ff */
[----:B------:R-:W-:Y:S01]  /*2a900*/  STL [R1+0xbd4], R15 ;  /* 0x000bd40f01007387 */ /* 0x000fe20000100800 */
[----:B------:R-:W-:-:S03]  /*2a910*/  IADD3 R19, P6, R19, UR10, RZ ;  /* 0x0000000a13137c10 */ /* 0x000fc6000ffde0ff */
[----:B------:R-:W-:Y:S04]  /*2a920*/  STL [R1+0xb98], R16 ;  /* 0x000b981001007387 */ /* 0x000fe80000100800 */
[----:B------:R-:W-:Y:S04]  /*2a930*/  STL [R1+0xbd0], R17 ;  /* 0x000bd01101007387 */ /* 0x000fe80000100800 */
[----:B------:R-:W-:Y:S04]  /*2a940*/  STL [R1+0xb9c], R18 ;  /* 0x000b9c1201007387 */ /* 0x000fe80000100800 */
[----:B------:R0:W-:Y:S04]  /*2a950*/  STL [R1+0xbec], R2 ;  /* 0x000bec0201007387 */ /* 0x0001e80000100800 */
[----:B------:R-:W-:Y:S04]  /*2a960*/  STL [R1+0xbf0], R19 ;  /* 0x000bf01301007387 */ /* 0x000fe80000100800 */
[----:B0-----:R-:W4:Y:S04]  /*2a970*/  LDL.LU R2, [R1+0xbc4] ;  /* 0x000bc40001027983 */ /* 0x001f280000300800 */
[----:B------:R0:W-:Y:S04]  /*2a980*/  STL [R1+0xbac], R25 ;  /* 0x000bac1901007387 */ /* 0x0001e80000100800 */
[----:B0-----:R-:W4:Y:S01]  /*2a990*/  LDL.LU R25, [R1+0xc04] ;  /* 0x000c040001197983 */ /* 0x001f220000300800 */
[----:B--2---:R-:W-:-:S05]  /*2a9a0*/  IADD3.X R28, R28, UR7, RZ, P1, !PT ;  /* 0x000000071c1c7c10 */ /* 0x004fca0008ffe4ff */
[----:B------:R0:W-:Y:S01]  /*2a9b0*/  STL [R1+0xbb0], R28 ;  /* 0x000bb01c01007387 */ /* 0x0001e20000100800 */
[----:B---3--:R-:W-:-:S03]  /*2a9c0*/  IADD3 R3, P1, R3, UR10, RZ ;  /* 0x0000000a03037c10 */ /* 0x008fc6000ff3e0ff */
[----:B0-----:R-:W2:Y:S04]  /*2a9d0*/  LDL.LU R28, [R1+0xbc8] ;  /* 0x000bc800011c7983 */ /* 0x001ea80000300800 */
[----:B------:R-:W3:Y:S04]  /*2a9e0*/  LDL.LU R20, [R1+0xc00] ;  /* 0x000c000001147983 */ /* 0x000ee80000300800 */
[----:B------:R-:W3:Y:S04]  /*2a9f0*/  LDL.LU R21, [R1+0xbcc] ;  /* 0x000bcc0001157983 */ /* 0x000ee80000300800 */
[----:B------:R0:W-:Y:S04]  /*2aa00*/  STL [R1+0xbe8], R3 ;  /* 0x000be80301007387 */ /* 0x0001e80000100800 */
[----:B------:R-:W3:Y:S01]  /*2aa10*/  LDL.LU R22, [R1+0xc20] ;  /* 0x000c200001167983 */ /* 0x000ee20000300800 */
[----:B----4-:R-:W-:-:S05]  /*2aa20*/  IADD3.X R29, R29, UR7, RZ, P4, !PT ;  /* 0x000000071d1d7c10 */ /* 0x010fca000a7fe4ff */
[----:B------:R1:W-:Y:S04]  /*2aa30*/  STL [R1+0xbb4], R29 ;  /* 0x000bb41d01007387 */ /* 0x0003e80000100800 */
[----:B------:R-:W4:Y:S04]  /*2aa40*/  LDL.LU R23, [R1+0xbdc] ;  /* 0x000bdc0001177983 */ /* 0x000f280000300800 */
[----:B------:R-:W4:Y:S04]  /*2aa50*/  LDL.LU R26, [R1+0xc1c] ;  /* 0x000c1c00011a7983 */ /* 0x000f280000300800 */
[----:B0-----:R-:W4:Y:S04]  /*2aa60*/  LDL.LU R3, [R1+0xbe0] ;  /* 0x000be00001037983 */ /* 0x001f280000300800 */
[----:B------:R-:W4:Y:S04]  /*2aa70*/  LDL.LU R27, [R1+0xc18] ;  /* 0x000c1800011b7983 */ /* 0x000f280000300800 */
[----:B------:R-:W4:Y:S04]  /*2aa80*/  LDL.LU R8, [R1+0xbe4] ;  /* 0x000be40001087983 */ /* 0x000f280000300800 */
[----:B------:R-:W4:Y:S01]  /*2aa90*/  LDL.LU R9, [R1+0xc38] ;  /* 0x000c380001097983 */ /* 0x000f220000300800 */
[----:B------:R-:W-:-:S05]  /*2aaa0*/  IADD3 R24, P4, R24, UR10, RZ ;  /* 0x0000000a18187c10 */ /* 0x000fca000ff9e0ff */
        /* <DEDUP_REMOVED lines=14> */
[----:B-1----:R-:W4:Y:S04]  /*2ab90*/  LDL.LU R29, [R1+0xc5c] ;  /* 0x000c5c00011d7983 */ /* 0x002f280000300800 */
[----:B0-----:R-:W4:Y:S01]  /*2aba0*/  LDL.LU R24, [R1+0xc28] ;  /* 0x000c280001187983 */ /* 0x001f220000300800 */
[----:B------:R-:W-:-:S05]  /*2abb0*/  IADD3.X R2, R2, UR7, RZ, P3, !PT ;  /* 0x0000000702027c10 */ /* 0x000fca0009ffe4ff */
[----:B------:R0:W-:Y:S01]  /*2abc0*/  STL [R1+0xbc4], R2 ;  /* 0x000bc40201007387 */ /* 0x0001e20000100800 */
[----:B------:R-:W-:-:S03]  /*2abd0*/  IADD3 R25, P3, R25, UR10, RZ ;  /* 0x0000000a19197c10 */ /* 0x000fc6000ff7e0ff */
[----:B0-----:R-:W4:Y:S04]  /*2abe0*/  LDL.LU R2, [R1+0xc84] ;  /* 0x000c840001027983 */ /* 0x001f280000300800 */
[----:B------:R0:W-:Y:S04]  /*2abf0*/  STL [R1+0xc04], R25 ;  /* 0x000c041901007387 */ /* 0x0001e80000100800 */
[----:B0-----:R-:W4:Y:S01]  /*2ac00*/  LDL.LU R25, [R1+0xc2c] ;  /* 0x000c2c0001197983 */ /* 0x001f220000300800 */
[----:B--2---:R-:W-:Y:S02]  /*2ac10*/  IADD3.X R28, R28, UR7, RZ, P2, !PT ;  /* 0x000000071c1c7c10 */ /* 0x004fe400097fe4ff */
[----:B---3--:R-:W-:-:S02]  /*2ac20*/  IADD3 R20, P2, R20, UR10, RZ ;  /* 0x0000000a14147c10 */ /* 0x008fc4000ff5e0ff */
[----:B------:R-:W-:Y:S01]  /*2ac30*/  IADD3.X R21, R21, UR7, RZ, P6, !PT ;  /* 0x0000000715157c10 */ /* 0x000fe2000b7fe4ff */
[----:B------:R0:W-:Y:S01]  /*2ac40*/  STL [R1+0xbc8], R28 ;  /* 0x000bc81c01007387 */ /* 0x0001e20000100800 */
[----:B------:R-:W-:-:S03]  /*2ac50*/  IADD3 R22, P6, R22, UR10, RZ ;  /* 0x0000000a16167c10 */ /* 0x000fc6000ffde0ff */
[----:B0-----:R-:W2:Y:S01]  /*2ac60*/  LDL.LU R28, [R1+0xc8c] ;  /* 0x000c8c00011c7983 */ /* 0x001ea20000300800 */
[----:B----4-:R-:W-:Y:S02]  /*2ac70*/  IADD3.X R3, R3, UR7, RZ, P1, !PT ;  /* 0x0000000703037c10 */ /* 0x010fe40008ffe4ff */
[----:B------:R-:W-:Y:S01]  /*2ac80*/  IADD3.X R23, R23, UR7, RZ, P5, !PT ;  /* 0x0000000717177c10 */ /* 0x000fe2000affe4ff */
[----:B------:R-:W-:Y:S04]  /*2ac90*/  STL [R1+0xc00], R20 ;  /* 0x000c001401007387 */ /* 0x000fe80000100800 */
[----:B------:R-:W-:Y:S04]  /*2aca0*/  STL [R1+0xbcc], R21 ;  /* 0x000bcc1501007387 */ /* 0x000fe80000100800 */
[----:B------:R-:W-:Y:S04]  /*2acb0*/  STL [R1+0xc20], R22 ;  /* 0x000c201601007387 */ /* 0x000fe80000100800 */
[----:B------:R0:W-:Y:S04]  /*2acc0*/  STL [R1+0xbe0], R3 ;  /* 0x000be00301007387 */ /* 0x0001e80000100800 */
[----:B------:R-:W-:Y:S04]  /*2acd0*/  STL [R1+0xbdc], R23 ;  /* 0x000bdc1701007387 */ /* 0x000fe80000100800 */
[----:B0-----:R-:W3:Y:S01]  /*2ace0*/  LDL.LU R3, [R1+0xc3c] ;  /* 0x000c3c0001037983 */ /* 0x001ee20000300800 */
[----:B------:R-:W-:-:S02]  /*2acf0*/  IADD3 R26, P5, R26, UR10, RZ ;  /* 0x0000000a1a1a7c10 */ /* 0x000fc4000ffbe0ff */
[----:B------:R-:W-:Y:S02]  /*2ad00*/  IADD3 R27, P1, R27, UR10, RZ ;  /* 0x0000000a1b1b7c10 */ /* 0x000fe4000ff3e0ff */
[----:B------:R-:W-:Y:S02]  /*2ad10*/  IADD3.X R8, R8, UR7, RZ, P4, !PT ;  /* 0x0000000708087c10 */ /* 0x000fe4000a7fe4ff */
[----:B------:R-:W-:Y:S02]  /*2ad20*/  IADD3 R9, P4, R9, UR10, RZ ;  /* 0x0000000a09097c10 */ /* 0x000fe4000ff9e0ff */
[----:B------:R-:W-:Y:S01]  /*2ad30*/  IADD3.X R10, R10, UR7, RZ, P3, !PT ;  /* 0x000000070a0a7c10 */ /* 0x000fe20009ffe4ff */
        /* <DEDUP_REMOVED lines=21> */
[----:B------:R-:W-:Y:S02]  /*2ae90*/  IADD3 R18, P4, R18, UR10, RZ ;  /* 0x0000000a12127c10 */ /* 0x000fe4000ff9e0ff */
[----:B------:R-:W-:Y:S01]  /*2aea0*/  IADD3.X R19, R19, UR7, RZ, P3, !PT ;  /* 0x0000000713137c10 */ /* 0x000fe20009ffe4ff */
[----:B------:R-:W-:Y:S01]  /*2aeb0*/  STL [R1+0xc4c], R14 ;  /* 0x000c4c0e01007387 */ /* 0x000fe20000100800 */
[----:B------:R-:W-:-:S03]  /*2aec0*/  IADD3 R29, P3, R29, UR10, RZ ;  /* 0x0000000a1d1d7c10 */ /* 0x000fc6000ff7e0ff */
[----:B------:R-:W-:Y:S04]  /*2aed0*/  STL [R1+0xc10], R15 ;  /* 0x000c100f01007387 */ /* 0x000fe80000100800 */
[----:B------:R-:W-:Y:S04]  /*2aee0*/  STL [R1+0xc48], R16 ;  /* 0x000c481001007387 */ /* 0x000fe80000100800 */
[----:B------:R-:W-:Y:S01]  /*2aef0*/  STL [R1+0xc14], R17 ;  /* 0x000c141101007387 */ /* 0x000fe20000100800 */
[----:B------:R-:W-:-:S03]  /*2af00*/  IADD3.X R24, R24, UR7, RZ, P2, !PT ;  /* 0x0000000718187c10 */ /* 0x000fc600097fe4ff */
[----:B------:R-:W-:Y:S04]  /*2af10*/  STL [R1+0xc60], R18 ;  /* 0x000c601201007387 */ /* 0x000fe80000100800 */
[----:B------:R0:W-:Y:S04]  /*2af20*/  STL [R1+0xc5c], R29 ;  /* 0x000c5c1d01007387 */ /* 0x0001e80000100800 */
[----:B------:R-:W-:Y:S04]  /*2af30*/  STL [R1+0xc24], R19 ;  /* 0x000c241301007387 */ /* 0x000fe80000100800 */
[----:B0-----:R-:W4:Y:S04]  /*2af40*/  LDL.LU R29, [R1+0xc94] ;  /* 0x000c9400011d7983 */ /* 0x001f280000300800 */
[----:B------:R0:W-:Y:S01]  /*2af50*/  STL [R1+0xc28], R24 ;  /* 0x000c281801007387 */ /* 0x0001e20000100800 */
[----:B------:R-:W-:-:S03]  /*2af60*/  IADD3 R2, P2, R2, UR10, RZ ;  /* 0x0000000a02027c10 */ /* 0x000fc6000ff5e0ff */
[----:B0-----:R-:W4:Y:S04]  /*2af70*/  LDL.LU R24, [R1+0xc40] ;  /* 0x000c400001187983 */ /* 0x001f280000300800 */
[----:B------:R0:W-:Y:S01]  /*2af80*/  STL [R1+0xc84], R2 ;  /* 0x000c840201007387 */ /* 0x0001e20000100800 */
[----:B------:R-:W-:-:S03]  /*2af90*/  IADD3.X R25, R25, UR7, RZ, P6, !PT ;  /* 0x0000000719197c10 */ /* 0x000fc6000b7fe4ff */
[----:B0-----:R-:W4:Y:S04]  /*2afa0*/  LDL.LU R2, [R1+0xc9c] ;  /* 0x000c9c0001027983 */ /* 0x001f280000300800 */
[----:B------:R-:W4:Y:S04]  /*2afb0*/  LDL.LU R20, [R1+0xc44] ;  /* 0x000c440001147983 */ /* 0x000f280000300800 */
[----:B------:R-:W4:Y:S04]  /*2afc0*/  LDL.LU R21, [R1+0xca4] ;  /* 0x000ca40001157983 */ /* 0x000f280000300800 */
[----:B------:R-:W-:Y:S04]  /*2afd0*/  STL [R1+0xc2c], R25 ;  /* 0x000c2c1901007387 */ /* 0x000fe80000100800 */
[----:B------:R-:W4:Y:S01]  /*2afe0*/  LDL.LU R22, [R1+0xc54] ;  /* 0x000c540001167983 */ /* 0x000f220000300800 */
[----:B--2---:R-:W-:-:S05]  /*2aff0*/  IADD3 R28, P6, R28, UR10, RZ ;  /* 0x0000000a1c1c7c10 */ /* 0x004fca000ffde0ff */
[----:B------:R0:W-:Y:S04]  /*2b000*/  STL [R1+0xc8c], R28 ;  /* 0x000c8c1c01007387 */ /* 0x0001e80000100800 */
[----:B------:R-:W2:Y:S04]  /*2b010*/  LDL.LU R23, [R1+0xcac] ;  /* 0x000cac0001177983 */ /* 0x000ea80000300800 */
[----:B------:R-:W2:Y:S04]  /*2b020*/  LDL.LU R26, [R1+0xc58] ;  /* 0x000c5800011a7983 */ /* 0x000ea80000300800 */
[----:B0-----:R-:W2:Y:S01]  /*2b030*/  LDL.LU R28, [R1+0xcb4] ;  /* 0x000cb400011c7983 */ /* 0x001ea20000300800 */
[----:B---3--:R-:W-:-:S03]  /*2b040*/  IADD3.X R3, R3, UR7, RZ, P5, !PT ;  /* 0x0000000703037c10 */ /* 0x008fc6000affe4ff */
[----:B------:R-:W3:Y:S04]  /*2b050*/  LDL.LU R27, [R1+0xc68] ;  /* 0x000c6800011b7983 */ /* 0x000ee80000300800 */
[----:B------:R-:W3:Y:S04]  /*2b060*/  LDL.LU R8, [R1+0xcbc] ;  /* 0x000cbc0001087983 */ /* 0x000ee80000300800 */
[----:B------:R-:W3:Y:S04]  /*2b070*/  LDL.LU R9, [R1+0xc6c] ;  /* 0x000c6c0001097983 */ /* 0x000ee80000300800 */
[----:B------:R0:W-:Y:S04]  /*2b080*/  STL [R1+0xc3c], R3 ;  /* 0x000c3c0301007387 */ /* 0x0001e80000100800 */
        /* <DEDUP_REMOVED lines=14> */
[----:B0-----:R-:W3:Y:S01]  /*2b170*/  LDL.LU R3, [R1+0xd08] ;  /* 0x000d080001037983 */ /* 0x001ee20000300800 */
[----:B----4-:R-:W-:-:S05]  /*2b180*/  IADD3 R29, P5, R29, UR10, RZ ;  /* 0x0000000a1d1d7c10 */ /* 0x010fca000ffbe0ff */
[----:B------:R0:W-:Y:S01]  /*2b190*/  STL [R1+0xc94], R29 ;  /* 0x000c941d01007387 */ /* 0x0001e20000100800 */
[----:B------:R-:W-:-:S03]  /*2b1a0*/  IADD3.X R24, R24, UR7, RZ, P1, !PT ;  /* 0x0000000718187c10 */ /* 0x000fc60008ffe4ff */
[----:B0-----:R-:W4:Y:S04]  /*2b1b0*/  LDL.LU R29, [R1+0xca0] ;  /* 0x000ca000011d7983 */ /* 0x001f280000300800 */
[----:B------:R0:W-:Y:S01]  /*2b1c0*/  STL [R1+0xc40], R24 ;  /* 0x000c401801007387 */ /* 0x0001e20000100800 */
[----:B------:R-:W-:Y:S02]  /*2b1d0*/  IADD3 R2, P1, R2, UR10, RZ ;  /* 0x0000000a02027c10 */ /* 0x000fe4000ff3e0ff */
[----:B------:R-:W-:Y:S02]  /*2b1e0*/  IADD3.X R20, R20, UR7, RZ, P4, !PT ;  /* 0x0000000714147c10 */ /* 0x000fe4000a7fe4ff */
[----:B------:R-:W-:Y:S01]  /*2b1f0*/  IADD3 R21, P4, R21, UR10, RZ ;  /* 0x0000000a15157c10 */ /* 0x000fe2000ff9e0ff */
[----:B0-----:R-:W4:Y:S01]  /*2b200*/  LDL.LU R24, [R1+0xd04] ;  /* 0x000d040001187983 */ /* 0x001f220000300800 */
[----:B------:R-:W-:-:S03]  /*2b210*/  IADD3.X R22, R22, UR7, RZ, P3, !PT ;  /* 0x0000000716167c10 */ /* 0x000fc60009ffe4ff */
[----:B------:R0:W-:Y:S04]  /*2b220*/  STL [R1+0xc9c], R2 ;  /* 0x000c9c0201007387 */ /* 0x0001e80000100800 */
[----:B0-----:R-:W4:Y:S04]  /*2b230*/  LDL.LU R2, [R1+0xca8] ;  /* 0x000ca80001027983 */ /* 0x001f280000300800 */
[----:B------:R-:W-:Y:S04]  /*2b240*/  STL [R1+0xc44], R20 ;  /* 0x000c441401007387 */ /* 0x000fe80000100800 */
[----:B------:R-:W-:Y:S04]  /*2b250*/  STL [R1+0xca4], R21 ;  /* 0x000ca41501007387 */ /* 0x000fe80000100800 */
[----:B------:R-:W-:Y:S01]  /*2b260*/  STL [R1+0xc54], R22 ;  /* 0x000c541601007387 */ /* 0x000fe20000100800 */
[----:B--2---:R-:W-:-:S02]  /*2b270*/  IADD3.X R26, R26, UR7, RZ, P2, !PT ;  /* 0x000000071a1a7c10 */ /* 0x004fc400097fe4ff */
[----:B------:R-:W-:Y:S02]  /*2b280*/  IADD3 R23, P3, R23, UR10, RZ ;  /* 0x0000000a17177c10 */ /* 0x000fe4000ff7e0ff */
[----:B------:R-:W-:Y:S02]  /*2b290*/  IADD3 R28, P2, R28, UR10, RZ ;  /* 0x0000000a1c1c7c10 */ /* 0x000fe4000ff5e0ff */
[----:B---3--:R-:W-:Y:S02]  /*2b2a0*/  IADD3.X R27, R27, UR7, RZ, P6, !PT ;  /* 0x000000071b1b7c10 */ /* 0x008fe4000b7fe4ff */
[----:B------:R-:W-:Y:S02]  /*2b2b0*/  IADD3 R8, P6, R8, UR10, RZ ;  /* 0x0000000a08087c10 */ /* 0x000fe4000ffde0ff */
[----:B------:R-:W-:Y:S01]  /*2b2c0*/  IADD3.X R9, R9, UR7, RZ, P5, !PT ;  /* 0x0000000709097c10 */ /* 0x000fe2000affe4ff */
[----:B------:R0:W-:Y:S04]  /*2b2d0*/  STL [R1+0xcb4], R28 ;  /* 0x000cb41c01007387 */ /* 0x0001e80000100800 */
[----:B------:R-:W-:Y:S01]  /*2b2e0*/  STL [R1+0xcac], R23 ;  /* 0x000cac1701007387 */ /* 0x000fe20000100800 */
[----:B------:R-:W-:-:S02]  /*2b2f0*/  IADD3 R10, P5, R10, UR10, RZ ;  /* 0x0000000a0a0a7c10 */ /* 0x000fc4000ffbe0ff */
[----:B------:R-:W-:Y:S02]  /*2b300*/  IADD3.X R11, R11, UR7, RZ, P1, !PT ;  /* 0x000000070b0b7c10 */ /* 0x000fe40008ffe4ff */
[----:B------:R-:W-:Y:S02]  /*2b310*/  IADD3 R5, P1, R5, UR10, RZ ;  /* 0x0000000a05057c10 */ /* 0x000fe4000ff3e0ff */
[----:B------:R-:W-:Y:S02]  /*2b320*/  IADD3.X R6, R6, UR7, RZ, P4, !PT ;  /* 0x0000000706067c10 */ /* 0x000fe4000a7fe4ff */
[----:B------:R-:W-:Y:S01]  /*2b330*/  IADD3 R7, P4, R7, UR10, RZ ;  /* 0x0000000a07077c10 */ /* 0x000fe2000ff9e0ff */
[----:B0-----:R-:W2:Y:S04]  /*2b340*/  LDL.LU R28, [R1+0xd00] ;  /* 0x000d0000011c7983 */ /* 0x001ea80000300800 */
[----:B------:R-:W-:Y:S04]  /*2b350*/  STL [R1+0xc58], R26 ;  /* 0x000c581a01007387 */ /* 0x000fe80000100800 */
[----:B------:R-:W-:Y:S04]  /*2b360*/  STL [R1+0xc68], R27 ;  /* 0x000c681b01007387 */ /* 0x000fe80000100800 */
[----:B------:R-:W-:Y:S04]  /*2b370*/  STL [R1+0xcbc], R8 ;  /* 0x000cbc0801007387 */ /* 0x000fe80000100800 */
[----:B------:R-:W-:Y:S04]  /*2b380*/  STL [R1+0xc6c], R9 ;  /* 0x000c6c0901007387 */ /* 0x000fe80000100800 */
[----:B------:R-:W-:Y:S01]  /*2b390*/  STL [R1+0xcc4], R10 ;  /* 0x000cc40a01007387 */ /* 0x000fe20000100800 */
[----:B------:R-:W-:-:S03]  /*2b3a0*/  IADD3.X R12, R12, UR7, RZ, P3, !PT ;  /* 0x000000070c0c7c10 */ /* 0x000fc60009ffe4ff */
[----:B------:R-:W-:Y:S01]  /*2b3b0*/  STL [R1+0xc70], R11 ;  /* 0x000c700b01007387 */ /* 0x000fe20000100800 */
[----:B------:R-:W-:-:S03]  /*2b3c0*/  IADD3 R13, P3, R13, UR10, RZ ;  /* 0x0000000a0d0d7c10 */ /* 0x000fc6000ff7e0ff */
[----:B------:R-:W-:Y:S01]  /*2b3d0*/  STL [R1+0xccc], R5 ;  /* 0x000ccc0501007387 */ /* 0x000fe20000100800 */
[----:B------:R-:W-:-:S03]  /*2b3e0*/  IADD3.X R14, R14, UR7, RZ, P2, !PT ;  /* 0x000000070e0e7c10 */ /* 0x000fc600097fe4ff */
[----:B------:R0:W-:Y:S01]  /*2b3f0*/  STL [R1+0xc74], R6 ;  /* 0x000c740601007387 */ /* 0x0001e20000100800 */
[----:B------:R-:W-:-:S03]  /*2b400*/  IADD3 R15, P2, R15, UR10, RZ ;  /* 0x0000000a0f0f7c10 */ /* 0x000fc6000ff5e0ff */
[----:B------:R1:W-:Y:S01]  /*2b410*/  STL [R1+0xcd4], R7 ;  /* 0x000cd40701007387 */ /* 0x0003e20000100800 */
[----:B------:R-:W-:-:S03]  /*2b420*/  IADD3.X R16, R16, UR7, RZ, P6, !PT ;  /* 0x0000000710107c10 */ /* 0x000fc6000b7fe4ff */
[----:B------:R3:W-:Y:S01]  /*2b430*/  STL [R1+0xc78], R12 ;  /* 0x000c780c01007387 */ /* 0x0007e20000100800 */
[----:B------:R-:W-:-:S03]  /*2b440*/  IADD3 R17, P6, R17, UR10, RZ ;  /* 0x0000000a11117c10 */ /* 0x000fc6000ffde0ff */
[----:B------:R3:W-:Y:S01]  /*2b450*/  STL [R1+0xcdc], R13 ;  /* 0x000cdc0d01007387 */ /* 0x0007e20000100800 */
[----:B------:R-:W-:-:S03]  /*2b460*/  IADD3.X R18, R18, UR7, RZ, P5, !PT ;  /* 0x0000000712127c10 */ /* 0x000fc6000affe4ff */
[----:B------:R3:W-:Y:S04]  /*2b470*/  STL [R1+0xc80], R14 ;  /* 0x000c800e01007387 */ /* 0x0007e80000100800 */
[----:B------:R3:W-:Y:S01]  /*2b480*/  STL [R1+0xcec], R15 ;  /* 0x000cec0f01007387 */ /* 0x0007e20000100800 */
[----:B------:R-:W-:-:S03]  /*2b490*/  IADD3 R19, P5, R19, UR10, RZ ;  /* 0x0000000a13137c10 */ /* 0x000fc6000ffbe0ff */
[----:B------:R3:W-:Y:S01]  /*2b4a0*/  STL [R1+0xc88], R16 ;  /* 0x000c881001007387 */ /* 0x0007e20000100800 */
[----:B------:R-:W-:-:S03]  /*2b4b0*/  IADD3.X R25, R25, UR7, RZ, P1, !PT ;  /* 0x0000000719197c10 */ /* 0x000fc60008ffe4ff */
[----:B------:R3:W-:Y:S01]  /*2b4c0*/  STL [R1+0xce8], R17 ;  /* 0x000ce81101007387 */ /* 0x0007e20000100800 */
[----:B------:R-:W-:-:S03]  /*2b4d0*/  IADD3 R3, P1, R3, UR10, RZ ;  /* 0x0000000a03037c10 */ /* 0x000fc6000ff3e0ff */
[----:B------:R3:W-:Y:S04]  /*2b4e0*/  STL [R1+0xc90], R18 ;  /* 0x000c901201007387 */ /* 0x0007e80000100800 */
[----:B0-----:R-:W3:Y:S04]  /*2b4f0*/  LDL.LU R6, [R1+0xcb0] ;  /* 0x000cb00001067983 */ /* 0x001ee80000300800 */
[----:B------:R0:W-:Y:S04]  /*2b500*/  STL [R1+0xd0c], R19 ;  /* 0x000d0c1301007387 */ /* 0x0001e80000100800 */
[----:B------:R0:W-:Y:S04]  /*2b510*/  STL [R1+0xc98], R25 ;  /* 0x000c981901007387 */ /* 0x0001e80000100800 */
[----:B------:R-:W3:Y:S04]  /*2b520*/  LDL.LU R20, [R1+0xcfc] ;  /* 0x000cfc0001147983 */ /* 0x000ee80000300800 */
[----:B------:R0:W-:Y:S04]  /*2b530*/  STL [R1+0xd08], R3 ;  /* 0x000d080301007387 */ /* 0x0001e80000100800 */
[----:B------:R-:W3:Y:S01]  /*2b540*/  LDL.LU R21, [R1+0xcb8] ;  /* 0x000cb80001157983 */ /* 0x000ee20000300800 */
[----:B----4-:R-:W-:-:S05]  /*2b550*/  IADD3.X R29, R29, UR7, RZ, P4, !PT ;  /* 0x000000071d1d7c10 */ /* 0x010fca000a7fe4ff */
[----:B------:R4:W-:Y:S04]  /*2b560*/  STL [R1+0xca0], R29 ;  /* 0x000ca01d01007387 */ /* 0x0009e80000100800 */
[----:B------:R-:W4:Y:S04]  /*2b570*/  LDL.LU R22, [R1+0xcc0] ;  /* 0x000cc00001167983 */ /* 0x000f280000300800 */
[----:B------:R-:W4:Y:S01]  /*2b580*/  LDL.LU R23, [R1+0xcf4] ;  /* 0x000cf40001177983 */ /* 0x000f220000300800 */
[----:B------:R-:W-:-:S05]  /*2b590*/  IADD3 R24, P4, R24, UR10, RZ ;  /* 0x0000000a18187c10 */ /* 0x000fca000ff9e0ff */
[----:B------:R4:W-:Y:S04]  /*2b5a0*/  STL [R1+0xd04], R24 ;  /* 0x000d041801007387 */ /* 0x0009e80000100800 */
[----:B------:R-:W4:Y:S01]  /*2b5b0*/  LDL.LU R26, [R1+0xcc8] ;  /* 0x000cc800011a7983 */ /* 0x000f220000300800 */
[----:B------:R-:W-:-:S05]  /*2b5c0*/  IADD3.X R2, R2, UR7, RZ, P3, !PT ;  /* 0x0000000702027c10 */ /* 0x000fca0009ffe4ff */
[----:B------:R4:W-:Y:S04]  /*2b5d0*/  STL [R1+0xca8], R2 ;  /* 0x000ca80201007387 */ /* 0x0009e80000100800 */
[----:B------:R-:W4:Y:S04]  /*2b5e0*/  LDL.LU R27, [R1+0xb0c] ;  /* 0x000b0c00011b7983 */ /* 0x000f280000300800 */
[----:B------:R-:W4:Y:S04]  /*2b5f0*/  LDL.LU R8, [R1+0xcd0] ;  /* 0x000cd00001087983 */ /* 0x000f280000300800 */
[----:B------:R-:W4:Y:S04]  /*2b600*/  LDL.LU R9, [R1+0xb04] ;  /* 0x000b040001097983 */ /* 0x000f280000300800 */
[----:B------:R-:W4:Y:S04]  /*2b610*/  LDL.LU R10, [R1+0xafc] ;  /* 0x000afc00010a7983 */ /* 0x000f280000300800 */
[----:B------:R-:W4:Y:S04]  /*2b620*/  LDL.LU R11, [R1+0xce4] ;  /* 0x000ce400010b7983 */ /* 0x000f280000300800 */
[----:B------:R-:W4:Y:S01]  /*2b630*/  LDL.LU R5, [R1+0xaf4] ;  /* 0x000af40001057983 */ /* 0x000f220000300800 */
[----:B--2---:R-:W-:-:S05]  /*2b640*/  IADD3 R28, P3, R28, UR10, RZ ;  /* 0x0000000a1c1c7c10 */ /* 0x004fca000ff7e0ff */
[----:B------:R2:W-:Y:S04]  /*2b650*/  STL [R1+0xd00], R28 ;  /* 0x000d001c01007387 */ /* 0x0005e80000100800 */
[----:B-1----:R-:W2:Y:S04]  /*2b660*/  LDL.LU R7, [R1+0xce0] ;  /* 0x000ce00001077983 */ /* 0x002ea80000300800 */
[----:B---3--:R-:W3:Y:S04]  /*2b670*/  LDL.LU R12, [R1+0xaec] ;  /* 0x000aec00010c7983 */ /* 0x008ee80000300800 */
[----:B------:R-:W3:Y:S04]  /*2b680*/  LDL.LU R13, [R1+0xcf0] ;  /* 0x000cf000010d7983 */ /* 0x000ee80000300800 */
[----:B------:R-:W3:Y:S04]  /*2b690*/  LDL.LU R14, [R1+0xae4] ;  /* 0x000ae400010e7983 */ /* 0x000ee80000300800 */
[----:B------:R-:W3:Y:S04]  /*2b6a0*/  LDL.LU R15, [R1+0xb08] ;  /* 0x000b0800010f7983 */ /* 0x000ee80000300800 */
[----:B------:R-:W3:Y:S04]  /*2b6b0*/  LDL.LU R16, [R1+0xadc] ;  /* 0x000adc0001107983 */ /* 0x000ee80000300800 */
[----:B------:R-:W3:Y:S04]  /*2b6c0*/  LDL.LU R17, [R1+0xb00] ;  /* 0x000b000001117983 */ /* 0x000ee80000300800 */
[----:B------:R-:W3:Y:S04]  /*2b6d0*/  LDL.LU R18, [R1+0xad4] ;  /* 0x000ad40001127983 */ /* 0x000ee80000300800 */
[----:B0-----:R-:W3:Y:S04]  /*2b6e0*/  LDL.LU R19, [R1+0xaf8] ;  /* 0x000af80001137983 */ /* 0x001ee80000300800 */
[----:B------:R-:W3:Y:S04]  /*2b6f0*/  LDL.LU R25, [R1+0xacc] ;  /* 0x000acc0001197983 */ /* 0x000ee80000300800 */
[----:B------:R-:W3:Y:S04]  /*2b700*/  LDL.LU R3, [R1+0xaf0] ;  /* 0x000af00001037983 */ /* 0x000ee80000300800 */
[----:B----4-:R-:W4:Y:S04]  /*2b710*/  LDL.LU R29, [R1+0xac4] ;  /* 0x000ac400011d7983 */ /* 0x010f280000300800 */
[----:B------:R-:W4:Y:S04]  /*2b720*/  LDL.LU R24, [R1+0xae8] ;  /* 0x000ae80001187983 */ /* 0x000f280000300800 */
[----:B------:R-:W4:Y:S04]  /*2b730*/  LDL.LU R2, [R1+0xabc] ;  /* 0x000abc0001027983 */ /* 0x000f280000300800 */
[----:B--2---:R-:W2:Y:S01]  /*2b740*/  LDL.LU R28, [R1+0xae0] ;  /* 0x000ae000011c7983 */ /* 0x004ea20000300800 */
[----:B------:R-:W-:-:S02]  /*2b750*/  IADD3.X R6, R6, UR7, RZ, P2, !PT ;  /* 0x0000000706067c10 */ /* 0x000fc400097fe4ff */
[----:B------:R-:W-:Y:S02]  /*2b760*/  IADD3 R20, P2, R20, UR10, RZ ;  /* 0x0000000a14147c10 */ /* 0x000fe4000ff5e0ff */
[----:B------:R-:W-:Y:S02]  /*2b770*/  IADD3.X R21, R21, UR7, RZ, P6, !PT ;  /* 0x0000000715157c10 */ /* 0x000fe4000b7fe4ff */
[----:B------:R-:W-:Y:S01]  /*2b780*/  IADD3 R0, P6, R0, UR10, RZ ;  /* 0x0000000a00007c10 */ /* 0x000fe2000ffde0ff */
[----:B------:R0:W-:Y:S04]  /*2b790*/  STL [R1+0xcb0], R6 ;  /* 0x000cb00601007387 */ /* 0x0001e80000100800 */
[----:B------:R1:W-:Y:S04]  /*2b7a0*/  STL [R1+0xcf8], R0 ;  /* 0x000cf80001007387 */ /* 0x0003e80000100800 */
[----:B------:R-:W-:Y:S01]  /*2b7b0*/  STL [R1+0xcfc], R20 ;  /* 0x000cfc1401007387 */ /* 0x000fe20000100800 */
[----:B0-----:R-:W0:Y:S03]  /*2b7c0*/  LDC R6, c[0x0][0x23c] ;  /* 0x00008f00ff067b82 */ /* 0x001e260000000800 */
[----:B-1----:R-:W3:Y:S04]  /*2b7d0*/  LDL.LU R0, [R1+0xf58] ;  /* 0x000f580001007983 */ /* 0x002ee80000300800 */
[----:B------:R-:W-:Y:S01]  /*2b7e0*/  STL [R1+0xcb8], R21 ;  /* 0x000cb81501007387 */ /* 0x000fe20000100800 */
[----:B------:R-:W-:-:S02]  /*2b7f0*/  IADD3.X R22, R22, UR7, RZ, P5, !PT ;  /* 0x0000000716167c10 */ /* 0x000fc4000affe4ff */
[----:B------:R-:W-:Y:S01]  /*2b800*/  IADD3 R23, P5, R23, UR10, RZ ;  /* 0x0000000a17177c10 */ /* 0x000fe2000ffbe0ff */
[----:B0-----:R-:W-:-:S04]  /*2b810*/  IMAD.SHL.U32 R6, R6, 0x80, RZ ;  /* 0x0000008006067824 */ /* 0x001fc800078e00ff */
[----:B------:R-:W-:Y:S01]  /*2b820*/  IMAD.SHL.U32 R6, R6, 0x2, RZ ;  /* 0x0000000206067824 */ /* 0x000fe200078e00ff */
[----:B------:R-:W-:Y:S01]  /*2b830*/  IADD3.X R26, R26, UR7, RZ, P1, !PT ;  /* 0x000000071a1a7c10 */ /* 0x000fe20008ffe4ff */
[----:B------:R-:W-:Y:S03]  /*2b840*/  STL [R1+0xcc0], R22 ;  /* 0x000cc01601007387 */ /* 0x000fe60000100800 */
[----:B------:R-:W-:Y:S02]  /*2b850*/  IADD3 R27, P1, R27, R6, RZ ;  /* 0x000000061b1b7210 */ /* 0x000fe40007f3e0ff */
[----:B------:R-:W-:Y:S01]  /*2b860*/  IADD3.X R8, R8, UR7, RZ, P4, !PT ;  /* 0x0000000708087c10 */ /* 0x000fe2000a7fe4ff */
[----:B------:R-:W-:Y:S04]  /*2b870*/  STL [R1+0xcf4], R23 ;  /* 0x000cf41701007387 */ /* 0x000fe80000100800 */
[----:B------:R-:W-:Y:S04]  /*2b880*/  STL [R1+0xcc8], R26 ;  /* 0x000cc81a01007387 */ /* 0x000fe80000100800 */
[----:B------:R-:W-:Y:S01]  /*2b890*/  STL [R1+0xb0c], R27 ;  /* 0x000b0c1b01007387 */ /* 0x000fe20000100800 */
[----:B---3--:R-:W-:-:S05]  /*2b8a0*/  IADD3.X R0, R0, UR7, RZ, P3, !PT ;  /* 0x0000000700007c10 */ /* 0x008fca0009ffe4ff */
[----:B------:R0:W-:Y:S04]  /*2b8b0*/  STL [R1+0xcd8], R0 ;  /* 0x000cd80001007387 */ /* 0x0001e80000100800 */
[----:B------:R-:W-:Y:S04]  /*2b8c0*/  STL [R1+0xcd0], R8 ;  /* 0x000cd00801007387 */ /* 0x000fe80000100800 */
[----:B0-----:R-:W3:Y:S01]  /*2b8d0*/  LDL.LU R0, [R1+0xf54] ;  /* 0x000f540001007983 */ /* 0x001ee20000300800 */
[-C--:B------:R-:W-:Y:S02]  /*2b8e0*/  IADD3 R9, P4, R9, R6.reuse, RZ ;  /* 0x0000000609097210 */ /* 0x080fe40007f9e0ff */
[----:B------:R-:W-:-:S02]  /*2b8f0*/  IADD3 R10, P3, R10, R6, RZ ;  /* 0x000000060a0a7210 */ /* 0x000fc40007f7e0ff */
[----:B------:R-:W-:Y:S02]  /*2b900*/  IADD3.X R11, R11, UR7, RZ, P2, !PT ;  /* 0x000000070b0b7c10 */ /* 0x000fe400097fe4ff */
[-C--:B------:R-:W-:Y:S02]  /*2b910*/  IADD3 R5, P2, R5, R6.reuse, RZ ;  /* 0x0000000605057210 */ /* 0x080fe40007f5e0ff */
[----:B------:R-:W-:Y:S01]  /*2b920*/  IADD3.X R7, R7, UR7, RZ, P6, !PT ;  /* 0x0000000707077c10 */ /* 0x000fe2000b7fe4ff */
[----:B------:R-:W-:Y:S01]  /*2b930*/  STL [R1+0xb04], R9 ;  /* 0x000b040901007387 */ /* 0x000fe20000100800 */
[----:B------:R-:W-:-:S03]  /*2b940*/  IADD3 R12, P6, R12, R6, RZ ;  /* 0x000000060c0c7210 */ /* 0x000fc60007fde0ff */
[----:B------:R-:W-:Y:S01]  /*2b950*/  STL [R1+0xafc], R10 ;  /* 0x000afc0a01007387 */ /* 0x000fe20000100800 */
[----:B------:R-:W-:-:S03]  /*2b960*/  IADD3.X R13, R13, UR7, RZ, P5, !PT ;  /* 0x000000070d0d7c10 */ /* 0x000fc6000affe4ff */
[----:B------:R-:W-:Y:S01]  /*2b970*/  STL [R1+0xce4], R11 ;  /* 0x000ce40b01007387 */ /* 0x000fe20000100800 */
[----:B------:R-:W-:-:S03]  /*2b980*/  IADD3 R14, P5, R14, R6, RZ ;  /* 0x000000060e0e7210 */ /* 0x000fc60007fbe0ff */
[----:B------:R-:W-:Y:S04]  /*2b990*/  STL [R1+0xaf4], R5 ;  /* 0x000af40501007387 */ /* 0x000fe80000100800 */
[----:B------:R-:W-:Y:S04]  /*2b9a0*/  STL [R1+0xce0], R7 ;  /* 0x000ce00701007387 */ /* 0x000fe80000100800 */
[----:B------:R-:W-:Y:S04]  /*2b9b0*/  STL [R1+0xaec], R12 ;  /* 0x000aec0c01007387 */ /* 0x000fe80000100800 */
[----:B------:R-:W-:Y:S04]  /*2b9c0*/  STL [R1+0xcf0], R13 ;  /* 0x000cf00d01007387 */ /* 0x000fe80000100800 */
[----:B------:R-:W-:Y:S01]  /*2b9d0*/  STL [R1+0xae4], R14 ;  /* 0x000ae40e01007387 */ /* 0x000fe20000100800 */
[--C-:B---3--:R-:W-:Y:S01]  /*2b9e0*/  IMAD.X R15, R15, 0x1, R0.reuse, P1 ;  /* 0x000000010f0f7824 */ /* 0x108fe200008e0600 */
[-C--:B------:R-:W-:Y:S01]  /*2b9f0*/  IADD3 R16, P1, R16, R6.reuse, RZ ;  /* 0x0000000610107210 */ /* 0x080fe20007f3e0ff */
[--C-:B------:R-:W-:Y:S01]  /*2ba00*/  IMAD.X R17, R17, 0x1, R0.reuse, P4 ;  /* 0x0000000111117824 */ /* 0x100fe200020e0600 */
[-C--:B------:R-:W-:Y:S01]  /*2ba10*/  IADD3 R18, P4, R18, R6.reuse, RZ ;  /* 0x0000000612127210 */ /* 0x080fe20007f9e0ff */
[----:B------:R-:W-:Y:S01]  /*2ba20*/  IMAD.X R19, R19, 0x1, R0, P3 ;  /* 0x0000000113137824 */ /* 0x000fe200018e0600 */
[----:B------:R-:W-:Y:S01]  /*2ba30*/  STL [R1+0xb08], R15 ;  /* 0x000b080f01007387 */ /* 0x000fe20000100800 */
[----:B------:R-:W-:-:S03]  /*2ba40*/  IADD3 R25, P3, R25, R6, RZ ;  /* 0x0000000619197210 */ /* 0x000fc60007f7e0ff */
[----:B------:R-:W-:Y:S01]  /*2ba50*/  STL [R1+0xadc], R16 ;  /* 0x000adc1001007387 */ /* 0x000fe20000100800 */
[----:B------:R-:W-:-:S03]  /*2ba60*/  IMAD.X R3, R3, 0x1, R0, P2 ;  /* 0x0000000103037824 */ /* 0x000fc600010e0600 */
[----:B------:R-:W-:Y:S01]  /*2ba70*/  STL [R1+0xb00], R17 ;  /* 0x000b001101007387 */ /* 0x000fe20000100800 */
[----:B----4-:R-:W-:-:S03]  /*2ba80*/  IADD3 R29, P2, R29, R6, RZ ;  /* 0x000000061d1d7210 */ /* 0x010fc60007f5e0ff */
[----:B------:R-:W-:Y:S04]  /*2ba90*/  STL [R1+0xad4], R18 ;  /* 0x000ad41201007387 */ /* 0x000fe80000100800 */
[----:B------:R-:W-:Y:S01]  /*2baa0*/  STL [R1+0xaf8], R19 ;  /* 0x000af81301007387 */ /* 0x000fe20000100800 */
[----:B------:R-:W-:-:S03]  /*2bab0*/  IMAD.X R24, R24, 0x1, R0, P6 ;  /* 0x0000000118187824 */ /* 0x000fc600030e0600 */
[----:B------:R-:W-:Y:S01]  /*2bac0*/  STL [R1+0xacc], R25 ;  /* 0x000acc1901007387 */ /* 0x000fe20000100800 */
[----:B------:R-:W-:-:S03]  /*2bad0*/  IADD3 R2, P6, R2, R6, RZ ;  /* 0x0000000602027210 */ /* 0x000fc60007fde0ff */
[----:B------:R-:W-:Y:S04]  /*2bae0*/  STL [R1+0xaf0], R3 ;  /* 0x000af00301007387 */ /* 0x000fe80000100800 */
[----:B------:R-:W-:Y:S04]  /*2baf0*/  STL [R1+0xac4], R29 ;  /* 0x000ac41d01007387 */ /* 0x000fe80000100800 */
[----:B------:R0:W-:Y:S01]  /*2bb00*/  STL [R1+0xf50], R0 ;  /* 0x000f500001007387 */ /* 0x0001e20000100800 */
[----:B--2---:R-:W-:-:S03]  /*2bb10*/  IMAD.X R28, R28, 0x1, R0, P5 ;  /* 0x000000011c1c7824 */ /* 0x004fc600028e0600 */
[----:B------:R-:W-:Y:S04]  /*2bb20*/  STL [R1+0xae8], R24 ;  /* 0x000ae81801007387 */ /* 0x000fe80000100800 */
[----:B0-----:R-:W2:Y:S04]  /*2bb30*/  LDL.LU R0, [R1+0xab4] ;  /* 0x000ab40001007983 */ /* 0x001ea80000300800 */
[----:B------:R-:W-:Y:S04]  /*2bb40*/  STL [R1+0xabc], R2 ;  /* 0x000abc0201007387 */ /* 0x000fe80000100800 */
[----:B------:R-:W3:Y:S04]  /*2bb50*/  LDL.LU R4, [R1+0xaa4] ;  /* 0x000aa40001047983 */ /* 0x000ee80000300800 */
[----:B------:R-:W-:Y:S04]  /*2bb60*/  STL [R1+0xae0], R28 ;  /* 0x000ae01c01007387 */ /* 0x000fe80000100800 */
[----:B---3--:R0:W-:Y:S04]  /*2bb70*/  STL [R1+0xf44], R4 ;  /* 0x000f440401007387 */ /* 0x0081e80000100800 */
[----:B0-----:R-:W3:Y:S04]  /*2bb80*/  LDL.LU R4, [R1+0xad0] ;  /* 0x000ad00001047983 */ /* 0x001ee80000300800 */
[----:B---3--:R0:W-:Y:S04]  /*2bb90*/  STL [R1+0xf48], R4 ;  /* 0x000f480401007387 */ /* 0x0081e80000100800 */
[----:B0-----:R-:W3:Y:S01]  /*2bba0*/  LDL.LU R4, [R1+0xaac] ;  /* 0x000aac0001047983 */ /* 0x001ee20000300800 */
[----:B--2---:R-:W-:-:S03]  /*2bbb0*/  IADD3 R0, P5, R0, R6, RZ ;  /* 0x0000000600007210 */ /* 0x004fc60007fbe0ff */
[----:B---3--:R0:W-:Y:S04]  /*2bbc0*/  STL [R1+0xf4c], R4 ;  /* 0x000f4c0401007387 */ /* 0x0081e80000100800 */
[----:B0-----:R-:W2:Y:S04]  /*2bbd0*/  LDL.LU R4, [R1+0xad8] ;  /* 0x000ad80001047983 */ /* 0x001ea80000300800 */
        /* <DEDUP_REMOVED lines=26> */
[----:B------:R0:W-:Y:S04]  /*2bd80*/  STL [R1+0xab4], R0 ;  /* 0x000ab40001007387 */ /* 0x0001e80000100800 */
[----:B0-----:R-:W2:Y:S02]  /*2bd90*/  LDL.LU R0, [R1+0xf50] ;  /* 0x000f500001007983 */ /* 0x001ea40000300800 */
[----:B--2---:R-:W-:-:S05]  /*2bda0*/  IMAD.X R4, R4, 0x1, R0, P1 ;  /* 0x0000000104047824 */ /* 0x004fca00008e0600 */
[----:B------:R0:W-:Y:S04]  /*2bdb0*/  STL [R1+0xad8], R4 ;  /* 0x000ad80401007387 */ /* 0x0001e80000100800 */
[----:B0-----:R-:W2:Y:S02]  /*2bdc0*/  LDL.LU R4, [R1+0xf4c] ;  /* 0x000f4c0001047983 */ /* 0x001ea40000300800 */
[----:B--2---:R-:W-:-:S05]  /*2bdd0*/  IADD3 R4, P1, R4, R6, RZ ;  /* 0x0000000604047210 */ /* 0x004fca0007f3e0ff */
[----:B------:R0:W-:Y:S04]  /*2bde0*/  STL [R1+0xaac], R4 ;  /* 0x000aac0401007387 */ /* 0x0001e80000100800 */
[----:B0-----:R-:W2:Y:S02]  /*2bdf0*/  LDL.LU R4, [R1+0xf48] ;  /* 0x000f480001047983 */ /* 0x001ea40000300800 */
[----:B--2---:R-:W-:-:S05]  /*2be00*/  IMAD.X R4, R4, 0x1, R0, P4 ;  /* 0x0000000104047824 */ /* 0x004fca00020e0600 */
[----:B------:R0:W-:Y:S04]  /*2be10*/  STL [R1+0xad0], R4 ;  /* 0x000ad00401007387 */ /* 0x0001e80000100800 */
[----:B0-----:R-:W2:Y:S01]  /*2be20*/  LDL.LU R4, [R1+0xf44] ;  /* 0x000f440001047983 */ /* 0x001ea20000300800 */
[--C-:B---3--:R-:W-:Y:S01]  /*2be30*/  IMAD.X R20, R20, 0x1, R0.reuse, P3 ;  /* 0x0000000114147824 */ /* 0x108fe200018e0600 */
[-C--:B----4-:R-:W-:Y:S01]  /*2be40*/  IADD3 R21, P3, R21, R6.reuse, RZ ;  /* 0x0000000615157210 */ /* 0x090fe20007f7e0ff */
[--C-:B------:R-:W-:Y:S01]  /*2be50*/  IMAD.X R22, R22, 0x1, R0.reuse, P2 ;  /* 0x0000000116167824 */ /* 0x100fe200010e0600 */
[-C--:B------:R-:W-:Y:S01]  /*2be60*/  IADD3 R23, P2, R23, R6.reuse, RZ ;  /* 0x0000000617177210 */ /* 0x080fe20007f5e0ff */
        /* <DEDUP_REMOVED lines=16> */
[----:B------:R-:W-:Y:S01]  /*2bf70*/  IMAD.X R2, R2, 0x1, R0, P3 ;  /* 0x0000000102027824 */ /* 0x000fe200018e0600 */
[----:B------:R-:W-:-:S02]  /*2bf80*/  IADD3 R28, P3, R28, R6, RZ ;  /* 0x000000061c1c7210 */ /* 0x000fc40007f7e0ff */
[----:B--2---:R-:W-:-:S05]  /*2bf90*/  IADD3 R4, P4, R4, R6, RZ ;  /* 0x0000000604047210 */ /* 0x004fca0007f9e0ff */
[----:B------:R-:W-:Y:S04]  /*2bfa0*/  STL [R1+0xaa4], R4 ;  /* 0x000aa40401007387 */ /* 0x000fe80000100800 */
[----:B------:R-:W-:Y:S04]  /*2bfb0*/  STL [R1+0xac8], R20 ;  /* 0x000ac81401007387 */ /* 0x000fe80000100800 */
[----:B------:R-:W-:Y:S04]  /*2bfc0*/  STL [R1+0xa9c], R21 ;  /* 0x000a9c1501007387 */ /* 0x000fe80000100800 */
[----:B------:R-:W-:Y:S04]  /*2bfd0*/  STL [R1+0xac0], R22 ;  /* 0x000ac01601007387 */ /* 0x000fe80000100800 */
[----:B------:R-:W-:Y:S04]  /*2bfe0*/  STL [R1+0xa94], R23 ;  /* 0x000a941701007387 */ /* 0x000fe80000100800 */
[----:B------:R-:W-:Y:S04]  /*2bff0*/  STL [R1+0xab8], R26 ;  /* 0x000ab81a01007387 */ /* 0x000fe80000100800 */
[----:B------:R-:W-:Y:S01]  /*2c000*/  STL [R1+0xa8c], R27 ;  /* 0x000a8c1b01007387 */ /* 0x000fe20000100800 */
[----:B------:R-:W-:-:S03]  /*2c010*/  IMAD.X R5, R5, 0x1, R0, P4 ;  /* 0x0000000105057824 */ /* 0x000fc600020e0600 */
[----:B------:R-:W-:Y:S01]  /*2c020*/  STL [R1+0xab0], R8 ;  /* 0x000ab00801007387 */ /* 0x000fe20000100800 */
[----:B------:R-:W-:-:S03]  /*2c030*/  IADD3 R7, P4, R7, R6, RZ ;  /* 0x0000000607077210 */ /* 0x000fc60007f9e0ff */
        /* <DEDUP_REMOVED lines=12> */
[----:B------:R-:W-:Y:S04]  /*2c100*/  STL [R1+0xa80], R18 ;  /* 0x000a801201007387 */ /* 0x000fe80000100800 */
[----:B------:R-:W-:Y:S01]  /*2c110*/  STL [R1+0xa54], R19 ;  /* 0x000a541301007387 */ /* 0x000fe20000100800 */
[----:B------:R-:W-:-:S03]  /*2c120*/  IADD3 R24, P4, R24, R6, RZ ;  /* 0x0000000618187210 */ /* 0x000fc60007f9e0ff */
[----:B------:R-:W-:Y:S04]  /*2c130*/  STL [R1+0xa78], R25 ;  /* 0x000a781901007387 */ /* 0x000fe80000100800 */
[----:B------:R-:W-:Y:S04]  /*2c140*/  STL [R1+0xa4c], R3 ;  /* 0x000a4c0301007387 */ /* 0x000fe80000100800 */
[----:B------:R-:W-:Y:S04]  /*2c150*/  STL [R1+0xa70], R29 ;  /* 0x000a701d01007387 */ /* 0x000fe80000100800 */
[----:B------:R0:W-:Y:S04]  /*2c160*/  STL [R1+0xf40], R6 ;  /* 0x000f400601007387 */ /* 0x0001e80000100800 */
        /* <DEDUP_REMOVED lines=9> */
[----:B--2---:R-:W-:-:S03]  /*2c200*/  IMAD.X R6, R6, 0x1, R0, P2 ;  /* 0x0000000106067824 */ /* 0x004fc600010e0600 */
[----:B---3--:R0:W-:Y:S04]  /*2c210*/  STL [R1+0xf3c], R4 ;  /* 0x000f3c0401007387 */ /* 0x0081e80000100800 */
[----:B0-----:R-:W2:Y:S04]  /*2c220*/  LDL.LU R4, [R1+0xa34] ;  /* 0x000a340001047983 */ /* 0x001ea80000300800 */
[----:B------:R-:W3:Y:S04]  /*2c230*/  LDL.LU R20, [R1+0xa24] ;  /* 0x000a240001147983 */ /* 0x000ee80000300800 */
[----:B------:R-:W4:Y:S04]  /*2c240*/  LDL.LU R21, [R1+0xa48] ;  /* 0x000a480001157983 */ /* 0x000f280000300800 */
        /* <DEDUP_REMOVED lines=24> */
[----:B------:R0:W-:Y:S04]  /*2c3d0*/  STL [R1+0xa60], R6 ;  /* 0x000a600601007387 */ /* 0x0001e80000100800 */
[----:B0-----:R-:W2:Y:S02]  /*2c3e0*/  LDL.LU R6, [R1+0xf40] ;  /* 0x000f400001067983 */ /* 0x001ea40000300800 */
[----:B--2---:R-:W-:-:S05]  /*2c3f0*/  IADD3 R4, P2, R4, R6, RZ ;  /* 0x0000000604047210 */ /* 0x004fca0007f5e0ff */
[----:B------:R0:W-:Y:S04]  /*2c400*/  STL [R1+0xa34], R4 ;  /* 0x000a340401007387 */ /* 0x0001e80000100800 */
[----:B0-----:R-:W2:Y:S02]  /*2c410*/  LDL.LU R4, [R1+0xf3c] ;  /* 0x000f3c0001047983 */ /* 0x001ea40000300800 */
[----:B--2---:R-:W-:-:S05]  /*2c420*/  IMAD.X R4, R4, 0x1, R0, P6 ;  /* 0x0000000104047824 */ /* 0x004fca00030e0600 */
[----:B------:R0:W-:Y:S04]  /*2c430*/  STL [R1+0xa58], R4 ;  /* 0x000a580401007387 */ /* 0x0001e80000100800 */
[----:B0-----:R-:W2:Y:S02]  /*2c440*/  LDL.LU R4, [R1+0xf38] ;  /* 0x000f380001047983 */ /* 0x001ea40000300800 */
[----:B--2---:R-:W-:-:S05]  /*2c450*/  IADD3 R4, P6, R4, R6, RZ ;  /* 0x0000000604047210 */ /* 0x004fca0007fde0ff */
[----:B------:R0:W-:Y:S04]  /*2c460*/  STL [R1+0xa2c], R4 ;  /* 0x000a2c0401007387 */ /* 0x0001e80000100800 */
[----:B0-----:R-:W2:Y:S01]  /*2c470*/  LDL.LU R4, [R1+0xf34] ;  /* 0x000f340001047983 */ /* 0x001ea20000300800 */
[--C-:B----4-:R-:W-:Y:S01]  /*2c480*/  IMAD.X R21, R21, 0x1, R0.reuse, P1 ;  /* 0x0000000115157824 */ /* 0x110fe200008e0600 */
[-C--:B---3--:R-:W-:Y:S01]  /*2c490*/  IADD3 R22, P1, R22, R6.reuse, RZ ;  /* 0x0000000616167210 */ /* 0x088fe20007f3e0ff */
        /* <DEDUP_REMOVED lines=17> */
[----:B------:R-:W-:Y:S01]  /*2c5b0*/  IADD3 R29, P6, R29, R6, RZ ;  /* 0x000000061d1d7210 */ /* 0x000fe20007fde0ff */
[----:B------:R-:W-:-:S02]  /*2c5c0*/  IMAD.X R28, R28, 0x1, R0, P1 ;  /* 0x000000011c1c7824 */ /* 0x000fc400008e0600 */
[----:B--2---:R-:W-:Y:S01]  /*2c5d0*/  IMAD.X R4, R4, 0x1, R0, P5 ;  /* 0x0000000104047824 */ /* 0x004fe200028e0600 */
[----:B------:R-:W-:-:S04]  /*2c5e0*/  IADD3 R20, P5, R20, R6, RZ ;  /* 0x0000000614147210 */ /* 0x000fc80007fbe0ff */
        /* <DEDUP_REMOVED lines=1334> */
[----:B------:R0:W-:Y:S01]  /*31950*/  STL [R1+0x38c], R19 ;  /* 0x00038c1301007387 */ /* 0x0001e20000100800 */
[----:B------:R-:W-:-:S03]  /*31960*/  IADD3 R24, P3, R24, R6, RZ ;  /* 0x0000000618187210 */ /* 0x000fc60007f7e0ff */
[----:B------:R-:W-:Y:S04]  /*31970*/  STL [R1+0x3b0], R25 ;  /* 0x0003b01901007387 */ /* 0x000fe80000100800 */
[----:B------:R-:W-:Y:S04]  /*31980*/  STL [R1+0x384], R3 ;  /* 0x0003840301007387 */ /* 0x000fe80000100800 */
[----:B------:R-:W-:Y:S04]  /*31990*/  STL [R1+0x3a8], R29 ;  /* 0x0003a81d01007387 */ /* 0x000fe80000100800 */
[----:B0-----:R-:W2:Y:S04]  /*319a0*/  LDL.LU R19, [R1+0x398] ;  /* 0x0003980001137983 */ /* 0x001ea80000300800 */
[----:B------:R-:W-:Y:S04]  /*319b0*/  STL [R1+0x37c], R24 ;  /* 0x00037c1801007387 */ /* 0x000fe80000100800 */
[----:B------:R-:W3:Y:S01]  /*319c0*/  LDL.LU R4, [R1+0x388] ;  /* 0x0003880001047983 */ /* 0x000ee20000300800 */
[----:B------:R-:W-:Y:S01]  /*319d0*/  IMAD.X R2, R2, 0x1, R0, P2 ;  /* 0x0000000102027824 */ /* 0x000fe200010e0600 */
[----:B------:R-:W-:-:S04]  /*319e0*/  IADD3 R28, P2, R28, R6, RZ ;  /* 0x000000061c1c7210 */ /* 0x000fc80007f5e0ff */
[----:B------:R-:W-:Y:S04]  /*319f0*/  STL [R1+0x3a0], R2 ;  /* 0x0003a00201007387 */ /* 0x000fe80000100800 */
[----:B---3--:R0:W-:Y:S04]  /*31a00*/  STL [R1+0xe58], R4 ;  /* 0x000e580401007387 */ /* 0x0081e80000100800 */
[----:B------:R-:W-:Y:S04]  /*31a10*/  STL [R1+0x374], R28 ;  /* 0x0003741c01007387 */ /* 0x000fe80000100800 */
        /* <DEDUP_REMOVED lines=32> */
[----:B0-----:R-:W3:Y:S01]  /*31c20*/  LDL.LU R19, [R1+0xc64] ;  /* 0x000c640001137983 */ /* 0x001ee20000300800 */
        /* <DEDUP_REMOVED lines=15> */
[----:B--2---:R-:W-:Y:S01]  /*31d20*/  IMAD.X R4, R4, 0x1, R0, P1 ;  /* 0x0000000104047824 */ /* 0x004fe200008e0600 */
[----:B------:R-:W-:-:S04]  /*31d30*/  IADD3 R5, P1, R5, R6, RZ ;  /* 0x0000000605057210 */ /* 0x000fc80007f3e0ff */
[----:B------:R0:W-:Y:S04]  /*31d40*/  STL [R1+0x388], R4 ;  /* 0x0003880401007387 */ /* 0x0001e80000100800 */
[----:B0-----:R0:W5:Y:S04]  /*31d50*/  LDL.LU R4, [R1+0xe54] ;  /* 0x000e540001047983 */ /* 0x0011680000300800 */
[----:B------:R1:W-:Y:S04]  /*31d60*/  STL [R1+0x35c], R5 ;  /* 0x00035c0501007387 */ /* 0x0003e80000100800 */
[----:B-1----:R0:W5:Y:S04]  /*31d70*/  LDL.LU R5, [R1+0xe50] ;  /* 0x000e500001057983 */ /* 0x0021680000300800 */
        /* <DEDUP_REMOVED lines=11> */
[----:B-1----:R-:W2:Y:S01]  /*31e30*/  LDL.LU R28, [R1+0xe38] ;  /* 0x000e3800011c7983 */ /* 0x002ea20000300800 */
[--C-:B------:R-:W-:Y:S01]  /*31e40*/  IMAD.X R20, R20, 0x1, R0.reuse, P6 ;  /* 0x0000000114147824 */ /* 0x100fe200030e0600 */
        /* <DEDUP_REMOVED lines=21> */
[----:B------:R-:W-:-:S03]  /*31fa0*/  IADD3 R14, P6, R14, UR10, RZ ;  /* 0x0000000a0e0e7c10 */ /* 0x000fc6000ffde0ff */
[----:B------:R-:W-:Y:S01]  /*31fb0*/  STL [R1+0x31c], R11 ;  /* 0x00031c0b01007387 */ /* 0x000fe20000100800 */
[----:B------:R-:W-:-:S03]  /*31fc0*/  IMAD.X R15, R15, 0x1, R0, P5 ;  /* 0x000000010f0f7824 */ /* 0x000fc600028e0600 */
[----:B------:R-:W-:Y:S01]  /*31fd0*/  STL [R1+0x340], R7 ;  /* 0x0003400701007387 */ /* 0x000fe20000100800 */
[----:B------:R-:W-:-:S03]  /*31fe0*/  IMAD.X R16, R16, 0x1, R0, P1 ;  /* 0x0000000110107824 */ /* 0x000fc600008e0600 */
[----:B------:R-:W-:Y:S04]  /*31ff0*/  STL [R1+0x314], R12 ;  /* 0x0003140c01007387 */ /* 0x000fe80000100800 */
[----:B------:R-:W-:Y:S04]  /*32000*/  STL [R1+0x338], R13 ;  /* 0x0003380d01007387 */ /* 0x000fe80000100800 */
[----:B------:R-:W-:Y:S04]  /*32010*/  STL [R1+0xc7c], R14 ;  /* 0x000c7c0e01007387 */ /* 0x000fe80000100800 */
[----:B------:R-:W-:Y:S04]  /*32020*/  STL [R1+0x330], R15 ;  /* 0x0003300f01007387 */ /* 0x000fe80000100800 */
[----:B------:R-:W-:Y:S01]  /*32030*/  STL [R1+0x328], R16 ;  /* 0x0003281001007387 */ /* 0x000fe20000100800 */
[----:B------:R-:W-:-:S02]  /*32040*/  IMAD.X R17, R17, 0x1, R0, P4 ;  /* 0x0000000111117824 */ /* 0x000fc400020e0600 */
[--C-:B------:R-:W-:Y:S01]  /*32050*/  IMAD.X R18, R18, 0x1, R0.reuse, P3 ;  /* 0x0000000112127824 */ /* 0x100fe200018e0600 */
[----:B------:R-:W-:Y:S01]  /*32060*/  IADD3.X R19, R19, UR7, RZ, P6, !PT ;  /* 0x0000000713137c10 */ /* 0x000fe2000b7fe4ff */
[----:B--2---:R-:W-:-:S05]  /*32070*/  IMAD.X R28, R28, 0x1, R0, P2 ;  /* 0x000000011c1c7824 */ /* 0x004fca00010e0600 */
[----:B------:R1:W-:Y:S02]  /*32080*/  STL [R1+0x310], R28 ;  /* 0x0003101c01007387 */ /* 0x0003e40000100800 */
[----:B-1----:R-:W1:Y:S02]  /*32090*/  S2R R28, SR_TID.X ;  /* 0x00000000001c7919 */ /* 0x002e640000002100 */
[----:B------:R0:W-:Y:S04]  /*320a0*/  STL [R1+0x320], R17 ;  /* 0x0003201101007387 */ /* 0x0001e80000100800 */
[----:B------:R0:W-:Y:S04]  /*320b0*/  STL [R1+0x318], R18 ;  /* 0x0003181201007387 */ /* 0x0001e80000100800 */
[----:B------:R0:W-:Y:S01]  /*320c0*/  STL [R1+0xc64], R19 ;  /* 0x000c641301007387 */ /* 0x0001e20000100800 */
[----:B-1----:R-:W-:-:S05]  /*320d0*/  LOP3.LUT R28, R28, 0x3f, RZ, 0xc0, !PT ;  /* 0x0000003f1c1c7812 */ /* 0x002fca00078ec0ff */
[----:B------:R-:W-:Y:S01]  /*320e0*/  IMAD.SHL.U32 R28, R28, 0x2, RZ ;  /* 0x000000021c1c7824 */ /* 0x000fe200078e00ff */
[----:B0-----:R-:W-:Y:S06]  /*320f0*/  @P0 BRA `(.L_x_2) ;  /* 0xfffffe1400080947 */ /* 0x001fec000383ffff */
[----:B------:R-:W2:Y:S04]  /*32100*/  LDL.LU R7, [R1+0x19c] ;  /* 0x00019c0001077983 */ /* 0x000ea80000300800 */
[----:B--2---:R0:W-:Y:S04]  /*32110*/  STL [R1+0xe84], R7 ;  /* 0x000e840701007387 */ /* 0x0041e80000100800 */
[----:B0-----:R-:W2:Y:S04]  /*32120*/  LDL.LU R7, [R1+0x1e0] ;  /* 0x0001e00001077983 */ /* 0x001ea80000300800 */
        /* <DEDUP_REMOVED lines=13> */
[----:B------:R-:W2:Y:S01]  /*32200*/  LDL.LU R6, [R1+0x198] ;  /* 0x0001980001067983 */ /* 0x000ea20000300800 */
[----:B0----5:R-:W-:-:S03]  /*32210*/  IMAD.MOV.U32 R7, RZ, RZ, R5 ;  /* 0x000000ffff077224 */ /* 0x021fc600078e0005 */
        /* <DEDUP_REMOVED lines=18> */
[----:B0-----:R-:W-:-:S03]  /*32340*/  IMAD.MOV.U32 R6, RZ, RZ, R4 ;  /* 0x000000ffff067224 */ /* 0x001fc600078e0004 */
[----:B--2---:R0:W-:Y:S04]  /*32350*/  STL [R1+0xe7c], R5 ;  /* 0x000e7c0501007387 */ /* 0x0041e80000100800 */
[----:B0-----:R-:W2:Y:S04]  /*32360*/  LDL.LU R5, [R1+0x188] ;  /* 0x0001880001057983 */ /* 0x001ea80000300800 */
[----:B------:R-:W3:Y:S04]  /*32370*/  LDL.LU R4, [R1+0x190] ;  /* 0x0001900001047983 */ /* 0x000ee80000300800 */
[----:B---3--:R0:W-:Y:S04]  /*32380*/  STL [R1+0xe78], R4 ;  /* 0x000e780401007387 */ /* 0x0081e80000100800 */
[----:B0-----:R-:W3:Y:S04]  /*32390*/  LDL.LU R4, [R1+0x184] ;  /* 0x0001840001047983 */ /* 0x001ee80000300800 */
[----:B------:R-:W4:Y:S04]  /*323a0*/  LDL.LU R11, [R1+0x22c] ;  /* 0x00022c00010b7983 */ /* 0x000f280000300800 */
[----:B----4-:R0:W-:Y:S04]  /*323b0*/  STL [R1+0xe74], R11 ;  /* 0x000e740b01007387 */ /* 0x0101e80000100800 */
[----:B0-----:R-:W4:Y:S04]  /*323c0*/  LDL.LU R11, [R1+0x180] ;  /* 0x00018000010b7983 */ /* 0x001f280000300800 */
[----:B------:R-:W2:Y:S04]  /*323d0*/  LDL.LU R10, [R1+0x228] ;  /* 0x00022800010a7983 */ /* 0x000ea80000300800 */
        /* <DEDUP_REMOVED lines=26> */
[----:B------:R0:W-:Y:S04]  /*32580*/  STL [R1+0xe48], R29 ;  /* 0x000e481d01007387 */ /* 0x0001e80000100800 */
[----:B0-----:R-:W2:Y:S01]  /*32590*/  LDL.LU R29, [R1+0x244] ;  /* 0x00024400011d7983 */ /* 0x001ea20000300800 */
[----:B------:R-:W-:-:S03]  /*325a0*/  F2FP.BF16.F32.PACK_AB R7, R6, R7 ;  /* 0x000000070607723e */ /* 0x000fc600000010ff */
[----:B--2---:R0:W-:Y:S04]  /*325b0*/  STL [R1+0xe4c], R29 ;  /* 0x000e4c1d01007387 */ /* 0x0041e80000100800 */
[----:B0-----:R-:W2:Y:S04]  /*325c0*/  LDL.LU R29, [R1+0x248] ;  /* 0x00024800011d7983 */ /* 0x001ea80000300800 */
[----:B------:R-:W2:Y:S04]  /*325d0*/  LDL.LU R17, [R1+0x254] ;  /* 0x0002540001117983 */ /* 0x000ea80000300800 */
[----:B------:R0:W-:Y:S04]  /*325e0*/  STL [R1+0xe44], R25 ;  /* 0x000e441901007387 */ /* 0x0001e80000100800 */
        /* <DEDUP_REMOVED lines=11> */
[----:B------:R-:W2:Y:S04]  /*326a0*/  LDL.LU R28, [R1+0x1f0] ;  /* 0x0001f000011c7983 */ /* 0x000ea80000300800 */
[----:B------:R-:W2:Y:S04]  /*326b0*/  LDL.LU R20, [R1+0x230] ;  /* 0x0002300001147983 */ /* 0x000ea80000300800 */
[----:B------:R-:W2:Y:S04]  /*326c0*/  LDL.LU R0, [R1+0x27c] ;  /* 0x00027c0001007983 */ /* 0x000ea80000300800 */
[----:B------:R-:W2:Y:S04]  /*326d0*/  LDL.LU R27, [R1+0x26c] ;  /* 0x00026c00011b7983 */ /* 0x000ea80000300800 */
[----:B------:R-:W2:Y:S04]  /*326e0*/  LDL.LU R26, [R1+0x278] ;  /* 0x00027800011a7983 */ /* 0x000ea80000300800 */
[----:B------:R-:W3:Y:S04]  /*326f0*/  LDL.LU R6, [R1+0xec0] ;  /* 0x000ec00001067983 */ /* 0x000ee80000300800 */
[----:B------:R0:W-:Y:S04]  /*32700*/  STL [R1+0x1c], R7 ;  /* 0x00001c0701007387 */ /* 0x0001e80000100800 */
[----:B0-----:R-:W3:Y:S02]  /*32710*/  LDL.LU R7, [R1+0xebc] ;  /* 0x000ebc0001077983 */ /* 0x001ee40000300800 */
[----:B---3--:R-:W-:-:S02]  /*32720*/  F2FP.BF16.F32.PACK_AB R7, R6, R7 ;  /* 0x000000070607723e */ /* 0x008fc400000010ff */
        /* <DEDUP_REMOVED lines=25> */
[----:B------:R0:W-:Y:S04]  /*328c0*/  STL [R1], R7 ;  /* 0x0000000701007387 */ /* 0x0001e80000100800 */
[----:B0-----:R-:W3:Y:S02]  /*328d0*/  LDL.LU R7, [R1+0xe84] ;  /* 0x000e840001077983 */ /* 0x001ee40000300800 */
[----:B---3--:R-:W-:-:S02]  /*328e0*/  F2FP.BF16.F32.PACK_AB R7, R6, R7 ;  /* 0x000000070607723e */ /* 0x008fc400000010ff */
[----:B------:R-:W3:Y:S02]  /*328f0*/  LDL.LU R6, [R1+0xe80] ;  /* 0x000e800001067983 */ /* 0x000ee40000300800 */
[----:B---3--:R-:W-:Y:S02]  /*32900*/  F2FP.BF16.F32.PACK_AB R6, R5, R6 ;  /* 0x000000060506723e */ /* 0x008fe400000010ff */
[----:B------:R-:W3:Y:S02]  /*32910*/  LDL.LU R5, [R1+0xe7c] ;  /* 0x000e7c0001057983 */ /* 0x000ee40000300800 */
[----:B---3--:R-:W-:Y:S02]  /*32920*/  F2FP.BF16.F32.PACK_AB R5, R4, R5 ;  /* 0x000000050405723e */ /* 0x008fe400000010ff */
[----:B------:R-:W3:Y:S02]  /*32930*/  LDL.LU R4, [R1+0xe78] ;  /* 0x000e780001047983 */ /* 0x000ee40000300800 */
        /* <DEDUP_REMOVED lines=17> */
[----:B------:R-:W4:Y:S02]  /*32a50*/  LDL.LU R19, [R1+0xe54] ;  /* 0x000e540001137983 */ /* 0x000f240000300800 */
[----:B----4-:R-:W-:-:S02]  /*32a60*/  F2FP.BF16.F32.PACK_AB R19, R18, R19 ;  /* 0x000000131213723e */ /* 0x010fc400000010ff */
[----:B------:R-:W2:Y:S02]  /*32a70*/  LDL.LU R18, [R1+0xe50] ;  /* 0x000e500001127983 */ /* 0x000ea40000300800 */
[----:B--2---:R-:W-:Y:S02]  /*32a80*/  F2FP.BF16.F32.PACK_AB R18, R29, R18 ;  /* 0x000000121d12723e */ /* 0x004fe400000010ff */
[----:B------:R-:W2:Y:S01]  /*32a90*/  LDL.LU R29, [R1+0xe4c] ;  /* 0x000e4c00011d7983 */ /* 0x000ea20000300800 */
[----:B------:R-:W-:Y:S02]  /*32aa0*/  F2FP.BF16.F32.PACK_AB R16, R25, R16 ;  /* 0x000000101910723e */ /* 0x000fe400000010ff */
[----:B------:R-:W-:Y:S02]  /*32ab0*/  F2FP.BF16.F32.PACK_AB R23, R24, R23 ;  /* 0x000000171817723e */ /* 0x000fe400000010ff */
[----:B------:R-:W-:Y:S02]  /*32ac0*/  F2FP.BF16.F32.PACK_AB R22, R2, R22 ;  /* 0x000000160216723e */ /* 0x000fe400000010ff */
[----:B------:R-:W-:-:S02]  /*32ad0*/  F2FP.BF16.F32.PACK_AB R21, R3, R21 ;  /* 0x000000150315723e */ /* 0x000fc400000010ff */
[----:B--2---:R-:W-:Y:S02]  /*32ae0*/  F2FP.BF16.F32.PACK_AB R17, R29, R17 ;  /* 0x000000111d11723e */ /* 0x004fe400000010ff */
[----:B------:R-:W2:Y:S04]  /*32af0*/  LDL.LU R29, [R1+0xe48] ;  /* 0x000e4800011d7983 */ /* 0x000ea80000300800 */
[----:B------:R-:W3:Y:S04]  /*32b00*/  LDL.LU R25, [R1+0xe44] ;  /* 0x000e440001197983 */ /* 0x000ee80000300800 */
[----:B------:R-:W3:Y:S04]  /*32b10*/  LDL.LU R24, [R1+0xe40] ;  /* 0x000e400001187983 */ /* 0x000ee80000300800 */
[----:B------:R-:W4:Y:S04]  /*32b20*/  LDL.LU R2, [R1+0xe3c] ;  /* 0x000e3c0001027983 */ /* 0x000f280000300800 */
[----:B------:R-:W4:Y:S01]  /*32b30*/  LDL.LU R3, [R1+0xe38] ;  /* 0x000e380001037983 */ /* 0x000f220000300800 */
[----:B------:R-:W-:-:S02]  /*32b40*/  F2FP.BF16.F32.PACK_AB R20, R28, R20 ;  /* 0x000000141c14723e */ /* 0x000fc400000010ff */
[----:B------:R-:W-:Y:S02]  /*32b50*/  F2FP.BF16.F32.PACK_AB R27, R0, R27 ;  /* 0x0000001b001b723e */ /* 0x000fe400000010ff */
[----:B--2---:R-:W-:Y:S02]  /*32b60*/  F2FP.BF16.F32.PACK_AB R26, R26, R29 ;  /* 0x0000001d1a1a723e */ /* 0x004fe400000010ff */
[----:B---3--:R-:W-:Y:S02]  /*32b70*/  F2FP.BF16.F32.PACK_AB R25, R25, R24 ;  /* 0x000000181919723e */ /* 0x008fe400000010ff */
[----:B----4-:R-:W-:-:S07]  /*32b80*/  F2FP.BF16.F32.PACK_AB R24, R3, R2 ;  /* 0x000000020318723e */ /* 0x010fce00000010ff */
.L_x_1:
[----:B0-----:R-:W2:Y:S01]  /*32b90*/  LDL.LU R0, [R1+0xe34] ;  /* 0x000e340001007983 */ /* 0x001ea20000300800 */
[----:B------:R-:W0:Y:S01]  /*32ba0*/  S2UR UR5, SR_CgaCtaId ;  /* 0x00000000000579c3 */ /* 0x000e220000008800 */
[----:B------:R-:W-:Y:S01]  /*32bb0*/  UMOV UR4, 0x400 ;  /* 0x0000040000047882 */ /* 0x000fe20000000000 */
[----:B------:R-:W-:Y:S01]  /*32bc0*/  ULDC.64 UR6, c[0x0][0x228] ;  /* 0x00008a0000067ab9 */ /* 0x000fe20000000a00 */
[----:B------:R-:W1:Y:S01]  /*32bd0*/  S2R R2, SR_TID.X ;  /* 0x0000000000027919 */ /* 0x000e620000002100 */
[----:B0-----:R-:W-:Y:S01]  /*32be0*/  ULEA UR4, UR5, UR4, 0x18 ;  /* 0x0000000405047291 */ /* 0x001fe2000f8ec03f */
[C---:B-1----:R-:W-:Y:S01]  /*32bf0*/  IMAD.SHL.U32 R3, R2.reuse, 0x40, RZ ;  /* 0x0000004002037824 */ /* 0x042fe200078e00ff */
[----:B------:R-:W-:Y:S01]  /*32c00*/  SHF.R.U32.HI R28, RZ, 0x5, R2 ;  /* 0x00000005ff1c7819 */ /* 0x000fe20000011602 */
[----:B------:R-:W-:-:S03]  /*32c10*/  IMAD.SHL.U32 R29, R2, 0x10, RZ ;  /* 0x00000010021d7824 */ /* 0x000fc600078e00ff */
[----:B------:R-:W-:Y:S01]  /*32c20*/  LOP3.LUT R3, R3, 0x200, RZ, 0xc0, !PT ;  /* 0x0000020003037812 */ /* 0x000fe200078ec0ff */
[----:B------:R-:W-:Y:S01]  /*32c30*/  BAR.SYNC.DEFER_BLOCKING 0x0 ;  /* 0x0000000000007b1d */ /* 0x000fe20000010000 */
[----:B--2---:R-:W-:-:S04]  /*32c40*/  LOP3.LUT R0, R0, 0x80, RZ, 0xc0, !PT ;  /* 0x0000008000007812 */ /* 0x004fc800078ec0ff */
[----:B------:R-:W-:Y:S02]  /*32c50*/  IADD3 R0, R0, UR4, R3 ;  /* 0x0000000400007c10 */ /* 0x000fe4000fffe003 */
[----:B------:R-:W-:Y:S02]  /*32c60*/  LOP3.LUT R3, R2, 0x20, RZ, 0xc0, !PT ;  /* 0x0000002002037812 */ /* 0x000fe400078ec0ff */
[----:B------:R-:W-:Y:S02]  /*32c70*/  LOP3.LUT R2, R29, 0x70, RZ, 0xc0, !PT ;  /* 0x000000701d027812 */ /* 0x000fe400078ec0ff */
[----:B------:R-:W0:Y:S01]  /*32c80*/  S2R R29, SR_TID.X ;  /* 0x00000000001d7919 */ /* 0x000e220000002100 */
[----:B------:R-:W-:Y:S01]  /*32c90*/  IMAD R3, R3, 0x20, R0 ;  /* 0x0000002003037824 */ /* 0x000fe200078e0200 */
[----:B------:R-:W-:Y:S02]  /*32ca0*/  SGXT.U32 R0, R28, 0x1 ;  /* 0x000000011c00781a */ /* 0x000fe40000000000 */
[----:B------:R-:W2:Y:S01]  /*32cb0*/  LDL.LU R28, [R1+0x298] ;  /* 0x00029800011c7983 */ /* 0x000ea20000300800 */
[----:B------:R-:W-:-:S05]  /*32cc0*/  IMAD.IADD R3, R2, 0x1, R3 ;  /* 0x0000000102037824 */ /* 0x000fca00078e0203 */
[----:B------:R-:W-:Y:S04]  /*32cd0*/  STSM.16.M88.4 [R3], R24 ;  /* 0x0000001803007844 */ /* 0x000fe80000000200 */
[----:B------:R1:W-:Y:S01]  /*32ce0*/  STSM.16.M88.4 [R3+0x100], R20 ;  /* 0x0001001403007844 */ /* 0x0003e20000000200 */
[----:B0-----:R-:W-:-:S04]  /*32cf0*/  LOP3.LUT R29, R29, 0x3f, RZ, 0xc0, !PT ;  /* 0x0000003f1d1d7812 */ /* 0x001fc800078ec0ff */
[----:B------:R-:W-:Y:S01]  /*32d00*/  LEA R29, R29, UR4, 0x4 ;  /* 0x000000041d1d7c11 */ /* 0x000fe2000f8e20ff */
[----:B------:R-:W-:-:S04]  /*32d10*/  ULDC UR4, c[0x0][0x244] ;  /* 0x0000910000047ab9 */ /* 0x000fc80000000800 */
[----:B-1----:R-:W-:Y:S01]  /*32d20*/  IMAD.MOV.U32 R23, RZ, RZ, R29 ;  /* 0x000000ffff177224 */ /* 0x002fe200078e001d */
[----:B------:R-:W-:Y:S06]  /*32d30*/  BAR.SYNC.DEFER_BLOCKING 0x0 ;  /* 0x0000000000007b1d */ /* 0x000fec0000010000 */
[----:B------:R-:W0:Y:S01]  /*32d40*/  LDS.128 R24, [R23] ;  /* 0x0000000017187984 */ /* 0x000e220000000c00 */
[C-C-:B--2---:R-:W-:Y:S02]  /*32d50*/  LOP3.LUT R2, R28.reuse, 0x7e, R0.reuse, 0xfe, !PT ;  /* 0x0000007e1c027812 */ /* 0x144fe400078efe00 */
[----:B------:R-:W-:-:S03]  /*32d60*/  LOP3.LUT R21, R28, 0x7a, R0, 0xfe, !PT ;  /* 0x0000007a1c157812 */ /* 0x000fc600078efe00 */
[----:B------:R1:W-:Y:S01]  /*32d70*/  STL [R1+0x124], R2 ;  /* 0x0001240201007387 */ /* 0x0003e20000100800 */
[----:B------:R-:W-:-:S03]  /*32d80*/  LOP3.LUT R20, R28, 0x78, R0, 0xfe, !PT ;  /* 0x000000781c147812 */ /* 0x000fc600078efe00 */
[----:B------:R-:W-:Y:S01]  /*32d90*/  STL [R1+0x30], R29 ;  /* 0x0000301d01007387 */ /* 0x000fe20000100800 */
[----:B-1----:R-:W-:-:S05]  /*32da0*/  LOP3.LUT R2, R28, 0x7c, R0, 0xfe, !PT ;  /* 0x0000007c1c027812 */ /* 0x002fca00078efe00 */
[----:B------:R1:W-:Y:S04]  /*32db0*/  STL [R1+0x120], R2 ;  /* 0x0001200201007387 */ /* 0x0003e80000100800 */
[----:B------:R2:W-:Y:S04]  /*32dc0*/  STL [R1+0x11c], R21 ;  /* 0x00011c1501007387 */ /* 0x0005e80000100800 */
[----:B------:R3:W-:Y:S01]  /*32dd0*/  STL [R1+0x118], R20 ;  /* 0x0001181401007387 */ /* 0x0007e20000100800 */
[C-C-:B-1----:R-:W-:Y:S02]  /*32de0*/  LOP3.LUT R2, R28.reuse, 0x76, R0.reuse, 0xfe, !PT ;  /* 0x000000761c027812 */ /* 0x142fe400078efe00 */
[----:B--2---:R-:W-:-:S03]  /*32df0*/  LOP3.LUT R21, R28, 0x74, R0, 0xfe, !PT ;  /* 0x000000741c157812 */ /* 0x004fc600078efe00 */
[----:B------:R1:W-:Y:S01]  /*32e00*/  STL [R1+0x114], R2 ;  /* 0x0001140201007387 */ /* 0x0003e20000100800 */
[----:B---3--:R-:W-:-:S03]  /*32e10*/  LOP3.LUT R20, R28, 0x72, R0, 0xfe, !PT ;  /* 0x000000721c147812 */ /* 0x008fc600078efe00 */
        /* <DEDUP_REMOVED lines=59> */
[----:B---3--:R-:W-:-:S05]  /*331d0*/  LOP3.LUT R20, R28, 0x38, R0, 0xfe, !PT ;  /* 0x000000381c147812 */ /* 0x008fca00078efe00 */
[----:B------:R2:W-:Y:S01]  /*331e0*/  STL [R1+0x98], R20 ;  /* 0x0000981401007387 */ /* 0x0005e20000100800 */
[----:B-1----:R-:W-:-:S03]  /*331f0*/  LOP3.LUT R2, R28, 0x34, R0, 0xfe, !PT ;  /* 0x000000341c027812 */ /* 0x002fc600078efe00 */
[----:B------:R1:W-:Y:S01]  /*33200*/  STL [R1+0x94], R21 ;  /* 0x0000941501007387 */ /* 0x0003e20000100800 */
[----:B--2---:R-:W-:-:S03]  /*33210*/  LOP3.LUT R20, R28, 0x32, R0, 0xfe, !PT ;  /* 0x000000321c147812 */ /* 0x004fc600078efe00 */
[----:B------:R2:W-:Y:S01]  /*33220*/  STL [R1+0x90], R2 ;  /* 0x0000900201007387 */ /* 0x0005e20000100800 */
[----:B-1----:R-:W-:-:S03]  /*33230*/  LOP3.LUT R21, R28, 0x30, R0, 0xfe, !PT ;  /* 0x000000301c157812 */ /* 0x002fc600078efe00 */
[----:B------:R1:W-:Y:S01]  /*33240*/  STL [R1+0x8c], R20 ;  /* 0x00008c1401007387 */ /* 0x0003e20000100800 */
[----:B--2---:R-:W-:-:S03]  /*33250*/  LOP3.LUT R2, R28, 0x2e, R0, 0xfe, !PT ;  /* 0x0000002e1c027812 */ /* 0x004fc600078efe00 */
[----:B------:R2:W-:Y:S01]  /*33260*/  STL [R1+0x88], R21 ;  /* 0x0000881501007387 */ /* 0x0005e20000100800 */
[----:B-1----:R-:W-:-:S03]  /*33270*/  LOP3.LUT R20, R28, 0x2c, R0, 0xfe, !PT ;  /* 0x0000002c1c147812 */ /* 0x002fc600078efe00 */
[----:B------:R1:W-:Y:S04]  /*33280*/  STL [R1+0x84], R2 ;  /* 0x0000840201007387 */ /* 0x0003e80000100800 */
[----:B------:R3:W-:Y:S01]  /*33290*/  STL [R1+0x80], R20 ;  /* 0x0000801401007387 */ /* 0x0007e20000100800 */
[C-C-:B--2---:R-:W-:Y:S02]  /*332a0*/  LOP3.LUT R21, R28.reuse, 0x2a, R0.reuse, 0xfe, !PT ;  /* 0x0000002a1c157812 */ /* 0x144fe400078efe00 */
[----:B-1----:R-:W-:-:S03]  /*332b0*/  LOP3.LUT R2, R28, 0x28, R0, 0xfe, !PT ;  /* 0x000000281c027812 */ /* 0x002fc600078efe00 */
        /* <DEDUP_REMOVED lines=32> */
[----:B------:R2:W-:Y:S01]  /*334c0*/  STL [R1+0x3c], R2 ;  /* 0x00003c0201007387 */ /* 0x0005e20000100800 */
[----:B-1----:R-:W-:-:S03]  /*334d0*/  LOP3.LUT R21, R28, 0x6, R0, 0xfe, !PT ;  /* 0x000000061c157812 */ /* 0x002fc600078efe00 */
[----:B--2---:R-:W2:Y:S04]  /*334e0*/  LDL.LU R2, [R1+0xe30] ;  /* 0x000e300001027983 */ /* 0x004ea80000300800 */
[----:B------:R1:W-:Y:S04]  /*334f0*/  STL [R1+0x38], R20 ;  /* 0x0000381401007387 */ /* 0x0003e80000100800 */
[----:B------:R-:W-:Y:S01]  /*33500*/  STL [R1+0x34], R21 ;  /* 0x0000341501007387 */ /* 0x000fe20000100800 */
[----:B-1----:R-:W-:-:S05]  /*33510*/  LOP3.LUT R20, R28, 0x4, R0, 0xfe, !PT ;  /* 0x000000041c147812 */ /* 0x002fca00078efe00 */
[----:B------:R-:W-:Y:S04]  /*33520*/  STL [R1+0x20], R20 ;  /* 0x0000201401007387 */ /* 0x000fe80000100800 */
[----:B0-----:R0:W-:Y:S02]  /*33530*/  STL.64 [R1+0xe58], R26 ;  /* 0x000e581a01007387 */ /* 0x0011e40000100a00 */
[----:B0-----:R-:W-:-:S05]  /*33540*/  IMAD.MOV.U32 R26, RZ, RZ, R23 ;  /* 0x000000ffff1a7224 */ /* 0x001fca00078e0017 */
[----:B------:R-:W0:Y:S01]  /*33550*/  LDS.128 R20, [R26+0x400] ;  /* 0x000400001a147984 */ /* 0x000e220000000c00 */
[----:B------:R-:W-:Y:S06]  /*33560*/  BAR.SYNC.DEFER_BLOCKING 0x0 ;  /* 0x0000000000007b1d */ /* 0x000fec0000010000 */
[----:B0-----:R-:W-:Y:S04]  /*33570*/  STL.64 [R1+0xe60], R20 ;  /* 0x000e601401007387 */ /* 0x001fe80000100a00 */
[----:B------:R0:W-:Y:S04]  /*33580*/  STL.64 [R1+0xe50], R22 ;  /* 0x000e501601007387 */ /* 0x0001e80000100a00 */
[----:B------:R-:W3:Y:S04]  /*33590*/  LDL.LU R27, [R1+0x20] ;  /* 0x00002000011b7983 */ /* 0x000ee80000300800 */
[----:B0-----:R-:W4:Y:S04]  /*335a0*/  LDL.LU R22, [R1+0x38] ;  /* 0x0000380001167983 */ /* 0x001f280000300800 */
[----:B------:R-:W-:Y:S04]  /*335b0*/  STSM.16.M88.4 [R3], R16 ;  /* 0x0000001003007844 */ /* 0x000fe80000000200 */
[----:B------:R-:W-:Y:S01]  /*335c0*/  STSM.16.M88.4 [R3+0x100], R12 ;  /* 0x0001000c03007844 */ /* 0x000fe20000000200 */
[----:B------:R-:W-:Y:S06]  /*335d0*/  BAR.SYNC.DEFER_BLOCKING 0x0 ;  /* 0x0000000000007b1d */ /* 0x000fec0000010000 */
[----:B------:R-:W0:Y:S04]  /*335e0*/  LDS.128 R16, [R26] ;  /* 0x000000001a107984 */ /* 0x000e280000000c00 */
[----:B------:R-:W1:Y:S01]  /*335f0*/  LDS.128 R12, [R26+0x400] ;  /* 0x000400001a0c7984 */ /* 0x000e620000000c00 */
[----:B------:R-:W-:Y:S06]  /*33600*/  BAR.SYNC.DEFER_BLOCKING 0x0 ;  /* 0x0000000000007b1d */ /* 0x000fec0000010000 */
[----:B----4-:R-:W-:Y:S04]  /*33610*/  STL [R1+0xe68], R22 ;  /* 0x000e681601007387 */ /* 0x010fe80000100800 */
[----:B------:R-:W4:Y:S04]  /*33620*/  LDL.LU R23, [R1+0x3c] ;  /* 0x00003c0001177983 */ /* 0x000f280000300800 */
[----:B0-----:R-:W-:Y:S04]  /*33630*/  STL [R1+0xe44], R16 ;  /* 0x000e441001007387 */ /* 0x001fe80000100800 */
[----:B------:R-:W-:Y:S04]  /*33640*/  STL [R1+0xe40], R17 ;  /* 0x000e401101007387 */ /* 0x000fe80000100800 */
[----:B------:R-:W-:Y:S04]  /*33650*/  STL [R1+0xe3c], R18 ;  /* 0x000e3c1201007387 */ /* 0x000fe80000100800 */
[----:B------:R-:W-:Y:S04]  /*33660*/  STL [R1+0xe38], R19 ;  /* 0x000e381301007387 */ /* 0x000fe80000100800 */
[----:B------:R-:W-:Y:S04]  /*33670*/  STL.64 [R1+0xe78], R18 ;  /* 0x000e781201007387 */ /* 0x000fe80000100a00 */
[----:B------:R0:W-:Y:S04]  /*33680*/  STL.64 [R1+0xe70], R16 ;  /* 0x000e701001007387 */ /* 0x0001e80000100a00 */
[----:B0-----:R-:W5:Y:S04]  /*33690*/  LDL.LU R16, [R1+0x10] ;  /* 0x0000100001107983 */ /* 0x001f680000300800 */
[----:B------:R-:W5:Y:S04]  /*336a0*/  LDL.LU R17, [R1+0x14] ;  /* 0x0000140001117983 */ /* 0x000f680000300800 */
[----:B------:R-:W3:Y:S04]  /*336b0*/  LDL.LU R18, [R1+0x18] ;  /* 0x0000180001127983 */ /* 0x000ee80000300800 */
[----:B------:R-:W3:Y:S04]  /*336c0*/  LDL.LU R19, [R1+0x1c] ;  /* 0x00001c0001137983 */ /* 0x000ee80000300800 */
[----:B------:R0:W-:Y:S04]  /*336d0*/  STSM.16.M88.4 [R3], R8 ;  /* 0x0000000803007844 */ /* 0x0001e80000000200 */
[----:B------:R-:W-:Y:S01]  /*336e0*/  STSM.16.M88.4 [R3+0x100], R4 ;  /* 0x0001000403007844 */ /* 0x000fe20000000200 */
[----:B------:R-:W-:Y:S01]  /*336f0*/  LOP3.LUT R29, R28, 0x2, R0, 0xfe, !PT ;  /* 0x000000021c1d7812 */ /* 0x000fe200078efe00 */
[----:B------:R-:W-:Y:S01]  /*33700*/  BAR.SYNC.DEFER_BLOCKING 0x0 ;  /* 0x0000000000007b1d */ /* 0x000fe20000010000 */
[C---:B--2---:R-:W-:Y:S01]  /*33710*/  ISETP.GE.AND P0, PT, R2.reuse, UR6, PT ;  /* 0x0000000602007c0c */ /* 0x044fe2000bf06270 */
[----:B------:R-:W-:Y:S01]  /*33720*/  IMAD R2, R2, UR4, RZ ;  /* 0x0000000402027c24 */ /* 0x000fe2000f8e02ff */
[----:B------:R-:W-:-:S03]  /*33730*/  LOP3.LUT R28, R28, R0, RZ, 0xfc, !PT ;  /* 0x000000001c1c7212 */ /* 0x000fc600078efcff */
[----:B------:R-:W-:Y:S01]  /*33740*/  ULDC.64 UR4, c[0x0][0x220] ;  /* 0x0000880000047ab9 */ /* 0x000fe20000000a00 */
[----:B------:R-:W-:Y:S01]  /*33750*/  ULDC UR6, c[0x0][0x248] ;  /* 0x0000920000067ab9 */ /* 0x000fe20000000800 */
[----:B------:R-:W-:Y:S01]  /*33760*/  LEA R0, P4, R2, UR4, 0x1 ;  /* 0x0000000402007c11 */ /* 0x000fe2000f8808ff */
[----:B0-----:R-:W-:Y:S02]  /*33770*/  IMAD R8, R28, UR6, RZ ;  /* 0x000000061c087c24 */ /* 0x001fe4000f8e02ff */
[----:B------:R-:W-:Y:S01]  /*33780*/  IMAD.MOV.U32 R11, RZ, RZ, R26 ;  /* 0x000000ffff0b7224 */ /* 0x000fe200078e001a */
[----:B------:R-:W-:Y:S01]  /*33790*/  LEA.HI.X.SX32 R2, R2, UR5, 0x1, P4 ;  /* 0x0000000502027c11 */ /* 0x000fe2000a0f0eff */
[----:B---3--:R-:W-:Y:S04]  /*337a0*/  STL.64 [R1+0xe88], R18 ;  /* 0x000e881201007387 */ /* 0x008fe80000100a00 */
[----:B-----5:R0:W-:Y:S04]  /*337b0*/  STL.64 [R1+0xe80], R16 ;  /* 0x000e801001007387 */ /* 0x0201e80000100a00 */
[----:B------:R-:W2:Y:S04]  /*337c0*/  LDS.128 R4, [R11] ;  /* 0x000000000b047984 */ /* 0x000ea80000000c00 */
[----:B0-----:R-:W3:Y:S04]  /*337d0*/  LDL.LU R16, [R1] ;  /* 0x0000000001107983 */ /* 0x001ee80000300800 */
[----:B------:R-:W3:Y:S04]  /*337e0*/  LDL.LU R17, [R1+0x4] ;  /* 0x0000040001117983 */ /* 0x000ee80000300800 */
[----:B------:R-:W3:Y:S04]  /*337f0*/  LDL.LU R18, [R1+0x8] ;  /* 0x0000080001127983 */ /* 0x000ee80000300800 */
[----:B------:R-:W3:Y:S01]  /*33800*/  LDL.LU R19, [R1+0xc] ;  /* 0x00000c0001137983 */ /* 0x000ee20000300800 */
[----:B------:R-:W-:-:S04]  /*33810*/  LEA R20, P4, R8, R0, 0x1 ;  /* 0x0000000008147211 */ /* 0x000fc800078808ff */
[----:B------:R-:W-:Y:S02]  /*33820*/  LEA.HI.X.SX32 R21, R8, R2, 0x1, P4 ;  /* 0x0000000208157211 */ /* 0x000fe400020f0eff */
[----:B------:R-:W0:Y:S01]  /*33830*/  LDS.128 R8, [R11+0x400] ;  /* 0x000400000b087984 */ /* 0x000e220000000c00 */
[----:B------:R-:W-:Y:S06]  /*33840*/  BAR.SYNC.DEFER_BLOCKING 0x0 ;  /* 0x0000000000007b1d */ /* 0x000fec0000010000 */
[----:B-1----:R1:W-:Y:S04]  /*33850*/  STL [R1+0xe48], R15 ;  /* 0x000e480f01007387 */ /* 0x0023e80000100800 */
[----:B-1----:R-:W5:Y:S04]  /*33860*/  LDL.LU R15, [R1+0x34] ;  /* 0x00003400010f7983 */ /* 0x002f680000300800 */
[----:B---3--:R1:W-:Y:S04]  /*33870*/  STSM.16.M88.4 [R3], R16 ;  /* 0x0000001003007844 */ /* 0x0083e80000000200 */
[----:B-1----:R-:W3:Y:S04]  /*33880*/  LDL.LU.64 R18, [R1+0xe88] ;  /* 0x000e880001127983 */ /* 0x002ee80000300a00 */
[----:B------:R-:W3:Y:S01]  /*33890*/  LDL.LU.64 R16, [R1+0xe80] ;  /* 0x000e800001107983 */ /* 0x000ee20000300a00 */
[----:B------:R-:W-:Y:S01]  /*338a0*/  ISETP.LT.AND P3, PT, R28, UR7, !P0 ;  /* 0x000000071c007c0c */ /* 0x000fe2000c761270 */
[C---:B------:R-:W-:Y:S01]  /*338b0*/  IMAD R22, R29.reuse, UR6, RZ ;  /* 0x000000061d167c24 */ /* 0x040fe2000f8e02ff */
[----:B------:R-:W-:Y:S01]  /*338c0*/  ISETP.LT.AND P2, PT, R29, UR7, !P0 ;  /* 0x000000071d007c0c */ /* 0x000fe2000c741270 */
[----:B------:R-:W-:-:S03]  /*338d0*/  IMAD R29, R27, UR6, RZ ;  /* 0x000000061b1d7c24 */ /* 0x000fc6000f8e02ff */
[C---:B------:R-:W-:Y:S02]  /*338e0*/  LEA R26, P5, R22.reuse, R0, 0x1 ;  /* 0x00000000161a7211 */ /* 0x040fe400078a08ff */
[----:B------:R-:W-:Y:S02]  /*338f0*/  ISETP.LT.AND P1, PT, R27, UR7, !P0 ;  /* 0x000000071b007c0c */ /* 0x000fe4000c721270 */
[----:B------:R-:W-:Y:S01]  /*33900*/  LEA.HI.X.SX32 R27, R22, R2, 0x1, P5 ;  /* 0x00000002161b7211 */ /* 0x000fe200028f0eff */
[----:B---3--:R1:W-:Y:S01]  /*33910*/  STSM.16.M88.4 [R3+0x100], R16 ;  /* 0x0001001003007844 */ /* 0x0083e20000000200 */
[----:B------:R-:W-:Y:S06]  /*33920*/  BAR.SYNC.DEFER_BLOCKING 0x0 ;  /* 0x0000000000007b1d */ /* 0x000fec0000010000 */
[----:B-1----:R-:W3:Y:S04]  /*33930*/  LDL.LU.64 R18, [R1+0xe78] ;  /* 0x000e780001127983 */ /* 0x002ee80000300a00 */
[----:B------:R-:W4:Y:S04]  /*33940*/  LDL.LU.64 R16, [R1+0xe70] ;  /* 0x000e700001107983 */ /* 0x000f280000300a00 */
[----:B------:R-:W2:Y:S04]  /*33950*/  LDL.LU R22, [R1+0xe68] ;  /* 0x000e680001167983 */ /* 0x000ea80000300800 */
[----:B------:R1:W-:Y:S04]  /*33960*/  @P3 STG.E.U16 desc[UR8][R20.64], R24 ;  /* 0x0000001814003986 */ /* 0x0003e8000c101508 */
[----:B------:R0:W-:Y:S04]  /*33970*/  @P2 STG.E.U16 desc[UR8][R26.64], R25 ;  /* 0x000000191a002986 */ /* 0x0001e8000c101508 */
[----:B-1----:R-:W3:Y:S04]  /*33980*/  LDL.LU.64 R20, [R1+0xe60] ;  /* 0x000e600001147983 */ /* 0x002ee80000300a00 */
[----:B0-----:R-:W3:Y:S01]  /*33990*/  LDL.LU.64 R26, [R1+0xe58] ;  /* 0x000e5800011a7983 */ /* 0x001ee20000300a00 */
[----:B------:R-:W-:Y:S01]  /*339a0*/  LEA R28, P6, R29, R0, 0x1 ;  /* 0x000000001d1c7211 */ /* 0x000fe200078c08ff */
[C---:B-----5:R-:W-:Y:S01]  /*339b0*/  IMAD R3, R15.reuse, UR6, RZ ;  /* 0x000000060f037c24 */ /* 0x060fe2000f8e02ff */
[----:B------:R-:W-:-:S02]  /*339c0*/  ISETP.LT.AND P4, PT, R15, UR7, !P0 ;  /* 0x000000070f007c0c */ /* 0x000fc4000c781270 */
[----:B------:R-:W-:Y:S02]  /*339d0*/  LEA.HI.X.SX32 R29, R29, R2, 0x1, P6 ;  /* 0x000000021d1d7211 */ /* 0x000fe400030f0eff */
[----:B----4-:R-:W-:Y:S02]  /*339e0*/  PRMT R16, R24, 0x7632, R16 ;  /* 0x0000763218107816 */ /* 0x010fe40000000010 */
[----:B------:R-:W4:Y:S01]  /*339f0*/  LDL.LU R24, [R1+0x40] ;  /* 0x0000400001187983 */ /* 0x000f220000300800 */
[----:B------:R-:W-:Y:S01]  /*33a00*/  PRMT R17, R25, 0x7632, R17 ;  /* 0x0000763219117816 */ /* 0x000fe20000000011 */
[C---:B--2---:R-:W-:Y:S01]  /*33a10*/  IMAD R25, R22.reuse, UR6, RZ ;  /* 0x0000000616197c24 */ /* 0x044fe2000f8e02ff */
[----:B------:R-:W-:Y:S01]  /*33a20*/  ISETP.LT.AND P3, PT, R22, UR7, !P0 ;  /* 0x0000000716007c0c */ /* 0x000fe2000c761270 */
[----:B------:R-:W2:Y:S03]  /*33a30*/  LDL.LU R15, [R1+0x54] ;  /* 0x00005400010f7983 */ /* 0x000ea60000300800 */
[----:B------:R-:W-:Y:S01]  /*33a40*/  LEA R22, P5, R25, R0, 0x1 ;  /* 0x0000000019167211 */ /* 0x000fe200078a08ff */
[----:B---3--:R0:W-:Y:S01]  /*33a50*/  @P1 STG.E.U16 desc[UR8][R28.64], R26 ;  /* 0x0000001a1c001986 */ /* 0x0081e2000c101508 */
[----:B------:R-:W-:-:S02]  /*33a60*/  PRMT R18, R26, 0x7632, R18 ;  /* 0x000076321a127816 */ /* 0x000fc40000000012 */
[----:B------:R-:W-:Y:S02]  /*33a70*/  ISETP.LT.AND P1, PT, R23, UR7, !P0 ;  /* 0x0000000717007c0c */ /* 0x000fe4000c721270 */
[----:B0-----:R-:W-:Y:S01]  /*33a80*/  LEA R28, P2, R3, R0, 0x1 ;  /* 0x00000000031c7211 */ /* 0x001fe200078408ff */
[----:B------:R-:W-:Y:S01]  /*33a90*/  IMAD R26, R23, UR6, RZ ;  /* 0x00000006171a7c24 */ /* 0x000fe2000f8e02ff */
[-C--:B------:R-:W-:Y:S02]  /*33aa0*/  LEA.HI.X.SX32 R23, R25, R2.reuse, 0x1, P5 ;  /* 0x0000000219177211 */ /* 0x080fe400028f0eff */
[----:B------:R-:W-:-:S05]  /*33ab0*/  LEA.HI.X.SX32 R29, R3, R2, 0x1, P2 ;  /* 0x00000002031d7211 */ /* 0x000fca00010f0eff */
[----:B------:R0:W-:Y:S04]  /*33ac0*/  @P4 STG.E.U16 desc[UR8][R28.64], R27 ;  /* 0x0000001b1c004986 */ /* 0x0001e8000c101508 */
[----:B------:R1:W-:Y:S04]  /*33ad0*/  @P3 STG.E.U16 desc[UR8][R22.64], R20 ;  /* 0x0000001416003986 */ /* 0x0003e8000c101508 */
[----:B0-----:R-:W3:Y:S04]  /*33ae0*/  LDL.LU R29, [R1+0x48] ;  /* 0x00004800011d7983 */ /* 0x001ee80000300800 */
[----:B------:R-:W5:Y:S04]  /*33af0*/  LDL.LU R28, [R1+0x50] ;  /* 0x00005000011c7983 */ /* 0x000f680000300800 */
[----:B-1----:R-:W2:Y:S01]  /*33b00*/  LDL.LU.64 R22, [R1+0xe50] ;  /* 0x000e500001167983 */ /* 0x002ea20000300a00 */
[----:B------:R-:W-:Y:S01]  /*33b10*/  IMAD.MOV.U32 R25, RZ, RZ, R26 ;  /* 0x000000ffff197224 */ /* 0x000fe200078e001a */
[----:B------:R-:W-:Y:S01]  /*33b20*/  PRMT R19, R27, 0x7632, R19 ;  /* 0x000076321b137816 */ /* 0x000fe20000000013 */
[C---:B----4-:R-:W-:Y:S01]  /*33b30*/  IMAD R3, R24.reuse, UR6, RZ ;  /* 0x0000000618037c24 */ /* 0x050fe2000f8e02ff */
[----:B------:R-:W-:-:S02]  /*33b40*/  ISETP.LT.AND P2, PT, R24, UR7, !P0 ;  /* 0x0000000718007c0c */ /* 0x000fc4000c741270 */
[-C--:B------:R-:W-:Y:S02]  /*33b50*/  LEA R24, P6, R26, R0.reuse, 0x1 ;  /* 0x000000001a187211 */ /* 0x080fe400078c08ff */
[----:B------:R-:W-:-:S04]  /*33b60*/  LEA R26, P4, R3, R0, 0x1 ;  /* 0x00000000031a7211 */ /* 0x000fc800078808ff */
[-C--:B------:R-:W-:Y:S02]  /*33b70*/  LEA.HI.X.SX32 R27, R3, R2.reuse, 0x1, P4 ;  /* 0x00000002031b7211 */ /* 0x080fe400020f0eff */
[----:B------:R-:W4:Y:S01]  /*33b80*/  LDL.LU R3, [R1+0x44] ;  /* 0x0000440001037983 */ /* 0x000f220000300800 */
[----:B------:R-:W-:-:S05]  /*33b90*/  LEA.HI.X.SX32 R25, R25, R2, 0x1, P6 ;  /* 0x0000000219197211 */ /* 0x000fca00030f0eff */
[----:B------:R-:W-:Y:S04]  /*33ba0*/  @P1 STG.E.U16 desc[UR8][R24.64], R21 ;  /* 0x0000001518001986 */ /* 0x000fe8000c101508 */
[----:B--2---:R0:W-:Y:S04]  /*33bb0*/  @P2 STG.E.U16 desc[UR8][R26.64], R22 ;  /* 0x000000161a002986 */ /* 0x0041e8000c101508 */
[----:B0-----:R-:W2:Y:S01]  /*33bc0*/  LDL.LU R27, [R1+0x4c] ;  /* 0x00004c00011b7983 */ /* 0x001ea20000300800 */
[C---:B---3--:R-:W-:Y:S01]  /*33bd0*/  ISETP.LT.AND P3, PT, R29.reuse, UR7, !P0 ;  /* 0x000000071d007c0c */ /* 0x048fe2000c761270 */
[----:B------:R-:W-:Y:S01]  /*33be0*/  IMAD R29, R29, UR6, RZ ;  /* 0x000000061d1d7c24 */ /* 0x000fe2000f8e02ff */
[C---:B----4-:R-:W-:Y:S01]  /*33bf0*/  ISETP.LT.AND P5, PT, R3.reuse, UR7, !P0 ;  /* 0x0000000703007c0c */ /* 0x050fe2000c7a1270 */
[----:B------:R-:W-:-:S05]  /*33c00*/  IMAD R3, R3, UR6, RZ ;  /* 0x0000000603037c24 */ /* 0x000fca000f8e02ff */
[----:B------:R-:W-:-:S04]  /*33c10*/  LEA R24, P1, R3, R0, 0x1 ;  /* 0x0000000003187211 */ /* 0x000fc800078208ff */
[----:B------:R-:W-:Y:S02]  /*33c20*/  LEA.HI.X.SX32 R25, R3, R2, 0x1, P1 ;  /* 0x0000000203197211 */ /* 0x000fe400008f0eff */
[----:B-----5:R-:W-:-:S03]  /*33c30*/  ISETP.LT.AND P1, PT, R28, UR7, !P0 ;  /* 0x000000071c007c0c */ /* 0x020fc6000c721270 */
[----:B------:R0:W-:Y:S01]  /*33c40*/  @P5 STG.E.U16 desc[UR8][R24.64], R23 ;  /* 0x0000001718005986 */ /* 0x0001e2000c101508 */
[C---:B--2---:R-:W-:Y:S01]  /*33c50*/  ISETP.LT.AND P2, PT, R27.reuse, UR7, !P0 ;  /* 0x000000071b007c0c */ /* 0x044fe2000c741270 */
[----:B------:R-:W-:Y:S02]  /*33c60*/  IMAD R3, R27, UR6, RZ ;  /* 0x000000061b037c24 */ /* 0x000fe4000f8e02ff */
[----:B------:R-:W-:Y:S01]  /*33c70*/  IMAD R27, R28, UR6, RZ ;  /* 0x000000061c1b7c24 */ /* 0x000fe2000f8e02ff */
[-C--:B------:R-:W-:Y:S02]  /*33c80*/  LEA R28, P4, R29, R0.reuse, 0x1 ;  /* 0x000000001d1c7211 */ /* 0x080fe400078808ff */
[----:B0-----:R-:W-:Y:S02]  /*33c90*/  LEA R24, P6, R3, R0, 0x1 ;  /* 0x0000000003187211 */ /* 0x001fe400078c08ff */
[-C--:B------:R-:W-:Y:S02]  /*33ca0*/  LEA.HI.X.SX32 R29, R29, R2.reuse, 0x1, P4 ;  /* 0x000000021d1d7211 */ /* 0x080fe400020f0eff */
[----:B------:R-:W-:Y:S01]  /*33cb0*/  LEA.HI.X.SX32 R25, R3, R2, 0x1, P6 ;  /* 0x0000000203197211 */ /* 0x000fe200030f0eff */
[C---:B------:R-:W-:Y:S01]  /*33cc0*/  IMAD R3, R15.reuse, UR6, RZ ;  /* 0x000000060f037c24 */ /* 0x040fe2000f8e02ff */
[----:B------:R-:W-:Y:S01]  /*33cd0*/  ISETP.LT.AND P4, PT, R15, UR7, !P0 ;  /* 0x000000070f007c0c */ /* 0x000fe2000c781270 */
[----:B------:R0:W-:Y:S01]  /*33ce0*/  @P3 STG.E.U16 desc[UR8][R28.64], R16 ;  /* 0x000000101c003986 */ /* 0x0001e2000c101508 */
[----:B------:R-:W-:-:S03]  /*33cf0*/  LEA R26, P5, R27, R0, 0x1 ;  /* 0x000000001b1a7211 */ /* 0x000fc600078a08ff */
[----:B------:R-:W2:Y:S01]  /*33d00*/  LDL.LU R15, [R1+0xe48] ;  /* 0x000e4800010f7983 */ /* 0x000ea20000300800 */
[----:B------:R-:W-:-:S03]  /*33d10*/  LEA.HI.X.SX32 R27, R27, R2, 0x1, P5 ;  /* 0x000000021b1b7211 */ /* 0x000fc600028f0eff */
[----:B------:R1:W-:Y:S04]  /*33d20*/  @P2 STG.E.U16 desc[UR8][R24.64], R17 ;  /* 0x0000001118002986 */ /* 0x0003e8000c101508 */
[----:B0-----:R-:W3:Y:S04]  /*33d30*/  LDL.LU R16, [R1+0xe44] ;  /* 0x000e440001107983 */ /* 0x001ee80000300800 */
[----:B------:R-:W4:Y:S04]  /*33d40*/  LDL.LU R28, [R1+0x5c] ;  /* 0x00005c00011c7983 */ /* 0x000f280000300800 */
[----:B------:R-:W5:Y:S04]  /*33d50*/  LDL.LU R29, [R1+0x64] ;  /* 0x00006400011d7983 */ /* 0x000f680000300800 */
[----:B-1----:R-:W2:Y:S04]  /*33d60*/  LDL.LU R17, [R1+0xe40] ;  /* 0x000e400001117983 */ /* 0x002ea80000300800 */
[----:B------:R-:W3:Y:S04]  /*33d70*/  LDL.LU R25, [R1+0x58] ;  /* 0x0000580001197983 */ /* 0x000ee80000300800 */
[----:B------:R0:W-:Y:S04]  /*33d80*/  @P1 STG.E.U16 desc[UR8][R26.64], R18 ;  /* 0x000000121a001986 */ /* 0x0001e8000c101508 */
[----:B0-----:R-:W2:Y:S04]  /*33d90*/  LDL.LU R18, [R1+0xe3c] ;  /* 0x000e3c0001127983 */ /* 0x001ea80000300800 */
[----:B------:R-:W4:Y:S01]  /*33da0*/  LDL.LU R26, [R1+0x60] ;  /* 0x00006000011a7983 */ /* 0x000f220000300800 */
[----:B------:R-:W-:-:S02]  /*33db0*/  LEA R24, P2, R3, R0, 0x1 ;  /* 0x0000000003187211 */ /* 0x000fc400078408ff */
[----:B------:R-:W-:Y:S02]  /*33dc0*/  PRMT R22, R20, 0x7632, R22 ;  /* 0x0000763214167816 */ /* 0x000fe40000000016 */
[C---:B---3--:R-:W-:Y:S01]  /*33dd0*/  ISETP.LT.AND P1, PT, R25.reuse, UR7, !P0 ;  /* 0x0000000719007c0c */ /* 0x048fe2000c721270 */
[----:B------:R-:W-:Y:S01]  /*33de0*/  IMAD R27, R25, UR6, RZ ;  /* 0x00000006191b7c24 */ /* 0x000fe2000f8e02ff */
[----:B------:R-:W-:-:S05]  /*33df0*/  LEA.HI.X.SX32 R25, R3, R2, 0x1, P2 ;  /* 0x0000000203197211 */ /* 0x000fca00010f0eff */
[----:B------:R0:W-:Y:S04]  /*33e00*/  @P4 STG.E.U16 desc[UR8][R24.64], R19 ;  /* 0x0000001318004986 */ /* 0x0001e8000c101508 */
[----:B0-----:R-:W3:Y:S01]  /*33e10*/  LDL.LU R19, [R1+0xe38] ;  /* 0x000e380001137983 */ /* 0x001ee20000300800 */
[C---:B----4-:R-:W-:Y:S01]  /*33e20*/  ISETP.LT.AND P2, PT, R26.reuse, UR7, !P0 ;  /* 0x000000071a007c0c */ /* 0x050fe2000c741270 */
[----:B------:R-:W-:Y:S01]  /*33e30*/  IMAD R3, R26, UR6, RZ ;  /* 0x000000061a037c24 */ /* 0x000fe2000f8e02ff */
[----:B------:R-:W-:-:S04]  /*33e40*/  LEA R26, P4, R27, R0, 0x1 ;  /* 0x000000001b1a7211 */ /* 0x000fc800078808ff */
[----:B------:R-:W-:Y:S02]  /*33e50*/  LEA R24, P6, R3, R0, 0x1 ;  /* 0x0000000003187211 */ /* 0x000fe400078c08ff */
[-C--:B------:R-:W-:Y:S02]  /*33e60*/  LEA.HI.X.SX32 R27, R27, R2.reuse, 0x1, P4 ;  /* 0x000000021b1b7211 */ /* 0x080fe400020f0eff */
[----:B------:R-:W-:Y:S02]  /*33e70*/  LEA.HI.X.SX32 R25, R3, R2, 0x1, P6 ;  /* 0x0000000203197211 */ /* 0x000fe400030f0eff */
[----:B------:R-:W4:Y:S04]  /*33e80*/  LDL.LU R3, [R1+0x6c] ;  /* 0x00006c0001037983 */ /* 0x000f280000300800 */
[----:B------:R0:W-:Y:S04]  /*33e90*/  @P1 STG.E.U16 desc[UR8][R26.64], R22 ;  /* 0x000000161a001986 */ /* 0x0001e8000c101508 */
[----:B0-----:R-:W2:Y:S01]  /*33ea0*/  LDL.LU R26, [R1+0x68] ;  /* 0x00006800011a7983 */ /* 0x001ea20000300800 */
[C---:B------:R-:W-:Y:S01]  /*33eb0*/  ISETP.LT.AND P3, PT, R28.reuse, UR7, !P0 ;  /* 0x000000071c007c0c */ /* 0x040fe2000c761270 */
[----:B------:R-:W-:Y:S01]  /*33ec0*/  IMAD R28, R28, UR6, RZ ;  /* 0x000000061c1c7c24 */ /* 0x000fe2000f8e02ff */
[----:B------:R-:W-:Y:S01]  /*33ed0*/  PRMT R23, R21, 0x7632, R23 ;  /* 0x0000763215177816 */ /* 0x000fe20000000017 */
[----:B------:R-:W3:Y:S03]  /*33ee0*/  LDL.LU R27, [R1+0x70] ;  /* 0x00007000011b7983 */ /* 0x000ee60000300800 */
[----:B------:R-:W-:-:S04]  /*33ef0*/  LEA R20, P5, R28, R0, 0x1 ;  /* 0x000000001c147211 */ /* 0x000fc800078a08ff */
[----:B------:R-:W-:Y:S02]  /*33f00*/  LEA.HI.X.SX32 R21, R28, R2, 0x1, P5 ;  /* 0x000000021c157211 */ /* 0x000fe400028f0eff */
[----:B------:R-:W-:-:S03]  /*33f10*/  PRMT R28, R22, 0x7632, R28 ;  /* 0x00007632161c7816 */ /* 0x000fc6000000001c */
[----:B------:R0:W-:Y:S01]  /*33f20*/  @P3 STG.E.U16 desc[UR8][R20.64], R23 ;  /* 0x0000001714003986 */ /* 0x0001e2000c101508 */
[----:B-----5:R-:W-:-:S03]  /*33f30*/  ISETP.LT.AND P1, PT, R29, UR7, !P0 ;  /* 0x000000071d007c0c */ /* 0x020fc6000c721270 */
[----:B------:R1:W-:Y:S01]  /*33f40*/  @P2 STG.E.U16 desc[UR8][R24.64], R28 ;  /* 0x0000001c18002986 */ /* 0x0003e2000c101508 */
[----:B0-----:R-:W-:-:S03]  /*33f50*/  IMAD R20, R29, UR6, RZ ;  /* 0x000000061d147c24 */ /* 0x001fc6000f8e02ff */
[----:B------:R-:W5:Y:S02]  /*33f60*/  LDL.LU R29, [R1+0x7c] ;  /* 0x00007c00011d7983 */ /* 0x000f640000300800 */
[C---:B-1----:R-:W-:Y:S02]  /*33f70*/  LEA R24, P6, R20.reuse, R0, 0x1 ;  /* 0x0000000014187211 */ /* 0x042fe400078c08ff */
[----:B------:R-:W-:Y:S02]  /*33f80*/  PRMT R28, R23, 0x7632, R28 ;  /* 0x00007632171c7816 */ /* 0x000fe4000000001c */
[----:B------:R-:W-:-:S05]  /*33f90*/  LEA.HI.X.SX32 R25, R20, R2, 0x1, P6 ;  /* 0x0000000214197211 */ /* 0x000fca00030f0eff */
[----:B------:R0:W-:Y:S01]  /*33fa0*/  @P1 STG.E.U16 desc[UR8][R24.64], R28 ;  /* 0x0000001c18001986 */ /* 0x0001e2000c101508 */
[C---:B----4-:R-:W-:Y:S01]  /*33fb0*/  ISETP.LT.AND P2, PT, R3.reuse, UR7, !P0 ;  /* 0x0000000703007c0c */ /* 0x050fe2000c741270 */
[----:B------:R-:W-:-:S05]  /*33fc0*/  IMAD R3, R3, UR6, RZ ;  /* 0x0000000603037c24 */ /* 0x000fca000f8e02ff */
[----:B------:R-:W-:Y:S01]  /*33fd0*/  LEA R20, P6, R3, R0, 0x1 ;  /* 0x0000000003147211 */ /* 0x000fe200078c08ff */
[----:B--2---:R-:W-:-:S05]  /*33fe0*/  IMAD R21, R26, UR6, RZ ;  /* 0x000000061a157c24 */ /* 0x004fca000f8e02ff */
[----:B------:R-:W-:-:S04]  /*33ff0*/  LEA R22, P5, R21, R0, 0x1 ;  /* 0x0000000015167211 */ /* 0x000fc800078a08ff */
[-C--:B------:R-:W-:Y:S02]  /*34000*/  LEA.HI.X.SX32 R23, R21, R2.reuse, 0x1, P5 ;  /* 0x0000000215177211 */ /* 0x080fe400028f0eff */
[----:B------:R-:W-:Y:S02]  /*34010*/  LEA.HI.X.SX32 R21, R3, R2, 0x1, P6 ;  /* 0x0000000203157211 */ /* 0x000fe400030f0eff */
[----:B------:R-:W2:Y:S04]  /*34020*/  LDL.LU R3, [R1+0x78] ;  /* 0x0000780001037983 */ /* 0x000ea80000300800 */
[----:B0-----:R-:W4:Y:S01]  /*34030*/  LDL.LU R24, [R1+0x74] ;  /* 0x0000740001187983 */ /* 0x001f220000300800 */
[----:B------:R-:W-:Y:S02]  /*34040*/  ISETP.LT.AND P3, PT, R26, UR7, !P0 ;  /* 0x000000071a007c0c */ /* 0x000fe4000c761270 */
[C---:B---3--:R-:W-:Y:S01]  /*34050*/  ISETP.LT.AND P4, PT, R27.reuse, UR7, !P0 ;  /* 0x000000071b007c0c */ /* 0x048fe2000c781270 */
[----:B------:R-:W-:Y:S01]  /*34060*/  IMAD R27, R27, UR6, RZ ;  /* 0x000000061b1b7c24 */ /* 0x000fe2000f8e02ff */
[----:B------:R-:W3:Y:S04]  /*34070*/  LDL.LU R25, [R1+0x80] ;  /* 0x0000800001197983 */ /* 0x000ee80000300800 */
[C---:B------:R-:W-:Y:S01]  /*34080*/  LEA R26, P5, R27.reuse, R0, 0x1 ;  /* 0x000000001b1a7211 */ /* 0x040fe200078a08ff */
[----:B------:R-:W3:Y:S03]  /*34090*/  LDL.LU R28, [R1+0x84] ;  /* 0x00008400011c7983 */ /* 0x000ee60000300800 */
[----:B------:R-:W-:Y:S01]  /*340a0*/  LEA.HI.X.SX32 R27, R27, R2, 0x1, P5 ;  /* 0x000000021b1b7211 */ /* 0x000fe200028f0eff */
[----:B------:R0:W-:Y:S04]  /*340b0*/  @P3 STG.E.U16 desc[UR8][R22.64], R16 ;  /* 0x0000001016003986 */ /* 0x0001e8000c101508 */
[----:B------:R-:W-:Y:S04]  /*340c0*/  @P2 STG.E.U16 desc[UR8][R20.64], R17 ;  /* 0x0000001114002986 */ /* 0x000fe8000c101508 */
[----:B------:R1:W-:Y:S01]  /*340d0*/  @P4 STG.E.U16 desc[UR8][R26.64], R18 ;  /* 0x000000121a004986 */ /* 0x0003e2000c101508 */
[----:B0-----:R-:W-:-:S02]  /*340e0*/  PRMT R23, R17, 0x7632, R23 ;  /* 0x0000763211177816 */ /* 0x001fc40000000017 */
[----:B------:R-:W-:Y:S02]  /*340f0*/  PRMT R22, R18, 0x7632, R22 ;  /* 0x0000763212167816 */ /* 0x000fe40000000016 */
[----:B-1----:R-:W-:Y:S01]  /*34100*/  PRMT R26, R16, 0x7632, R26 ;  /* 0x00007632101a7816 */ /* 0x002fe2000000001a */
[----:B------:R-:W3:Y:S01]  /*34110*/  LDL.LU R27, [R1+0x90] ;  /* 0x00009000011b7983 */ /* 0x000ee20000300800 */
[----:B-----5:R-:W-:Y:S02]  /*34120*/  ISETP.LT.AND P1, PT, R29, UR7, !P0 ;  /* 0x000000071d007c0c */ /* 0x020fe4000c721270 */
[C---:B--2---:R-:W-:Y:S01]  /*34130*/  ISETP.LT.AND P3, PT, R3.reuse, UR7, !P0 ;  /* 0x0000000703007c0c */ /* 0x044fe2000c761270 */
[----:B------:R-:W-:Y:S02]  /*34140*/  IMAD R3, R3, UR6, RZ ;  /* 0x0000000603037c24 */ /* 0x000fe4000f8e02ff */
[C---:B----4-:R-:W-:Y:S01]  /*34150*/  IMAD R21, R24.reuse, UR6, RZ ;  /* 0x0000000618157c24 */ /* 0x050fe2000f8e02ff */
[----:B------:R-:W-:Y:S01]  /*34160*/  ISETP.LT.AND P4, PT, R24, UR7, !P0 ;  /* 0x0000000718007c0c */ /* 0x000fe2000c781270 */
[----:B------:R-:W-:Y:S01]  /*34170*/  IMAD R24, R29, UR6, RZ ;  /* 0x000000061d187c24 */ /* 0x000fe2000f8e02ff */
[-C--:B------:R-:W-:Y:S01]  /*34180*/  LEA R20, P5, R3, R0.reuse, 0x1 ;  /* 0x0000000003147211 */ /* 0x080fe200078a08ff */
[----:B------:R-:W2:Y:S01]  /*34190*/  LDL.LU R29, [R1+0x94] ;  /* 0x00009400011d7983 */ /* 0x000ea20000300800 */
[----:B------:R-:W-:-:S02]  /*341a0*/  LEA R16, P2, R21, R0, 0x1 ;  /* 0x0000000015107211 */ /* 0x000fc400078408ff */
[C---:B------:R-:W-:Y:S02]  /*341b0*/  LEA R18, P6, R24.reuse, R0, 0x1 ;  /* 0x0000000018127211 */ /* 0x040fe400078c08ff */
[-C--:B------:R-:W-:Y:S02]  /*341c0*/  LEA.HI.X.SX32 R17, R21, R2.reuse, 0x1, P2 ;  /* 0x0000000215117211 */ /* 0x080fe400010f0eff */
[-C--:B------:R-:W-:Y:S02]  /*341d0*/  LEA.HI.X.SX32 R21, R3, R2.reuse, 0x1, P5 ;  /* 0x0000000203157211 */ /* 0x080fe400028f0eff */
[----:B------:R-:W-:Y:S01]  /*341e0*/  PRMT R3, R19, 0x7632, R3 ;  /* 0x0000763213037816 */ /* 0x000fe20000000003 */
[----:B------:R0:W-:Y:S04]  /*341f0*/  @P4 STG.E.U16 desc[UR8][R16.64], R19 ;  /* 0x0000001310004986 */ /* 0x0001e8000c101508 */
[----:B------:R1:W-:Y:S01]  /*34200*/  @P3 STG.E.U16 desc[UR8][R20.64], R12 ;  /* 0x0000000c14003986 */ /* 0x0003e2000c101508 */
[----:B0-----:R-:W-:-:S03]  /*34210*/  LEA.HI.X.SX32 R19, R24, R2, 0x1, P6 ;  /* 0x0000000218137211 */ /* 0x001fc600030f0eff */
[----:B------:R-:W4:Y:S04]  /*34220*/  LDL.LU R24, [R1+0x8c] ;  /* 0x00008c0001187983 */ /* 0x000f280000300800 */
[----:B-1----:R-:W5:Y:S01]  /*34230*/  LDL.LU R21, [R1+0x88] ;  /* 0x0000880001157983 */ /* 0x002f620000300800 */
[C---:B---3--:R-:W-:Y:S01]  /*34240*/  ISETP.LT.AND P2, PT, R25.reuse, UR7, !P0 ;  /* 0x0000000719007c0c */ /* 0x048fe2000c741270 */
[----:B------:R-:W-:Y:S01]  /*34250*/  IMAD R25, R25, UR6, RZ ;  /* 0x0000000619197c24 */ /* 0x000fe2000f8e02ff */
[C---:B------:R-:W-:Y:S01]  /*34260*/  ISETP.LT.AND P5, PT, R28.reuse, UR7, !P0 ;  /* 0x000000071c007c0c */ /* 0x040fe2000c7a1270 */
[----:B------:R-:W-:Y:S01]  /*34270*/  IMAD R20, R28, UR6, RZ ;  /* 0x000000061c147c24 */ /* 0x000fe2000f8e02ff */
[----:B------:R0:W-:Y:S02]  /*34280*/  @P1 STG.E.U16 desc[UR8][R18.64], R13 ;  /* 0x0000000d12001986 */ /* 0x0001e4000c101508 */
[----:B------:R-:W-:-:S02]  /*34290*/  LEA R16, P4, R25, R0, 0x1 ;  /* 0x0000000019107211 */ /* 0x000fc400078808ff */
[----:B------:R-:W3:Y:S02]  /*342a0*/  LDL.LU R28, [R1+0xa0] ;  /* 0x0000a000011c7983 */ /* 0x000ee40000300800 */
[----:B------:R-:W-:Y:S02]  /*342b0*/  LEA.HI.X.SX32 R17, R25, R2, 0x1, P4 ;  /* 0x0000000219117211 */ /* 0x000fe400020f0eff */
[----:B0-----:R-:W-:-:S03]  /*342c0*/  LEA R18, P1, R20, R0, 0x1 ;  /* 0x0000000014127211 */ /* 0x001fc600078208ff */
[----:B------:R0:W-:Y:S01]  /*342d0*/  @P2 STG.E.U16 desc[UR8][R16.64], R14 ;  /* 0x0000000e10002986 */ /* 0x0001e2000c101508 */
[----:B------:R-:W-:-:S05]  /*342e0*/  LEA.HI.X.SX32 R19, R20, R2, 0x1, P1 ;  /* 0x0000000214137211 */ /* 0x000fca00008f0eff */
[----:B------:R1:W-:Y:S01]  /*342f0*/  @P5 STG.E.U16 desc[UR8][R18.64], R15 ;  /* 0x0000000f12005986 */ /* 0x0003e2000c101508 */
[----:B------:R-:W-:Y:S01]  /*34300*/  ISETP.LT.AND P1, PT, R27, UR7, !P0 ;  /* 0x000000071b007c0c */ /* 0x000fe2000c721270 */
[----:B--2---:R-:W-:Y:S01]  /*34310*/  IMAD R25, R29, UR6, RZ ;  /* 0x000000061d197c24 */ /* 0x004fe2000f8e02ff */
[C---:B----4-:R-:W-:Y:S02]  /*34320*/  ISETP.LT.AND P2, PT, R24.reuse, UR7, !P0 ;  /* 0x0000000718007c0c */ /* 0x050fe4000c741270 */
[C---:B-----5:R-:W-:Y:S01]  /*34330*/  ISETP.LT.AND P3, PT, R21.reuse, UR7, !P0 ;  /* 0x0000000715007c0c */ /* 0x060fe2000c761270 */
[----:B0-----:R-:W-:Y:S02]  /*34340*/  IMAD R17, R21, UR6, RZ ;  /* 0x0000000615117c24 */ /* 0x001fe4000f8e02ff */
[----:B------:R-:W-:Y:S02]  /*34350*/  IMAD R21, R24, UR6, RZ ;  /* 0x0000000618157c24 */ /* 0x000fe4000f8e02ff */
[----:B------:R-:W-:Y:S01]  /*34360*/  IMAD R24, R27, UR6, RZ ;  /* 0x000000061b187c24 */ /* 0x000fe2000f8e02ff */
[----:B------:R-:W-:-:S02]  /*34370*/  LEA R16, P4, R17, R0, 0x1 ;  /* 0x0000000011107211 */ /* 0x000fc400078808ff */
[-C--:B-1----:R-:W-:Y:S02]  /*34380*/  LEA R18, P6, R21, R0.reuse, 0x1 ;  /* 0x0000000015127211 */ /* 0x082fe400078c08ff */
[C---:B------:R-:W-:Y:S02]  /*34390*/  LEA R20, P5, R24.reuse, R0, 0x1 ;  /* 0x0000000018147211 */ /* 0x040fe400078a08ff */
[-C--:B------:R-:W-:Y:S02]  /*343a0*/  LEA.HI.X.SX32 R17, R17, R2.reuse, 0x1, P4 ;  /* 0x0000000211117211 */ /* 0x080fe400020f0eff */
[-C--:B------:R-:W-:Y:S02]  /*343b0*/  LEA.HI.X.SX32 R19, R21, R2.reuse, 0x1, P6 ;  /* 0x0000000215137211 */ /* 0x080fe400030f0eff */
[----:B------:R-:W-:Y:S02]  /*343c0*/  ISETP.LT.AND P4, PT, R29, UR7, !P0 ;  /* 0x000000071d007c0c */ /* 0x000fe4000c781270 */
[----:B------:R-:W2:Y:S01]  /*343d0*/  LDL.LU R29, [R1+0xac] ;  /* 0x0000ac00011d7983 */ /* 0x000ea20000300800 */
[----:B------:R-:W-:-:S03]  /*343e0*/  LEA.HI.X.SX32 R21, R24, R2, 0x1, P5 ;  /* 0x0000000218157211 */ /* 0x000fc600028f0eff */
[----:B------:R-:W4:Y:S04]  /*343f0*/  LDL.LU R27, [R1+0xb0] ;  /* 0x0000b000011b7983 */ /* 0x000f280000300800 */
[----:B------:R-:W5:Y:S04]  /*34400*/  LDL.LU R24, [R1+0xa8] ;  /* 0x0000a80001187983 */ /* 0x000f680000300800 */
[----:B------:R0:W-:Y:S04]  /*34410*/  @P3 STG.E.U16 desc[UR8][R16.64], R26 ;  /* 0x0000001a10003986 */ /* 0x0001e8000c101508 */
[----:B------:R1:W-:Y:S04]  /*34420*/  @P2 STG.E.U16 desc[UR8][R18.64], R23 ;  /* 0x0000001712002986 */ /* 0x0003e8000c101508 */
[----:B0-----:R-:W2:Y:S04]  /*34430*/  LDL.LU R26, [R1+0x9c] ;  /* 0x00009c00011a7983 */ /* 0x001ea80000300800 */
[----:B-1----:R-:W4:Y:S04]  /*34440*/  LDL.LU R19, [R1+0x98] ;  /* 0x0000980001137983 */ /* 0x002f280000300800 */
[----:B------:R0:W-:Y:S01]  /*34450*/  @P1 STG.E.U16 desc[UR8][R20.64], R22 ;  /* 0x0000001614001986 */ /* 0x0001e2000c101508 */
[----:B------:R-:W-:-:S03]  /*34460*/  LEA R16, P2, R25, R0, 0x1 ;  /* 0x0000000019107211 */ /* 0x000fc600078408ff */
[----:B0-----:R-:W5:Y:S01]  /*34470*/  LDL.LU R22, [R1+0xa4] ;  /* 0x0000a40001167983 */ /* 0x001f620000300800 */
[----:B------:R-:W-:Y:S01]  /*34480*/  LEA.HI.X.SX32 R17, R25, R2, 0x1, P2 ;  /* 0x0000000219117211 */ /* 0x000fe200010f0eff */
[C---:B---3--:R-:W-:Y:S01]  /*34490*/  IMAD R21, R28.reuse, UR6, RZ ;  /* 0x000000061c157c24 */ /* 0x048fe2000f8e02ff */
[----:B------:R-:W-:Y:S01]  /*344a0*/  ISETP.LT.AND P2, PT, R28, UR7, !P0 ;  /* 0x000000071c007c0c */ /* 0x000fe2000c741270 */
[----:B------:R-:W3:Y:S01]  /*344b0*/  LDL.LU R23, [R1+0xb4] ;  /* 0x0000b40001177983 */ /* 0x000ee20000300800 */
[----:B------:R-:W-:-:S03]  /*344c0*/  PRMT R14, R13, 0x7632, R14 ;  /* 0x000076320d0e7816 */ /* 0x000fc6000000000e */
[----:B------:R0:W-:Y:S01]  /*344d0*/  @P4 STG.E.U16 desc[UR8][R16.64], R3 ;  /* 0x0000000310004986 */ /* 0x0001e2000c101508 */
[C---:B------:R-:W-:Y:S02]  /*344e0*/  LEA R20, P6, R21.reuse, R0, 0x1 ;  /* 0x0000000015147211 */ /* 0x040fe400078c08ff */
[----:B------:R-:W-:Y:S02]  /*344f0*/  PRMT R15, R14, 0x7632, R15 ;  /* 0x000076320e0f7816 */ /* 0x000fe4000000000f */
[----:B------:R-:W-:Y:S02]  /*34500*/  LEA.HI.X.SX32 R21, R21, R2, 0x1, P6 ;  /* 0x0000000215157211 */ /* 0x000fe400030f0eff */
[----:B0-----:R-:W-:Y:S02]  /*34510*/  PRMT R3, R12, 0x7632, R3 ;  /* 0x000076320c037816 */ /* 0x001fe40000000003 */
[----:B--2---:R-:W-:Y:S02]  /*34520*/  ISETP.LT.AND P3, PT, R26, UR7, !P0 ;  /* 0x000000071a007c0c */ /* 0x004fe4000c761270 */
[C---:B----4-:R-:W-:Y:S01]  /*34530*/  ISETP.LT.AND P1, PT, R19.reuse, UR7, !P0 ;  /* 0x0000000713007c0c */ /* 0x050fe2000c721270 */
[----:B------:R-:W-:-:S02]  /*34540*/  IMAD R18, R19, UR6, RZ ;  /* 0x0000000613127c24 */ /* 0x000fc4000f8e02ff */
[----:B------:R-:W-:Y:S02]  /*34550*/  IMAD R19, R26, UR6, RZ ;  /* 0x000000061a137c24 */ /* 0x000fe4000f8e02ff */
[----:B------:R-:W2:Y:S01]  /*34560*/  LDL.LU R26, [R1+0xb8] ;  /* 0x0000b800011a7983 */ /* 0x000ea20000300800 */
[CC--:B------:R-:W-:Y:S02]  /*34570*/  LEA R16, P4, R18.reuse, R0.reuse, 0x1 ;  /* 0x0000000012107211 */ /* 0x0c0fe400078808ff */
[C---:B------:R-:W-:Y:S01]  /*34580*/  LEA R12, P5, R19.reuse, R0, 0x1 ;  /* 0x00000000130c7211 */ /* 0x040fe200078a08ff */
[----:B------:R-:W4:Y:S01]  /*34590*/  LDL.LU R28, [R1+0xbc] ;  /* 0x0000bc00011c7983 */ /* 0x000f220000300800 */
[-C--:B------:R-:W-:Y:S02]  /*345a0*/  LEA.HI.X.SX32 R17, R18, R2.reuse, 0x1, P4 ;  /* 0x0000000212117211 */ /* 0x080fe400020f0eff */
[----:B------:R-:W-:-:S03]  /*345b0*/  LEA.HI.X.SX32 R13, R19, R2, 0x1, P5 ;  /* 0x00000002130d7211 */ /* 0x000fc600028f0eff */
[----:B------:R0:W-:Y:S04]  /*345c0*/  @P1 STG.E.U16 desc[UR8][R16.64], R3 ;  /* 0x0000000310001986 */ /* 0x0001e8000c101508 */
[----:B------:R5:W-:Y:S04]  /*345d0*/  @P3 STG.E.U16 desc[UR8][R12.64], R14 ;  /* 0x0000000e0c003986 */ /* 0x000be8000c101508 */
[----:B------:R1:W-:Y:S01]  /*345e0*/  @P2 STG.E.U16 desc[UR8][R20.64], R15 ;  /* 0x0000000f14002986 */ /* 0x0003e2000c101508 */
[C---:B------:R-:W-:Y:S01]  /*345f0*/  ISETP.LT.AND P2, PT, R29.reuse, UR7, !P0 ;  /* 0x000000071d007c0c */ /* 0x040fe2000c741270 */
[----:B0-----:R-:W-:-:S02]  /*34600*/  IMAD R3, R29, UR6, RZ ;  /* 0x000000061d037c24 */ /* 0x001fc4000f8e02ff */
[----:B------:R-:W2:Y:S01]  /*34610*/  LDL.LU R29, [R1+0xc0] ;  /* 0x0000c000011d7983 */ /* 0x000ea20000300800 */
[C---:B-----5:R-:W-:Y:S01]  /*34620*/  IMAD R13, R22.reuse, UR6, RZ ;  /* 0x00000006160d7c24 */ /* 0x060fe2000f8e02ff */
[----:B------:R-:W-:Y:S01]  /*34630*/  ISETP.LT.AND P1, PT, R22, UR7, !P0 ;  /* 0x0000000716007c0c */ /* 0x000fe2000c721270 */
[C---:B------:R-:W-:Y:S01]  /*34640*/  IMAD R17, R24.reuse, UR6, RZ ;  /* 0x0000000618117c24 */ /* 0x040fe2000f8e02ff */
[----:B------:R-:W-:Y:S02]  /*34650*/  ISETP.LT.AND P3, PT, R24, UR7, !P0 ;  /* 0x0000000718007c0c */ /* 0x000fe4000c761270 */
[-C--:B------:R-:W-:Y:S01]  /*34660*/  LEA R12, P6, R13, R0.reuse, 0x1 ;  /* 0x000000000d0c7211 */ /* 0x080fe200078c08ff */
[----:B------:R-:W5:Y:S01]  /*34670*/  LDL.LU R24, [R1+0xc4] ;  /* 0x0000c40001187983 */ /* 0x000f620000300800 */
[----:B------:R-:W-:Y:S02]  /*34680*/  LEA R16, P5, R17, R0, 0x1 ;  /* 0x0000000011107211 */ /* 0x000fe400078a08ff */
[----:B------:R-:W-:-:S02]  /*34690*/  LEA.HI.X.SX32 R13, R13, R2, 0x1, P6 ;  /* 0x000000020d0d7211 */ /* 0x000fc400030f0eff */
[----:B------:R-:W-:Y:S02]  /*346a0*/  LEA R14, P6, R3, R0, 0x1 ;  /* 0x00000000030e7211 */ /* 0x000fe400078c08ff */
[----:B-1----:R-:W-:Y:S02]  /*346b0*/  PRMT R20, R15, 0x7632, R20 ;  /* 0x000076320f147816 */ /* 0x002fe40000000014 */
[-C--:B------:R-:W-:Y:S01]  /*346c0*/  LEA.HI.X.SX32 R17, R17, R2.reuse, 0x1, P5 ;  /* 0x0000000211117211 */ /* 0x080fe200028f0eff */
[----:B------:R-:W-:Y:S01]  /*346d0*/  IMAD R19, R27, UR6, RZ ;  /* 0x000000061b137c24 */ /* 0x000fe2000f8e02ff */
[----:B------:R-:W-:Y:S01]  /*346e0*/  LEA.HI.X.SX32 R15, R3, R2, 0x1, P6 ;  /* 0x00000002030f7211 */ /* 0x000fe200030f0eff */
[----:B------:R3:W-:Y:S01]  /*346f0*/  @P1 STG.E.U16 desc[UR8][R12.64], R20 ;  /* 0x000000140c001986 */ /* 0x0007e2000c101508 */
[----:B------:R-:W-:-:S03]  /*34700*/  ISETP.LT.AND P4, PT, R27, UR7, !P0 ;  /* 0x000000071b007c0c */ /* 0x000fc6000c781270 */
[----:B------:R0:W-:Y:S01]  /*34710*/  @P3 STG.E.U16 desc[UR8][R16.64], R4 ;  /* 0x0000000410003986 */ /* 0x0001e2000c101508 */
[----:B------:R-:W-:-:S03]  /*34720*/  LEA R18, P5, R19, R0, 0x1 ;  /* 0x0000000013127211 */ /* 0x000fc600078a08ff */
[----:B------:R1:W-:Y:S04]  /*34730*/  @P2 STG.E.U16 desc[UR8][R14.64], R5 ;  /* 0x000000050e002986 */ /* 0x0003e8000c101508 */
[----:B------:R-:W5:Y:S01]  /*34740*/  LDL.LU R27, [R1+0xc8] ;  /* 0x0000c800011b7983 */ /* 0x000f620000300800 */
[----:B---3--:R-:W-:Y:S01]  /*34750*/  IMAD R13, R23, UR6, RZ ;  /* 0x00000006170d7c24 */ /* 0x008fe2000f8e02ff */
[----:B------:R-:W-:Y:S02]  /*34760*/  LEA.HI.X.SX32 R19, R19, R2, 0x1, P5 ;  /* 0x0000000213137211 */ /* 0x000fe400028f0eff */
[----:B------:R-:W-:Y:S02]  /*34770*/  PRMT R3, R4, 0x7632, R3 ;  /* 0x0000763204037816 */ /* 0x000fe40000000003 */
[----:B0-----:R-:W-:Y:S01]  /*34780*/  LEA R4, P6, R13, R0, 0x1 ;  /* 0x000000000d047211 */ /* 0x001fe200078c08ff */
[----:B------:R0:W-:Y:S01]  /*34790*/  @P4 STG.E.U16 desc[UR8][R18.64], R6 ;  /* 0x0000000612004986 */ /* 0x0001e2000c101508 */
[----:B------:R-:W-:-:S02]  /*347a0*/  PRMT R16, R5, 0x7632, R16 ;  /* 0x0000763205107816 */ /* 0x000fc40000000010 */
[----:B-1----:R-:W-:Y:S02]  /*347b0*/  LEA.HI.X.SX32 R5, R13, R2, 0x1, P6 ;  /* 0x000000020d057211 */ /* 0x002fe400030f0eff */
[C---:B----4-:R-:W-:Y:S01]  /*347c0*/  ISETP.LT.AND P2, PT, R28.reuse, UR7, !P0 ;  /* 0x000000071c007c0c */ /* 0x050fe2000c741270 */
[----:B------:R-:W-:Y:S02]  /*347d0*/  IMAD R17, R28, UR6, RZ ;  /* 0x000000061c117c24 */ /* 0x000fe4000f8e02ff */
[----:B------:R-:W3:Y:S01]  /*347e0*/  LDL.LU R28, [R1+0xcc] ;  /* 0x0000cc00011c7983 */ /* 0x000ee20000300800 */
[C---:B--2---:R-:W-:Y:S01]  /*347f0*/  ISETP.LT.AND P1, PT, R26.reuse, UR7, !P0 ;  /* 0x000000071a007c0c */ /* 0x044fe2000c721270 */
[----:B------:R-:W-:Y:S02]  /*34800*/  IMAD R15, R26, UR6, RZ ;  /* 0x000000061a0f7c24 */ /* 0x000fe4000f8e02ff */
[----:B------:R-:W2:Y:S04]  /*34810*/  LDL.LU R25, [R1+0xd0] ;  /* 0x0000d00001197983 */ /* 0x000ea80000300800 */
[----:B------:R-:W4:Y:S01]  /*34820*/  LDL.LU R26, [R1+0xd4] ;  /* 0x0000d400011a7983 */ /* 0x000f220000300800 */
[C---:B------:R-:W-:Y:S01]  /*34830*/  ISETP.LT.AND P6, PT, R29.reuse, UR7, !P0 ;  /* 0x000000071d007c0c */ /* 0x040fe2000c7c1270 */
[----:B0-----:R-:W-:-:S02]  /*34840*/  IMAD R18, R29, UR6, RZ ;  /* 0x000000061d127c24 */ /* 0x001fc4000f8e02ff */
[----:B------:R-:W2:Y:S01]  /*34850*/  LDL.LU R29, [R1+0xd8] ;  /* 0x0000d800011d7983 */ /* 0x000ea20000300800 */
[----:B------:R-:W-:Y:S02]  /*34860*/  ISETP.LT.AND P3, PT, R23, UR7, !P0 ;  /* 0x0000000717007c0c */ /* 0x000fe4000c761270 */
[-C--:B------:R-:W-:Y:S01]  /*34870*/  LEA R12, P4, R15, R0.reuse, 0x1 ;  /* 0x000000000f0c7211 */ /* 0x080fe200078808ff */
[----:B------:R-:W4:Y:S01]  /*34880*/  LDL.LU R23, [R1+0x30] ;  /* 0x0000300001177983 */ /* 0x000f220000300800 */
[----:B------:R-:W-:Y:S02]  /*34890*/  LEA R14, P5, R17, R0, 0x1 ;  /* 0x00000000110e7211 */ /* 0x000fe400078a08ff */
[-C--:B------:R-:W-:Y:S02]  /*348a0*/  LEA.HI.X.SX32 R13, R15, R2.reuse, 0x1, P4 ;  /* 0x000000020f0d7211 */ /* 0x080fe400020f0eff */
[----:B------:R-:W-:-:S05]  /*348b0*/  LEA.HI.X.SX32 R15, R17, R2, 0x1, P5 ;  /* 0x00000002110f7211 */ /* 0x000fca00028f0eff */
[----:B------:R0:W-:Y:S01]  /*348c0*/  @P3 STG.E.U16 desc[UR8][R4.64], R7 ;  /* 0x0000000704003986 */ /* 0x0001e2000c101508 */
[----:B------:R-:W-:-:S03]  /*348d0*/  PRMT R17, R7, 0x7632, R17 ;  /* 0x0000763207117816 */ /* 0x000fc60000000011 */
[----:B------:R-:W-:Y:S01]  /*348e0*/  @P1 STG.E.U16 desc[UR8][R12.64], R8 ;  /* 0x000000080c001986 */ /* 0x000fe2000c101508 */
[----:B0-----:R-:W-:Y:S01]  /*348f0*/  LEA R4, P3, R18, R0, 0x1 ;  /* 0x0000000012047211 */ /* 0x001fe200078608ff */
[----:B-----5:R-:W-:-:S03]  /*34900*/  IMAD R7, R24, UR6, RZ ;  /* 0x0000000618077c24 */ /* 0x020fc6000f8e02ff */
[----:B------:R-:W-:Y:S02]  /*34910*/  LEA.HI.X.SX32 R5, R18, R2, 0x1, P3 ;  /* 0x0000000212057211 */ /* 0x000fe400018f0eff */
[----:B------:R-:W-:Y:S01]  /*34920*/  ISETP.LT.AND P3, PT, R24, UR7, !P0 ;  /* 0x0000000718007c0c */ /* 0x000fe2000c761270 */
[----:B------:R0:W-:Y:S04]  /*34930*/  @P2 STG.E.U16 desc[UR8][R14.64], R9 ;  /* 0x000000090e002986 */ /* 0x0001e8000c101508 */
[----:B------:R-:W5:Y:S04]  /*34940*/  LDL.LU R24, [R1+0xdc] ;  /* 0x0000dc0001187983 */ /* 0x000f680000300800 */
[----:B------:R1:W-:Y:S01]  /*34950*/  @P6 STG.E.U16 desc[UR8][R4.64], R10 ;  /* 0x0000000a04006986 */ /* 0x0003e2000c101508 */
[C---:B------:R-:W-:Y:S01]  /*34960*/  ISETP.LT.AND P5, PT, R27.reuse, UR7, !P0 ;  /* 0x000000071b007c0c */ /* 0x040fe2000c7a1270 */
[----:B0-----:R-:W-:-:S02]  /*34970*/  IMAD R14, R27, UR6, RZ ;  /* 0x000000061b0e7c24 */ /* 0x001fc4000f8e02ff */
[----:B------:R-:W5:Y:S01]  /*34980*/  LDL.LU R27, [R1+0xe0] ;  /* 0x0000e000011b7983 */ /* 0x000f620000300800 */
[----:B-1----:R-:W-:-:S04]  /*34990*/  LEA R4, P1, R7, R0, 0x1 ;  /* 0x0000000007047211 */ /* 0x002fc800078208ff */
[----:B------:R-:W-:Y:S02]  /*349a0*/  LEA.HI.X.SX32 R5, R7, R2, 0x1, P1 ;  /* 0x0000000207057211 */ /* 0x000fe400008f0eff */
[----:B------:R-:W-:-:S03]  /*349b0*/  PRMT R7, R10, 0x7632, R7 ;  /* 0x000076320a077816 */ /* 0x000fc60000000007 */
[----:B------:R0:W-:Y:S01]  /*349c0*/  @P3 STG.E.U16 desc[UR8][R4.64], R11 ;  /* 0x0000000b04003986 */ /* 0x0001e2000c101508 */
[C---:B---3--:R-:W-:Y:S01]  /*349d0*/  IMAD R10, R28.reuse, UR6, RZ ;  /* 0x000000061c0a7c24 */ /* 0x048fe2000f8e02ff */
[----:B------:R-:W-:Y:S02]  /*349e0*/  ISETP.LT.AND P4, PT, R28, UR7, !P0 ;  /* 0x000000071c007c0c */ /* 0x000fe4000c781270 */
[----:B------:R-:W3:Y:S02]  /*349f0*/  LDL.LU R28, [R1+0xe4] ;  /* 0x0000e400011c7983 */ /* 0x000ee40000300800 */
[C---:B0-----:R-:W-:Y:S02]  /*34a00*/  LEA R4, P1, R10.reuse, R0, 0x1 ;  /* 0x000000000a047211 */ /* 0x041fe400078208ff */
[----:B------:R-:W3:Y:S02]  /*34a10*/  LDL.LU R22, [R1+0xe8] ;  /* 0x0000e80001167983 */ /* 0x000ee40000300800 */
[----:B------:R-:W-:-:S02]  /*34a20*/  LEA.HI.X.SX32 R5, R10, R2, 0x1, P1 ;  /* 0x000000020a057211 */ /* 0x000fc400008f0eff */
[C---:B--2---:R-:W-:Y:S01]  /*34a30*/  ISETP.LT.AND P1, PT, R29.reuse, UR7, !P0 ;  /* 0x000000071d007c0c */ /* 0x044fe2000c721270 */
[----:B------:R-:W-:Y:S02]  /*34a40*/  IMAD R21, R29, UR6, RZ ;  /* 0x000000061d157c24 */ /* 0x000fe4000f8e02ff */
[----:B------:R-:W2:Y:S01]  /*34a50*/  LDL.LU R29, [R1+0xec] ;  /* 0x0000ec00011d7983 */ /* 0x000ea20000300800 */
[----:B------:R-:W-:Y:S02]  /*34a60*/  PRMT R13, R8, 0x7632, R13 ;  /* 0x00007632080d7816 */ /* 0x000fe4000000000d */
[C---:B------:R-:W-:Y:S02]  /*34a70*/  LEA R8, P2, R14.reuse, R0, 0x1 ;  /* 0x000000000e087211 */ /* 0x040fe400078408ff */
[----:B------:R-:W-:Y:S02]  /*34a80*/  PRMT R12, R9, 0x7632, R12 ;  /* 0x00007632090c7816 */ /* 0x000fe4000000000c */
[----:B------:R-:W-:Y:S01]  /*34a90*/  LEA.HI.X.SX32 R9, R14, R2, 0x1, P2 ;  /* 0x000000020e097211 */ /* 0x000fe200010f0eff */
[----:B----4-:R-:W-:Y:S01]  /*34aa0*/  IMAD R15, R26, UR6, RZ ;  /* 0x000000061a0f7c24 */ /* 0x010fe2000f8e02ff */
[----:B------:R-:W-:-:S03]  /*34ab0*/  ISETP.LT.AND P3, PT, R25, UR7, !P0 ;  /* 0x0000000719007c0c */ /* 0x000fc6000c761270 */
[----:B------:R0:W-:Y:S01]  /*34ac0*/  @P5 STG.E.U16 desc[UR8][R8.64], R3 ;  /* 0x0000000308005986 */ /* 0x0001e2000c101508 */
[----:B------:R-:W-:-:S03]  /*34ad0*/  ISETP.LT.AND P2, PT, R26, UR7, !P0 ;  /* 0x000000071a007c0c */ /* 0x000fc6000c741270 */
[----:B------:R1:W-:Y:S01]  /*34ae0*/  @P4 STG.E.U16 desc[UR8][R4.64], R16 ;  /* 0x0000001004004986 */ /* 0x0003e2000c101508 */
[----:B0-----:R-:W-:Y:S01]  /*34af0*/  IMAD R3, R25, UR6, RZ ;  /* 0x0000000619037c24 */ /* 0x001fe2000f8e02ff */
[----:B------:R-:W-:Y:S02]  /*34b00*/  PRMT R6, R6, 0x7632, R6 ;  /* 0x0000763206067816 */ /* 0x000fe40000000006 */
[----:B------:R-:W4:Y:S01]  /*34b10*/  LDL.LU R26, [R1+0xf0] ;  /* 0x0000f000011a7983 */ /* 0x000f220000300800 */
[-C--:B-1----:R-:W-:Y:S02]  /*34b20*/  LEA R4, P4, R15, R0.reuse, 0x1 ;  /* 0x000000000f047211 */ /* 0x082fe400078808ff */
[----:B------:R-:W-:Y:S02]  /*34b30*/  LEA R18, P6, R3, R0, 0x1 ;  /* 0x0000000003127211 */ /* 0x000fe400078c08ff */
[-C--:B------:R-:W-:Y:S02]  /*34b40*/  LEA.HI.X.SX32 R5, R15, R2.reuse, 0x1, P4 ;  /* 0x000000020f057211 */ /* 0x080fe400020f0eff */
[----:B------:R-:W-:Y:S01]  /*34b50*/  LEA.HI.X.SX32 R19, R3, R2, 0x1, P6 ;  /* 0x0000000203137211 */ /* 0x000fe200030f0eff */
[C---:B-----5:R-:W-:Y:S01]  /*34b60*/  IMAD R3, R24.reuse, UR6, RZ ;  /* 0x0000000618037c24 */ /* 0x060fe2000f8e02ff */
[----:B------:R-:W-:-:S02]  /*34b70*/  ISETP.LT.AND P6, PT, R24, UR7, !P0 ;  /* 0x0000000718007c0c */ /* 0x000fc4000c7c1270 */
[C---:B------:R-:W-:Y:S01]  /*34b80*/  LEA R20, P5, R21.reuse, R0, 0x1 ;  /* 0x0000000015147211 */ /* 0x040fe200078a08ff */
[----:B------:R0:W-:Y:S04]  /*34b90*/  @P3 STG.E.U16 desc[UR8][R18.64], R6 ;  /* 0x0000000612003986 */ /* 0x0001e8000c101508 */
[----:B------:R1:W-:Y:S01]  /*34ba0*/  @P2 STG.E.U16 desc[UR8][R4.64], R17 ;  /* 0x0000001104002986 */ /* 0x0003e2000c101508 */
[----:B------:R-:W-:-:S03]  /*34bb0*/  LEA.HI.X.SX32 R21, R21, R2, 0x1, P5 ;  /* 0x0000000215157211 */ /* 0x000fc600028f0eff */
[----:B------:R-:W5:Y:S01]  /*34bc0*/  LDL.LU R24, [R1+0xf4] ;  /* 0x0000f40001187983 */ /* 0x000f620000300800 */
[C---:B0-----:R-:W-:Y:S01]  /*34bd0*/  IMAD R6, R27.reuse, UR6, RZ ;  /* 0x000000061b067c24 */ /* 0x041fe2000f8e02ff */
[----:B------:R-:W-:Y:S02]  /*34be0*/  ISETP.LT.AND P4, PT, R27, UR7, !P0 ;  /* 0x000000071b007c0c */ /* 0x000fe4000c781270 */
[----:B------:R-:W-:Y:S01]  /*34bf0*/  LDS.128 R16, [R23+0x400] ;  /* 0x0004000017107984 */ /* 0x000fe20000000c00 */
[----:B-1----:R-:W-:-:S03]  /*34c00*/  LEA R4, P2, R3, R0, 0x1 ;  /* 0x0000000003047211 */ /* 0x002fc600078408ff */
[----:B------:R-:W-:Y:S01]  /*34c10*/  @P1 STG.E.U16 desc[UR8][R20.64], R13 ;  /* 0x0000000d14001986 */ /* 0x000fe2000c101508 */
[----:B------:R-:W-:-:S03]  /*34c20*/  LEA.HI.X.SX32 R5, R3, R2, 0x1, P2 ;  /* 0x0000000203057211 */ /* 0x000fc600010f0eff */
[----:B------:R-:W5:Y:S04]  /*34c30*/  LDL.LU R27, [R1+0xf8] ;  /* 0x0000f800011b7983 */ /* 0x000f680000300800 */
[----:B------:R0:W-:Y:S02]  /*34c40*/  @P6 STG.E.U16 desc[UR8][R4.64], R12 ;  /* 0x0000000c04006986 */ /* 0x0001e4000c101508 */
[----:B0-----:R-:W-:-:S04]  /*34c50*/  LEA R12, P1, R6, R0, 0x1 ;  /* 0x00000000060c7211 */ /* 0x001fc800078208ff */
[----:B------:R-:W-:Y:S02]  /*34c60*/  LEA.HI.X.SX32 R13, R6, R2, 0x1, P1 ;  /* 0x00000002060d7211 */ /* 0x000fe400008f0eff */
[C---:B---3--:R-:W-:Y:S01]  /*34c70*/  ISETP.LT.AND P2, PT, R28.reuse, UR7, !P0 ;  /* 0x000000071c007c0c */ /* 0x048fe2000c741270 */
[----:B------:R-:W-:Y:S02]  /*34c80*/  IMAD R3, R28, UR6, RZ ;  /* 0x000000061c037c24 */ /* 0x000fe4000f8e02ff */
[----:B------:R-:W3:Y:S01]  /*34c90*/  LDL.LU R28, [R1+0xfc] ;  /* 0x0000fc00011c7983 */ /* 0x000ee20000300800 */
[C---:B------:R-:W-:Y:S01]  /*34ca0*/  ISETP.LT.AND P3, PT, R22.reuse, UR7, !P0 ;  /* 0x0000000716007c0c */ /* 0x040fe2000c761270 */
[----:B------:R-:W-:Y:S01]  /*34cb0*/  IMAD R15, R22, UR6, RZ ;  /* 0x00000006160f7c24 */ /* 0x000fe2000f8e02ff */
[C---:B--2---:R-:W-:Y:S01]  /*34cc0*/  ISETP.LT.AND P1, PT, R29.reuse, UR7, !P0 ;  /* 0x000000071d007c0c */ /* 0x044fe2000c721270 */
[----:B------:R-:W-:Y:S02]  /*34cd0*/  IMAD R22, R29, UR6, RZ ;  /* 0x000000061d167c24 */ /* 0x000fe4000f8e02ff */
[----:B------:R-:W2:Y:S01]  /*34ce0*/  LDL.LU R29, [R1+0x100] ;  /* 0x00010000011d7983 */ /* 0x000ea20000300800 */
[----:B------:R-:W-:-:S03]  /*34cf0*/  PRMT R14, R11, 0x7632, R14 ;  /* 0x000076320b0e7816 */ /* 0x000fc6000000000e */
[----:B------:R-:W0:Y:S01]  /*34d00*/  LDS.128 R8, [R23] ;  /* 0x0000000017087984 */ /* 0x000e220000000c00 */
[-C--:B------:R-:W-:Y:S02]  /*34d10*/  LEA R4, P5, R3, R0.reuse, 0x1 ;  /* 0x0000000003047211 */ /* 0x080fe400078a08ff */
[----:B------:R-:W-:Y:S02]  /*34d20*/  LEA R20, P6, R15, R0, 0x1 ;  /* 0x000000000f147211 */ /* 0x000fe400078c08ff */
[-C--:B------:R-:W-:Y:S02]  /*34d30*/  LEA.HI.X.SX32 R5, R3, R2.reuse, 0x1, P5 ;  /* 0x0000000203057211 */ /* 0x080fe400028f0eff */
[----:B------:R-:W-:Y:S01]  /*34d40*/  LEA.HI.X.SX32 R21, R15, R2, 0x1, P6 ;  /* 0x000000020f157211 */ /* 0x000fe200030f0eff */
[----:B------:R1:W-:Y:S01]  /*34d50*/  @P4 STG.E.U16 desc[UR8][R12.64], R7 ;  /* 0x000000070c004986 */ /* 0x0003e2000c101508 */
[----:B------:R-:W-:-:S03]  /*34d60*/  LEA R6, P4, R22, R0, 0x1 ;  /* 0x0000000016067211 */ /* 0x000fc600078808ff */
[----:B------:R4:W-:Y:S01]  /*34d70*/  @P2 STG.E.U16 desc[UR8][R4.64], R14 ;  /* 0x0000000e04002986 */ /* 0x0009e2000c101508 */
[----:B-1----:R-:W-:Y:S02]  /*34d80*/  LEA.HI.X.SX32 R7, R22, R2, 0x1, P4 ;  /* 0x0000000216077211 */ /* 0x002fe400020f0eff */
[C---:B----4-:R-:W-:Y:S01]  /*34d90*/  ISETP.LT.AND P4, PT, R26.reuse, UR7, !P0 ;  /* 0x000000071a007c0c */ /* 0x050fe2000c781270 */
[----:B------:R-:W-:-:S05]  /*34da0*/  IMAD R5, R26, UR6, RZ ;  /* 0x000000061a057c24 */ /* 0x000fca000f8e02ff */
[C---:B------:R-:W-:Y:S01]  /*34db0*/  LEA R4, P2, R5.reuse, R0, 0x1 ;  /* 0x0000000005047211 */ /* 0x040fe200078408ff */
[----:B0-----:R0:W-:Y:S01]  /*34dc0*/  @P3 STG.E.U16 desc[UR8][R20.64], R8 ;  /* 0x0000000814003986 */ /* 0x0011e2000c101508 */
[C---:B-----5:R-:W-:Y:S01]  /*34dd0*/  IMAD R3, R24.reuse, UR6, RZ ;  /* 0x0000000618037c24 */ /* 0x060fe2000f8e02ff */
[----:B------:R-:W-:Y:S02]  /*34de0*/  ISETP.LT.AND P3, PT, R24, UR7, !P0 ;  /* 0x0000000718007c0c */ /* 0x000fe4000c761270 */
[----:B0-----:R-:W4:Y:S04]  /*34df0*/  LDL.LU R20, [R1+0x104] ;  /* 0x0001040001147983 */ /* 0x001f280000300800 */
[----:B------:R-:W5:Y:S04]  /*34e00*/  LDL.LU R21, [R1+0x108] ;  /* 0x0001080001157983 */ /* 0x000f680000300800 */
[----:B------:R-:W5:Y:S04]  /*34e10*/  LDL.LU R25, [R1+0x10c] ;  /* 0x00010c0001197983 */ /* 0x000f680000300800 */
[----:B------:R0:W-:Y:S01]  /*34e20*/  @P1 STG.E.U16 desc[UR8][R6.64], R9 ;  /* 0x0000000906001986 */ /* 0x0001e2000c101508 */
[----:B------:R-:W-:-:S03]  /*34e30*/  LEA.HI.X.SX32 R5, R5, R2, 0x1, P2 ;  /* 0x0000000205057211 */ /* 0x000fc600010f0eff */
[----:B------:R-:W5:Y:S01]  /*34e40*/  LDL.LU R23, [R1+0x110] ;  /* 0x0001100001177983 */ /* 0x000f620000300800 */
[----:B------:R-:W-:-:S03]  /*34e50*/  ISETP.LT.AND P1, PT, R27, UR7, !P0 ;  /* 0x000000071b007c0c */ /* 0x000fc6000c721270 */
[----:B------:R-:W5:Y:S01]  /*34e60*/  LDL.LU R26, [R1+0x114] ;  /* 0x00011400011a7983 */ /* 0x000f620000300800 */
[----:B0-----:R-:W-:Y:S01]  /*34e70*/  LEA R6, P5, R3, R0, 0x1 ;  /* 0x0000000003067211 */ /* 0x001fe200078a08ff */
[----:B------:R-:W-:Y:S02]  /*34e80*/  IMAD R13, R27, UR6, RZ ;  /* 0x000000061b0d7c24 */ /* 0x000fe4000f8e02ff */
[----:B------:R-:W5:Y:S01]  /*34e90*/  LDL.LU R24, [R1+0x118] ;  /* 0x0001180001187983 */ /* 0x000f620000300800 */
[----:B------:R-:W-:-:S03]  /*34ea0*/  LEA.HI.X.SX32 R7, R3, R2, 0x1, P5 ;  /* 0x0000000203077211 */ /* 0x000fc600028f0eff */
[----:B------:R-:W5:Y:S04]  /*34eb0*/  LDL.LU R27, [R1+0x11c] ;  /* 0x00011c00011b7983 */ /* 0x000f680000300800 */
[----:B------:R0:W-:Y:S04]  /*34ec0*/  @P4 STG.E.U16 desc[UR8][R4.64], R10 ;  /* 0x0000000a04004986 */ /* 0x0001e8000c101508 */
[----:B------:R-:W-:Y:S01]  /*34ed0*/  @P3 STG.E.U16 desc[UR8][R6.64], R11 ;  /* 0x0000000b06003986 */ /* 0x000fe2000c101508 */
[C---:B---3--:R-:W-:Y:S01]  /*34ee0*/  ISETP.LT.AND P2, PT, R28.reuse, UR7, !P0 ;  /* 0x000000071c007c0c */ /* 0x048fe2000c741270 */
[----:B------:R-:W-:-:S02]  /*34ef0*/  IMAD R14, R28, UR6, RZ ;  /* 0x000000061c0e7c24 */ /* 0x000fc4000f8e02ff */
[----:B------:R-:W3:Y:S01]  /*34f00*/  LDL.LU R28, [R1+0x120] ;  /* 0x00012000011c7983 */ /* 0x000ee20000300800 */
[C---:B--2---:R-:W-:Y:S01]  /*34f10*/  ISETP.LT.AND P3, PT, R29.reuse, UR7, !P0 ;  /* 0x000000071d007c0c */ /* 0x044fe2000c761270 */
[----:B------:R-:W-:Y:S02]  /*34f20*/  IMAD R15, R29, UR6, RZ ;  /* 0x000000061d0f7c24 */ /* 0x000fe4000f8e02ff */
[----:B------:R-:W2:Y:S01]  /*34f30*/  LDL.LU R29, [R1+0x124] ;  /* 0x00012400011d7983 */ /* 0x000ea20000300800 */
[CC--:B------:R-:W-:Y:S02]  /*34f40*/  LEA R12, P6, R13.reuse, R0.reuse, 0x1 ;  /* 0x000000000d0c7211 */ /* 0x0c0fe400078c08ff */
[C---:B0-----:R-:W-:Y:S02]  /*34f50*/  LEA R4, P4, R14.reuse, R0, 0x1 ;  /* 0x000000000e047211 */ /* 0x041fe400078808ff */
[-C--:B------:R-:W-:Y:S02]  /*34f60*/  LEA.HI.X.SX32 R13, R13, R2.reuse, 0x1, P6 ;  /* 0x000000020d0d7211 */ /* 0x080fe400030f0eff */
[----:B------:R-:W-:-:S03]  /*34f70*/  LEA.HI.X.SX32 R5, R14, R2, 0x1, P4 ;  /* 0x000000020e057211 */ /* 0x000fc600020f0eff */
[----:B------:R-:W-:Y:S04]  /*34f80*/  @P1 STG.E.U16 desc[UR8][R12.64], R16 ;  /* 0x000000100c001986 */ /* 0x000fe8000c101508 */
[----:B------:R0:W-:Y:S02]  /*34f90*/  @P2 STG.E.U16 desc[UR8][R4.64], R17 ;  /* 0x0000001104002986 */ /* 0x0001e4000c101508 */
[----:B0-----:R-:W-:-:S04]  /*34fa0*/  LEA R4, P4, R15, R0, 0x1 ;  /* 0x000000000f047211 */ /* 0x001fc800078808ff */
[----:B------:R-:W-:-:S05]  /*34fb0*/  LEA.HI.X.SX32 R5, R15, R2, 0x1, P4 ;  /* 0x000000020f057211 */ /* 0x000fca00020f0eff */
[----:B------:R0:W-:Y:S01]  /*34fc0*/  @P3 STG.E.U16 desc[UR8][R4.64], R18 ;  /* 0x0000001204003986 */ /* 0x0001e2000c101508 */
[----:B------:R-:W-:Y:S02]  /*34fd0*/  PRMT R8, R8, 0x7632, R8 ;  /* 0x0000763208087816 */ /* 0x000fe40000000008 */
[----:B------:R-:W-:Y:S01]  /*34fe0*/  PRMT R10, R9, 0x7632, R10 ;  /* 0x00007632090a7816 */ /* 0x000fe2000000000a */
[C---:B----4-:R-:W-:Y:S01]  /*34ff0*/  IMAD R3, R20.reuse, UR6, RZ ;  /* 0x0000000614037c24 */ /* 0x050fe2000f8e02ff */
[----:B------:R-:W-:Y:S01]  /*35000*/  ISETP.LT.AND P2, PT, R20, UR7, !P0 ;  /* 0x0000000714007c0c */ /* 0x000fe2000c741270 */
[C---:B-----5:R-:W-:Y:S01]  /*35010*/  IMAD R15, R21.reuse, UR6, RZ ;  /* 0x00000006150f7c24 */ /* 0x060fe2000f8e02ff */
[----:B------:R-:W-:Y:S02]  /*35020*/  ISETP.LT.AND P1, PT, R21, UR7, !P0 ;  /* 0x0000000715007c0c */ /* 0x000fe4000c721270 */
[-C--:B------:R-:W-:Y:S01]  /*35030*/  LEA R6, P5, R3, R0.reuse, 0x1 ;  /* 0x0000000003067211 */ /* 0x080fe200078a08ff */
[----:B------:R-:W-:Y:S01]  /*35040*/  IMAD R21, R25, UR6, RZ ;  /* 0x0000000619157c24 */ /* 0x000fe2000f8e02ff */
[----:B0-----:R-:W-:-:S02]  /*35050*/  LEA R4, P3, R15, R0, 0x1 ;  /* 0x000000000f047211 */ /* 0x001fc400078608ff */
[----:B------:R-:W-:Y:S02]  /*35060*/  ISETP.LT.AND P4, PT, R25, UR7, !P0 ;  /* 0x0000000719007c0c */ /* 0x000fe4000c781270 */
[----:B------:R-:W-:Y:S02]  /*35070*/  LEA.HI.X.SX32 R7, R3, R2, 0x1, P5 ;  /* 0x0000000203077211 */ /* 0x000fe400028f0eff */
[----:B------:R-:W-:Y:S01]  /*35080*/  LEA R12, P6, R21, R0, 0x1 ;  /* 0x00000000150c7211 */ /* 0x000fe200078c08ff */
[----:B------:R-:W-:Y:S01]  /*35090*/  IMAD R9, R23, UR6, RZ ;  /* 0x0000000617097c24 */ /* 0x000fe2000f8e02ff */
[-C--:B------:R-:W-:Y:S01]  /*350a0*/  LEA.HI.X.SX32 R5, R15, R2.reuse, 0x1, P3 ;  /* 0x000000020f057211 */ /* 0x080fe200018f0eff */
[----:B------:R-:W-:Y:S01]  /*350b0*/  IMAD R15, R26, UR6, RZ ;  /* 0x000000061a0f7c24 */ /* 0x000fe2000f8e02ff */
[----:B------:R-:W-:Y:S01]  /*350c0*/  LEA.HI.X.SX32 R13, R21, R2, 0x1, P6 ;  /* 0x00000002150d7211 */ /* 0x000fe200030f0eff */
[----:B------:R0:W-:Y:S01]  /*350d0*/  @P2 STG.E.U16 desc[UR8][R6.64], R19 ;  /* 0x0000001306002986 */ /* 0x0001e2000c101508 */
[----:B------:R-:W-:-:S03]  /*350e0*/  ISETP.LT.AND P5, PT, R23, UR7, !P0 ;  /* 0x0000000717007c0c */ /* 0x000fc6000c7a1270 */
[----:B------:R1:W-:Y:S01]  /*350f0*/  @P1 STG.E.U16 desc[UR8][R4.64], R8 ;  /* 0x0000000804001986 */ /* 0x0003e2000c101508 */
[----:B------:R-:W-:Y:S02]  /*35100*/  IMAD R21, R24, UR6, RZ ;  /* 0x0000000618157c24 */ /* 0x000fe4000f8e02ff */
[----:B------:R-:W-:Y:S01]  /*35110*/  IMAD R23, R27, UR6, RZ ;  /* 0x000000061b177c24 */ /* 0x000fe2000f8e02ff */
[-C--:B0-----:R-:W-:Y:S02]  /*35120*/  LEA R6, P6, R9, R0.reuse, 0x1 ;  /* 0x0000000009067211 */ /* 0x081fe400078c08ff */
[-C--:B-1----:R-:W-:Y:S01]  /*35130*/  LEA R4, P1, R15, R0.reuse, 0x1 ;  /* 0x000000000f047211 */ /* 0x082fe200078208ff */
[----:B------:R0:W-:Y:S01]  /*35140*/  @P4 STG.E.U16 desc[UR8][R12.64], R10 ;  /* 0x0000000a0c004986 */ /* 0x0001e2000c101508 */
[----:B------:R-:W-:Y:S02]  /*35150*/  LEA R8, P2, R21, R0, 0x1 ;  /* 0x0000000015087211 */ /* 0x000fe400078408ff */
[----:B------:R-:W-:-:S02]  /*35160*/  LEA.HI.X.SX32 R7, R9, R2, 0x1, P6 ;  /* 0x0000000209077211 */ /* 0x000fc400030f0eff */
[----:B------:R-:W-:Y:S02]  /*35170*/  LEA.HI.X.SX32 R5, R15, R2, 0x1, P1 ;  /* 0x000000020f057211 */ /* 0x000fe400008f0eff */
[----:B------:R-:W-:Y:S02]  /*35180*/  ISETP.LT.AND P4, PT, R26, UR7, !P0 ;  /* 0x000000071a007c0c */ /* 0x000fe4000c781270 */
[----:B------:R-:W-:Y:S02]  /*35190*/  ISETP.LT.AND P3, PT, R24, UR7, !P0 ;  /* 0x0000000718007c0c */ /* 0x000fe4000c761270 */
[----:B0-----:R-:W-:Y:S02]  /*351a0*/  LEA R12, P6, R23, R0, 0x1 ;  /* 0x00000000170c7211 */ /* 0x001fe400078c08ff */
[----:B------:R-:W-:Y:S02]  /*351b0*/  LEA.HI.X.SX32 R9, R21, R2, 0x1, P2 ;  /* 0x0000000215097211 */ /* 0x000fe400010f0eff */
[----:B------:R-:W-:-:S02]  /*351c0*/  ISETP.LT.AND P2, PT, R27, UR7, !P0 ;  /* 0x000000071b007c0c */ /* 0x000fc4000c741270 */
[----:B------:R-:W-:Y:S02]  /*351d0*/  LEA.HI.X.SX32 R13, R23, R2, 0x1, P6 ;  /* 0x00000002170d7211 */ /* 0x000fe400030f0eff */
[----:B------:R-:W-:Y:S02]  /*351e0*/  PRMT R10, R10, 0x7632, R10 ;  /* 0x000076320a0a7816 */ /* 0x000fe4000000000a */
[----:B------:R-:W-:Y:S02]  /*351f0*/  PRMT R16, R16, 0x7632, R16 ;  /* 0x0000763210107816 */ /* 0x000fe40000000010 */
[----:B------:R-:W-:Y:S01]  /*35200*/  PRMT R17, R17, 0x7632, R17 ;  /* 0x0000763211117816 */ /* 0x000fe20000000011 */
[----:B------:R0:W-:Y:S02]  /*35210*/  @P5 STG.E.U16 desc[UR8][R6.64], R10 ;  /* 0x0000000a06005986 */ /* 0x0001e4000c101508 */
[----:B0-----:R-:W-:Y:S01]  /*35220*/  PRMT R7, R18, 0x7632, R7 ;  /* 0x0000763212077816 */ /* 0x001fe20000000007 */
[----:B---3--:R-:W-:-:S05]  /*35230*/  IMAD R25, R28, UR6, RZ ;  /* 0x000000061c197c24 */ /* 0x008fca000f8e02ff */
[----:B------:R-:W-:-:S04]  /*35240*/  LEA R14, P1, R25, R0, 0x1 ;  /* 0x00000000190e7211 */ /* 0x000fc800078208ff */
[----:B------:R-:W-:Y:S02]  /*35250*/  LEA.HI.X.SX32 R15, R25, R2, 0x1, P1 ;  /* 0x00000002190f7211 */ /* 0x000fe400008f0eff */
[----:B------:R-:W-:Y:S01]  /*35260*/  ISETP.LT.AND P1, PT, R28, UR7, !P0 ;  /* 0x000000071c007c0c */ /* 0x000fe2000c721270 */
[C---:B--2---:R-:W-:Y:S01]  /*35270*/  IMAD R3, R29.reuse, UR6, RZ ;  /* 0x000000061d037c24 */ /* 0x044fe2000f8e02ff */
[----:B------:R-:W-:-:S04]  /*35280*/  ISETP.LT.AND P0, PT, R29, UR7, !P0 ;  /* 0x000000071d007c0c */ /* 0x000fc8000c701270 */
[----:B------:R-:W-:-:S04]  /*35290*/  LEA R20, P6, R3, R0, 0x1 ;  /* 0x0000000003147211 */ /* 0x000fc800078c08ff */
[----:B------:R-:W-:Y:S02]  /*352a0*/  LEA.HI.X.SX32 R21, R3, R2, 0x1, P6 ;  /* 0x0000000203157211 */ /* 0x000fe400030f0eff */
[----:B------:R-:W-:-:S05]  /*352b0*/  PRMT R2, R11, 0x7632, R2 ;  /* 0x000076320b027816 */ /* 0x000fca0000000002 */
[----:B------:R0:W-:Y:S04]  /*352c0*/  @P4 STG.E.U16 desc[UR8][R4.64], R2 ;  /* 0x0000000204004986 */ /* 0x0001e8000c101508 */
[----:B------:R0:W-:Y:S04]  /*352d0*/  @P3 STG.E.U16 desc[UR8][R8.64], R16 ;  /* 0x0000001008003986 */ /* 0x0001e8000c101508 */
[----:B------:R0:W-:Y:S04]  /*352e0*/  @P2 STG.E.U16 desc[UR8][R12.64], R17 ;  /* 0x000000110c002986 */ /* 0x0001e8000c101508 */
[----:B------:R0:W-:Y:S01]  /*352f0*/  @P1 STG.E.U16 desc[UR8][R14.64], R7 ;  /* 0x000000070e001986 */ /* 0x0001e2000c101508 */
[----:B------:R-:W-:Y:S05]  /*35300*/  @!P0 EXIT ;  /* 0x000000000000894d */ /* 0x000fea0003800000 */
[----:B------:R-:W-:-:S05]  /*35310*/  PRMT R10, R19, 0x7632, R10 ;  /* 0x00007632130a7816 */ /* 0x000fca000000000a */
[----:B------:R-:W-:Y:S01]  /*35320*/  STG.E.U16 desc[UR8][R20.64], R10 ;  /* 0x0000000a14007986 */ /* 0x000fe2000c101508 */
[----:B------:R-:W-:Y:S05]  /*35330*/  EXIT ;  /* 0x000000000000794d */ /* 0x000fea0003800000 */
.L_x_3:
[----:B------:R-:W-:-:S00]  /*35340*/  BRA `(.L_x_3) ;  /* 0xfffffffc00fc7947 */ /* 0x000fc0000383ffff */
[----:B------:R-:W-:-:S00]  /*35350*/  NOP ;  /* 0x0000000000007918 */ /* 0x000fc00000000000 */
        /* <DEDUP_REMOVED lines=10> */
.L_x_4:


//--------------------- .nv.shared.matmul_kernel  --------------------------
	.section	.nv.shared.matmul_kernel,"aw",@nobits
	.sectionflags	@""
	.align	16
	.zero		1024


//--------------------- .nv.shared.reserved.0     --------------------------
	.section	.nv.shared.reserved.0,"aw",@nobits
	.weak		__nv_reservedSMEM_offset_0_alias
	.size		__nv_reservedSMEM_offset_0_alias, 0, 0
	.other		__nv_reservedSMEM_offset_0_alias,@"STO_CUDA_RESERVED_SHARED STV_DEFAULT"
__nv_reservedSMEM_offset_0_alias:
	.zero		0


//--------------------- .nv.constant0.matmul_kernel --------------------------
	.section	.nv.constant0.matmul_kernel,"a",@progbits
	.sectionflags	@""
	.align	4
.nv.constant0.matmul_kernel:
	.zero		608


//--------------------- SYMBOLS --------------------------

	.type		.nv.reservedSmem.offset0,@object
	.size		.nv.reservedSmem.offset0,0x4
